def matmul_kernel(
    a_ptr,
    b_ptr,
    c_ptr,
    M,
    N,
    K,
    stride_am,
    stride_ak,
    stride_bk,
    stride_bn,
    stride_cm,
    stride_cn,
    BLOCK_M: tl.constexpr,
    BLOCK_N: tl.constexpr,
    BLOCK_K: tl.constexpr,
    GROUP_M: tl.constexpr,
):
    pid = tl.program_id(axis=0)
    num_pid_m = tl.cdiv(M, BLOCK_M)
    num_pid_n = tl.cdiv(N, BLOCK_N)
    num_pid_in_group = GROUP_M * num_pid_n
    group_id = pid // num_pid_in_group
    first_pid_m = group_id * GROUP_M
    group_size_m = min(num_pid_m - first_pid_m, GROUP_M)
    pid_m = first_pid_m + ((pid % num_pid_in_group) % group_size_m)
    pid_n = (pid % num_pid_in_group) // group_size_m

    offs_am = (pid_m * BLOCK_M + tl.arange(0, BLOCK_M)) % M
    offs_bn = (pid_n * BLOCK_N + tl.arange(0, BLOCK_N)) % N
    offs_k = tl.arange(0, BLOCK_K)
    a_ptrs = a_ptr + offs_am[:, None] * stride_am + offs_k[None, :] * stride_ak
    b_ptrs = b_ptr + offs_k[:, None] * stride_bk + offs_bn[None, :] * stride_bn

    acc = tl.zeros((BLOCK_M, BLOCK_N), dtype=tl.float32)
    for kk in range(0, tl.cdiv(K, BLOCK_K)):
        a = tl.load(a_ptrs, mask=offs_k[None, :] < K - kk * BLOCK_K, other=0.0)
        b = tl.load(b_ptrs, mask=offs_k[:, None] < K - kk * BLOCK_K, other=0.0)
        acc = tl.dot(a, b, acc)
        a_ptrs += BLOCK_K * stride_ak
        b_ptrs += BLOCK_K * stride_bk

    c = acc.to(c_ptr.dtype.element_ty)
    offs_cm = pid_m * BLOCK_M + tl.arange(0, BLOCK_M)
    offs_cn = pid_n * BLOCK_N + tl.arange(0, BLOCK_N)
    c_ptrs = c_ptr + offs_cm[:, None] * stride_cm + offs_cn[None, :] * stride_cn
    mask = (offs_cm[:, None] < M) & (offs_cn[None, :] < N)
    tl.store(c_ptrs, c, mask=mask)

# config = {"BLOCK_K": 128, "BLOCK_M": 512, "BLOCK_N": 256, "GROUP_M": 8, "arch": "sm_90", "dtype": "fp16", "num_ctas": 2, "num_stages": 3, "num_warps": 4}
# arch = sm_90


// ===== COMPILED SASS (sm_90a) =====

	.target	sm_90a

	.elftype	@"ET_EXEC"


//--------------------- .note.nv.tkinfo           --------------------------
	.section	.note.nv.tkinfo,"",@"SHT_NOTE"
	.sectionflags	@"SHF_NOTE_NV_TKINFO"
	.tkinfo
        /*0018*/ 	.word	0x00000002
        /*0030*/ 	.string	""
        /*0030*/ 	.string	"ptxas"
        /*0030*/ 	.string	"Cuda compilation tools, release 13.0, V13.0.88"
        /*0030*/ 	.string	"Build cuda_13.0.r13.0/compiler.36424714_0"
        /*0030*/ 	.string	"-v  -suppress-debug-info  -lineinfo  -arch sm_90a "



//--------------------- .note.nv.cuinfo           --------------------------
	.section	.note.nv.cuinfo,"",@"SHT_NOTE"
	.sectionflags	@"SHF_NOTE_NV_CUINFO"
        /*0018*/ 	.short	0x0002
        /*001a*/ 	.short	0x005a
        /*001c*/ 	.short	0x0082
	.zero		2


//--------------------- .nv.info                  --------------------------
	.section	.nv.info,"",@"SHT_CUDA_INFO"
	.align	4


	//----- nvinfo : EIATTR_REGCOUNT
	.align		4
        /*0000*/ 	.byte	0x04, 0x2f
        /*0002*/ 	.short	(.L_1 - .L_0)
	.align		4
.L_0:
        /*0004*/ 	.word	index@(matmul_kernel)
        /*0008*/ 	.word	0x000000ff


	//----- nvinfo : EIATTR_FRAME_SIZE
	.align		4
.L_1:
        /*000c*/ 	.byte	0x04, 0x11
        /*000e*/ 	.short	(.L_3 - .L_2)
	.align		4
.L_2:
        /*0010*/ 	.word	index@(matmul_kernel)
        /*0014*/ 	.word	0x00001f28


	//----- nvinfo : EIATTR_MIN_STACK_SIZE
	.align		4
.L_3:
        /*0018*/ 	.byte	0x04, 0x12
        /*001a*/ 	.short	(.L_5 - .L_4)
	.align		4
.L_4:
        /*001c*/ 	.word	index@(matmul_kernel)
        /*0020*/ 	.word	0x00001f28
.L_5:


//--------------------- .nv.compat                --------------------------
	.section	.nv.compat,"",@"SHT_CUDA_COMPAT_INFO"
	.align	4
        /*0000*/ 	.byte	0x02, 0x09, 0x01, 0x00, 0x02, 0x02, 0x04, 0x00, 0x02, 0x05, 0x05, 0x00, 0x03, 0x07, 0x01, 0x01
        /*0010*/ 	.byte	0x02, 0x03, 0x00, 0x00, 0x02, 0x06, 0x01, 0x00, 0x04, 0x0b, 0x08, 0x00, 0x00, 0x00, 0x00, 0x00
        /*0020*/ 	.byte	0x00, 0x00, 0x00, 0x00


//--------------------- .nv.info.matmul_kernel    --------------------------
	.section	.nv.info.matmul_kernel,"",@"SHT_CUDA_INFO"
	.sectionflags	@""
	.align	4


	//----- nvinfo : EIATTR_CUDA_API_VERSION
	.align		4
        /*0000*/ 	.byte	0x04, 0x37
        /*0002*/ 	.short	(.L_7 - .L_6)
.L_6:
        /*0004*/ 	.word	0x00000082


	//----- nvinfo : EIATTR_KPARAM_INFO
	.align		4
.L_7:
        /*0008*/ 	.byte	0x04, 0x17
        /*000a*/ 	.short	(.L_9 - .L_8)
.L_8:
        /*000c*/ 	.word	0x00000000
        /*0010*/ 	.short	0x000d
        /*0012*/ 	.short	0x0048
        /*0014*/ 	.byte	0x00, 0xf4, 0x21, 0x00


	//----- nvinfo : EIATTR_KPARAM_INFO
	.align		4
.L_9:
        /*0018*/ 	.byte	0x04, 0x17
        /*001a*/ 	.short	(.L_11 - .L_10)
.L_10:
        /*001c*/ 	.word	0x00000000
        /*0020*/ 	.short	0x000c
        /*0022*/ 	.short	0x0040
        /*0024*/ 	.byte	0x00, 0xf4, 0x21, 0x00


	//----- nvinfo : EIATTR_KPARAM_INFO
	.align		4
.L_11:
        /*0028*/ 	.byte	0x04, 0x17
        /*002a*/ 	.short	(.L_13 - .L_12)
.L_12:
        /*002c*/ 	.word	0x00000000
        /*0030*/ 	.short	0x000b
        /*0032*/ 	.short	0x0038
        /*0034*/ 	.byte	0x00, 0xf0, 0x11, 0x00


	//----- nvinfo : EIATTR_KPARAM_INFO
	.align		4
.L_13:
        /*0038*/ 	.byte	0x04, 0x17
        /*003a*/ 	.short	(.L_15 - .L_14)
.L_14:
        /*003c*/ 	.word	0x00000000
        /*0040*/ 	.short	0x000a
        /*0042*/ 	.short	0x0034
        /*0044*/ 	.byte	0x00, 0xf0, 0x11, 0x00


	//----- nvinfo : EIATTR_KPARAM_INFO
	.align		4
.L_15:
        /*0048*/ 	.byte	0x04, 0x17
        /*004a*/ 	.short	(.L_17 - .L_16)
.L_16:
        /*004c*/ 	.word	0x00000000
        /*0050*/ 	.short	0x0009
        /*0052*/ 	.short	0x0030
        /*0054*/ 	.byte	0x00, 0xf0, 0x11, 0x00


	//----- nvinfo : EIATTR_KPARAM_INFO
	.align		4
.L_17:
        /*0058*/ 	.byte	0x04, 0x17
        /*005a*/ 	.short	(.L_19 - .L_18)
.L_18:
        /*005c*/ 	.word	0x00000000
        /*0060*/ 	.short	0x0008
        /*0062*/ 	.short	0x002c
        /*0064*/ 	.byte	0x00, 0xf0, 0x11, 0x00


	//----- nvinfo : EIATTR_KPARAM_INFO
	.align		4
.L_19:
        /*0068*/ 	.byte	0x04, 0x17
        /*006a*/ 	.short	(.L_21 - .L_20)
.L_20:
        /*006c*/ 	.word	0x00000000
        /*0070*/ 	.short	0x0007
        /*0072*/ 	.short	0x0028
        /*0074*/ 	.byte	0x00, 0xf0, 0x11, 0x00


	//----- nvinfo : EIATTR_KPARAM_INFO
	.align		4
.L_21:
        /*0078*/ 	.byte	0x04, 0x17
        /*007a*/ 	.short	(.L_23 - .L_22)
.L_22:
        /*007c*/ 	.word	0x00000000
        /*0080*/ 	.short	0x0006
        /*0082*/ 	.short	0x0024
        /*0084*/ 	.byte	0x00, 0xf0, 0x11, 0x00


	//----- nvinfo : EIATTR_KPARAM_INFO
	.align		4
.L_23:
        /*0088*/ 	.byte	0x04, 0x17
        /*008a*/ 	.short	(.L_25 - .L_24)
.L_24:
        /*008c*/ 	.word	0x00000000
        /*0090*/ 	.short	0x0005
        /*0092*/ 	.short	0x0020
        /*0094*/ 	.byte	0x00, 0xf0, 0x11, 0x00


	//----- nvinfo : EIATTR_KPARAM_INFO
	.align		4
.L_25:
        /*0098*/ 	.byte	0x04, 0x17
        /*009a*/ 	.short	(.L_27 - .L_26)
.L_26:
        /*009c*/ 	.word	0x00000000
        /*00a0*/ 	.short	0x0004
        /*00a2*/ 	.short	0x001c
        /*00a4*/ 	.byte	0x00, 0xf0, 0x11, 0x00


	//----- nvinfo : EIATTR_KPARAM_INFO
	.align		4
.L_27:
        /*00a8*/ 	.byte	0x04, 0x17
        /*00aa*/ 	.short	(.L_29 - .L_28)
.L_28:
        /*00ac*/ 	.word	0x00000000
        /*00b0*/ 	.short	0x0003
        /*00b2*/ 	.short	0x0018
        /*00b4*/ 	.byte	0x00, 0xf0, 0x11, 0x00


	//----- nvinfo : EIATTR_KPARAM_INFO
	.align		4
.L_29:
        /*00b8*/ 	.byte	0x04, 0x17
        /*00ba*/ 	.short	(.L_31 - .L_30)
.L_30:
        /*00bc*/ 	.word	0x00000000
        /*00c0*/ 	.short	0x0002
        /*00c2*/ 	.short	0x0010
        /*00c4*/ 	.byte	0x00, 0xf4, 0x21, 0x00


	//----- nvinfo : EIATTR_KPARAM_INFO
	.align		4
.L_31:
        /*00c8*/ 	.byte	0x04, 0x17
        /*00ca*/ 	.short	(.L_33 - .L_32)
.L_32:
        /*00cc*/ 	.word	0x00000000
        /*00d0*/ 	.short	0x0001
        /*00d2*/ 	.short	0x0008
        /*00d4*/ 	.byte	0x00, 0xf4, 0x21, 0x00


	//----- nvinfo : EIATTR_KPARAM_INFO
	.align		4
.L_33:
        /*00d8*/ 	.byte	0x04, 0x17
        /*00da*/ 	.short	(.L_35 - .L_34)
.L_34:
        /*00dc*/ 	.word	0x00000000
        /*00e0*/ 	.short	0x0000
        /*00e2*/ 	.short	0x0000
        /*00e4*/ 	.byte	0x00, 0xf4, 0x21, 0x00


	//----- nvinfo : EIATTR_EXPLICIT_CLUSTER
	.align		4
.L_35:
        /*00e8*/ 	.byte	0x01, 0x3e
	.zero		2


	//----- nvinfo : EIATTR_CTA_PER_CLUSTER
	.align		4
        /*00ec*/ 	.byte	0x04, 0x3d
        /*00ee*/ 	.short	(.L_37 - .L_36)
.L_36:
        /*00f0*/ 	.word	0x00000002
        /*00f4*/ 	.word	0x00000001
        /*00f8*/ 	.word	0x00000001


	//----- nvinfo : EIATTR_SPARSE_MMA_MASK
	.align		4
.L_37:
        /*00fc*/ 	.byte	0x03, 0x50
        /*00fe*/ 	.short	0x0000


	//----- nvinfo : EIATTR_MAXREG_COUNT
	.align		4
        /*0100*/ 	.byte	0x03, 0x1b
        /*0102*/ 	.short	0x00ff


	//----- nvinfo : EIATTR_NUM_BARRIERS
	.align		4
        /*0104*/ 	.byte	0x02, 0x4c
        /*0106*/ 	.byte	0x01
	.zero		1


	//----- nvinfo : EIATTR_ANNOTATIONS
	.align		4
        /*0108*/ 	.byte	0x04, 0x55
        /*010a*/ 	.short	(.L_39 - .L_38)


	//   ....[0]....
.L_38:
        /*010c*/ 	.word	0x00000001
        /*0110*/ 	.byte	0xe0, 0x0b, 0x00, 0x00, 0x01, 0x00, 0x00, 0x00, 0x10, 0x0c, 0x00, 0x00, 0x01, 0x00, 0x00, 0x00
        /* <DEDUP_REMOVED lines=3105> */
        /*c330*/ 	.byte	0xb0, 0xc2, 0x04, 0x00, 0x01, 0x00, 0x00, 0x00, 0x40, 0xc3, 0x04, 0x00


	//----- nvinfo : EIATTR_MERCURY_ISA_VERSION
	.align		4
.L_39:
        /*c33c*/ 	.byte	0x03, 0x5f
        /*c33e*/ 	.short	0x0101


	//----- nvinfo : EIATTR_EXIT_INSTR_OFFSETS
	.align		4
        /*c340*/ 	.byte	0x04, 0x1c
        /*c342*/ 	.short	(.L_41 - .L_40)


	//   ....[0]....
.L_40:
        /*c344*/ 	.word	0x0004c540


	//   ....[1]....
        /*c348*/ 	.word	0x0004c570


	//----- nvinfo : EIATTR_REQNTID
	.align		4
.L_41:
        /*c34c*/ 	.byte	0x04, 0x10
        /*c34e*/ 	.short	(.L_43 - .L_42)
.L_42:
        /*c350*/ 	.word	0x00000080
        /*c354*/ 	.word	0x00000001
        /*c358*/ 	.word	0x00000001


	//----- nvinfo : EIATTR_CBANK_PARAM_SIZE
	.align		4
.L_43:
        /*c35c*/ 	.byte	0x03, 0x19
        /*c35e*/ 	.short	0x0050


	//----- nvinfo : EIATTR_PARAM_CBANK
	.align		4
        /*c360*/ 	.byte	0x04, 0x0a
        /*c362*/ 	.short	(.L_45 - .L_44)
	.align		4
.L_44:
        /*c364*/ 	.word	index@(.nv.constant0.matmul_kernel)
        /*c368*/ 	.short	0x0210
        /*c36a*/ 	.short	0x0050


	//----- nvinfo : EIATTR_SW_WAR
	.align		4
.L_45:
        /*c36c*/ 	.byte	0x04, 0x36
        /*c36e*/ 	.short	(.L_47 - .L_46)
.L_46:
        /*c370*/ 	.word	0x00000008
.L_47:


//--------------------- .nv.callgraph             --------------------------
	.section	.nv.callgraph,"",@"SHT_CUDA_CALLGRAPH"
	.align	4
	.sectionentsize	8
	.align		4
        /*0000*/ 	.word	0x00000000
	.align		4
        /*0004*/ 	.word	0xffffffff
	.align		4
        /*0008*/ 	.word	0x00000000
	.align		4
        /*000c*/ 	.word	0xfffffffe
	.align		4
        /*0010*/ 	.word	0x00000000
	.align		4
        /*0014*/ 	.word	0xfffffffd
	.align		4
        /*0018*/ 	.word	0x00000000
	.align		4
        /*001c*/ 	.word	0xfffffffc


//--------------------- .text.matmul_kernel       --------------------------
	.section	.text.matmul_kernel,"ax",@progbits
	.align	128
        .global         matmul_kernel
        .type           matmul_kernel,@function
        .size           matmul_kernel,(.L_x_3 - matmul_kernel)
        .other          matmul_kernel,@"STO_CUDA_ENTRY STV_DEFAULT"
matmul_kernel:
.text.matmul_kernel:
[----:B------:R-:W0:Y:S08]  /*0000*/  LDC R1, c[0x0][0x28] ;  /* 0x00000a00ff017b82 */ /* 0x000e300000000800 */
[----:B------:R-:W1:Y:S01]  /*0010*/  LDC.64 R20, c[0x0][0x228] ;  /* 0x00008a00ff147b82 */ /* 0x000e620000000a00 */
[----:B------:R-:W2:Y:S01]  /*0020*/  S2R R22, SR_TID.X ;  /* 0x0000000000167919 */ /* 0x000ea20000002100 */
[----:B0-----:R-:W-:Y:S01]  /*0030*/  VIADD R1, R1, 0xffffe0d8 ;  /* 0xffffe0d801017836 */ /* 0x001fe20000000000 */
[----:B------:R-:W-:Y:S01]  /*0040*/  ULDC.64 UR60, c[0x0][0x208] ;  /* 0x00008200003c7ab9 */ /* 0x000fe20000000a00 */
[----:B------:R-:W-:-:S02]  /*0050*/  CS2R R24, SRZ ;  /* 0x0000000000187805 */ /* 0x000fc4000001ff00 */
[----:B------:R-:W-:Y:S02]  /*0060*/  CS2R R26, SRZ ;  /* 0x00000000001a7805 */ /* 0x000fe4000001ff00 */
[----:B------:R-:W-:Y:S02]  /*0070*/  CS2R R100, SRZ ;  /* 0x0000000000647805 */ /* 0x000fe4000001ff00 */
[----:B------:R-:W-:Y:S01]  /*0080*/  CS2R R102, SRZ ;  /* 0x0000000000667805 */ /* 0x000fe2000001ff00 */
[----:B------:R-:W0:Y:S01]  /*0090*/  LDC R5, c[0x0][0x150] ;  /* 0x00005400ff057b82 */ /* 0x000e220000000800 */
[----:B------:R-:W-:Y:S02]  /*00a0*/  CS2R R28, SRZ ;  /* 0x00000000001c7805 */ /* 0x000fe4000001ff00 */
[----:B------:R-:W-:Y:S02]  /*00b0*/  CS2R R30, SRZ ;  /* 0x00000000001e7805 */ /* 0x000fe4000001ff00 */
[----:B------:R-:W-:-:S02]  /*00c0*/  CS2R R96, SRZ ;  /* 0x0000000000607805 */ /* 0x000fc4000001ff00 */
[----:B------:R-:W-:Y:S02]  /*00d0*/  CS2R R98, SRZ ;  /* 0x0000000000627805 */ /* 0x000fe4000001ff00 */
[----:B------:R-:W-:Y:S02]  /*00e0*/  CS2R R32, SRZ ;  /* 0x0000000000207805 */ /* 0x000fe4000001ff00 */
[----:B------:R-:W-:Y:S02]  /*00f0*/  CS2R R34, SRZ ;  /* 0x0000000000227805 */ /* 0x000fe4000001ff00 */
        /* <DEDUP_REMOVED lines=8> */
[----:B------:R-:W-:Y:S01]  /*0180*/  CS2R R52, SRZ ;  /* 0x0000000000347805 */ /* 0x000fe2000001ff00 */
[----:B-1----:R-:W-:Y:S01]  /*0190*/  VIADD R0, R21, 0xff ;  /* 0x000000ff15007836 */ /* 0x002fe20000000000 */
[----:B------:R-:W-:-:S02]  /*01a0*/  CS2R R54, SRZ ;  /* 0x0000000000367805 */ /* 0x000fc4000001ff00 */
[----:B------:R-:W-:Y:S02]  /*01b0*/  CS2R R44, SRZ ;  /* 0x00000000002c7805 */ /* 0x000fe4000001ff00 */
[----:B------:R-:W-:Y:S02]  /*01c0*/  CS2R R46, SRZ ;  /* 0x00000000002e7805 */ /* 0x000fe4000001ff00 */
[----:B------:R-:W-:Y:S02]  /*01d0*/  CS2R R140, SRZ ;  /* 0x00000000008c7805 */ /* 0x000fe4000001ff00 */
[----:B------:R-:W-:Y:S02]  /*01e0*/  SHF.R.S32.HI R3, RZ, 0x1f, R0 ;  /* 0x0000001fff037819 */ /* 0x000fe40000011400 */
[----:B------:R-:W-:Y:S02]  /*01f0*/  CS2R R142, SRZ ;  /* 0x00000000008e7805 */ /* 0x000fe4000001ff00 */
[----:B------:R-:W-:-:S02]  /*0200*/  CS2R R128, SRZ ;  /* 0x0000000000807805 */ /* 0x000fc4000001ff00 */
[----:B------:R-:W-:Y:S02]  /*0210*/  CS2R R130, SRZ ;  /* 0x0000000000827805 */ /* 0x000fe4000001ff00 */
[----:B------:R-:W-:Y:S02]  /*0220*/  LEA.HI R3, R3, R0, RZ, 0x8 ;  /* 0x0000000003037211 */ /* 0x000fe400078f40ff */
[----:B------:R-:W-:Y:S02]  /*0230*/  CS2R R120, SRZ ;  /* 0x0000000000787805 */ /* 0x000fe4000001ff00 */
[----:B------:R-:W-:Y:S02]  /*0240*/  CS2R R122, SRZ ;  /* 0x00000000007a7805 */ /* 0x000fe4000001ff00 */
[----:B------:R-:W-:Y:S02]  /*0250*/  CS2R R116, SRZ ;  /* 0x0000000000747805 */ /* 0x000fe4000001ff00 */
[----:B------:R-:W-:-:S02]  /*0260*/  SHF.R.S32.HI R3, RZ, 0x8, R3 ;  /* 0x00000008ff037819 */ /* 0x000fc40000011403 */
[----:B------:R-:W-:Y:S02]  /*0270*/  CS2R R118, SRZ ;  /* 0x0000000000767805 */ /* 0x000fe4000001ff00 */
[----:B------:R-:W-:Y:S02]  /*0280*/  CS2R R108, SRZ ;  /* 0x00000000006c7805 */ /* 0x000fe4000001ff00 */
[----:B------:R-:W-:Y:S02]  /*0290*/  CS2R R110, SRZ ;  /* 0x00000000006e7805 */ /* 0x000fe4000001ff00 */
[----:B------:R-:W-:Y:S01]  /*02a0*/  CS2R R56, SRZ ;  /* 0x0000000000387805 */ /* 0x000fe2000001ff00 */
[----:B------:R-:W-:Y:S01]  /*02b0*/  IMAD.SHL.U32 R4, R3, 0x8, RZ ;  /* 0x0000000803047824 */ /* 0x000fe200078e00ff */
[----:B------:R-:W-:Y:S01]  /*02c0*/  CS2R R58, SRZ ;  /* 0x00000000003a7805 */ /* 0x000fe2000001ff00 */
[----:B------:R-:W1:Y:S01]  /*02d0*/  S2R R3, SR_CTAID.X ;  /* 0x0000000000037919 */ /* 0x000e620000002500 */
[----:B------:R-:W-:-:S02]  /*02e0*/  CS2R R88, SRZ ;  /* 0x0000000000587805 */ /* 0x000fc4000001ff00 */
[----:B------:R-:W-:Y:S02]  /*02f0*/  CS2R R90, SRZ ;  /* 0x00000000005a7805 */ /* 0x000fe4000001ff00 */
[----:B------:R-:W-:Y:S02]  /*0300*/  IABS R7, R4 ;  /* 0x0000000400077213 */ /* 0x000fe40000000000 */
[----:B------:R-:W-:Y:S02]  /*0310*/  CS2R R60, SRZ ;  /* 0x00000000003c7805 */ /* 0x000fe4000001ff00 */
[----:B------:R-:W-:Y:S02]  /*0320*/  CS2R R62, SRZ ;  /* 0x00000000003e7805 */ /* 0x000fe4000001ff00 */
[----:B------:R-:W-:Y:S01]  /*0330*/  CS2R R84, SRZ ;  /* 0x0000000000547805 */ /* 0x000fe2000001ff00 */
[----:B------:R-:W3:Y:S01]  /*0340*/  I2F.RP R0, R7 ;  /* 0x0000000700007306 */ /* 0x000ee20000209400 */
        /* <DEDUP_REMOVED lines=13> */
[----:B------:R-:W-:Y:S01]  /*0420*/  CS2R R12, SRZ ;  /* 0x00000000000c7805 */ /* 0x000fe2000001ff00 */
[----:B---3--:R-:W3:Y:S01]  /*0430*/  MUFU.RCP R0, R0 ;  /* 0x0000000000007308 */ /* 0x008ee20000001000 */
        /* <DEDUP_REMOVED lines=9> */
[----:B-1----:R-:W-:Y:S02]  /*04d0*/  I2FP.F32.U32 R6, R3 ;  /* 0x0000000300067245 */ /* 0x002fe40000201000 */
[----:B------:R-:W-:-:S02]  /*04e0*/  CS2R R136, SRZ ;  /* 0x0000000000887805 */ /* 0x000fc4000001ff00 */
[----:B------:R-:W-:Y:S02]  /*04f0*/  CS2R R138, SRZ ;  /* 0x00000000008a7805 */ /* 0x000fe4000001ff00 */
[----:B------:R-:W-:Y:S02]  /*0500*/  CS2R R144, SRZ ;  /* 0x0000000000907805 */ /* 0x000fe4000001ff00 */
[----:B------:R-:W-:Y:S01]  /*0510*/  CS2R R146, SRZ ;  /* 0x0000000000927805 */ /* 0x000fe2000001ff00 */
[----:B0-----:R-:W-:Y:S01]  /*0520*/  FMUL R5, R5, R6 ;  /* 0x0000000605057220 */ /* 0x001fe20000400000 */
[----:B------:R-:W-:Y:S01]  /*0530*/  CS2R R148, SRZ ;  /* 0x0000000000947805 */ /* 0x000fe2000001ff00 */
[----:B---3--:R-:W-:Y:S01]  /*0540*/  VIADD R2, R0, 0xffffffe ;  /* 0x0ffffffe00027836 */ /* 0x008fe20000000000 */
[----:B------:R-:W-:Y:S02]  /*0550*/  CS2R R150, SRZ ;  /* 0x0000000000967805 */ /* 0x000fe4000001ff00 */
[----:B------:R-:W-:-:S02]  /*0560*/  CS2R R152, SRZ ;  /* 0x0000000000987805 */ /* 0x000fc4000001ff00 */
[----:B------:R-:W-:Y:S01]  /*0570*/  CS2R R154, SRZ ;  /* 0x00000000009a7805 */ /* 0x000fe2000001ff00 */
[----:B------:R0:W1:Y:S01]  /*0580*/  F2I.FTZ.U32.TRUNC.NTZ R3, R2 ;  /* 0x0000000200037305 */ /* 0x000062000021f000 */
[----:B------:R-:W-:Y:S02]  /*0590*/  CS2R R160, SRZ ;  /* 0x0000000000a07805 */ /* 0x000fe4000001ff00 */
[----:B------:R-:W-:Y:S02]  /*05a0*/  CS2R R162, SRZ ;  /* 0x0000000000a27805 */ /* 0x000fe4000001ff00 */
[----:B------:R-:W-:Y:S02]  /*05b0*/  CS2R R164, SRZ ;  /* 0x0000000000a47805 */ /* 0x000fe4000001ff00 */
[----:B------:R-:W-:Y:S02]  /*05c0*/  CS2R R166, SRZ ;  /* 0x0000000000a67805 */ /* 0x000fe4000001ff00 */
[----:B------:R-:W-:-:S02]  /*05d0*/  CS2R R168, SRZ ;  /* 0x0000000000a87805 */ /* 0x000fc4000001ff00 */
[----:B------:R-:W-:Y:S02]  /*05e0*/  CS2R R170, SRZ ;  /* 0x0000000000aa7805 */ /* 0x000fe4000001ff00 */
[----:B------:R-:W-:Y:S01]  /*05f0*/  CS2R R172, SRZ ;  /* 0x0000000000ac7805 */ /* 0x000fe2000001ff00 */
[----:B------:R-:W3:Y:S01]  /*0600*/  F2I.U32.TRUNC.NTZ R5, R5 ;  /* 0x0000000500057305 */ /* 0x000ee2000020f000 */
[----:B0-----:R-:W-:Y:S01]  /*0610*/  IMAD.MOV.U32 R2, RZ, RZ, RZ ;  /* 0x000000ffff027224 */ /* 0x001fe200078e00ff */
[----:B------:R-:W-:Y:S02]  /*0620*/  CS2R R174, SRZ ;  /* 0x0000000000ae7805 */ /* 0x000fe4000001ff00 */
[----:B------:R-:W-:Y:S02]  /*0630*/  CS2R R176, SRZ ;  /* 0x0000000000b07805 */ /* 0x000fe4000001ff00 */
[----:B------:R-:W-:Y:S02]  /*0640*/  CS2R R178, SRZ ;  /* 0x0000000000b27805 */ /* 0x000fe4000001ff00 */
[----:B------:R-:W-:-:S02]  /*0650*/  CS2R R180, SRZ ;  /* 0x0000000000b47805 */ /* 0x000fc4000001ff00 */
[----:B------:R-:W-:Y:S01]  /*0660*/  CS2R R182, SRZ ;  /* 0x0000000000b67805 */ /* 0x000fe2000001ff00 */
[----:B-1----:R-:W-:Y:S01]  /*0670*/  IMAD.MOV R6, RZ, RZ, -R3 ;  /* 0x000000ffff067224 */ /* 0x002fe200078e0a03 */
[----:B------:R-:W-:Y:S02]  /*0680*/  CS2R R184, SRZ ;  /* 0x0000000000b87805 */ /* 0x000fe4000001ff00 */
[----:B------:R-:W-:Y:S02]  /*0690*/  CS2R R186, SRZ ;  /* 0x0000000000ba7805 */ /* 0x000fe4000001ff00 */
[----:B------:R-:W-:Y:S01]  /*06a0*/  CS2R R188, SRZ ;  /* 0x0000000000bc7805 */ /* 0x000fe2000001ff00 */
[----:B------:R-:W-:Y:S01]  /*06b0*/  IMAD R9, R6, R7, RZ ;  /* 0x0000000706097224 */ /* 0x000fe200078e02ff */
[----:B------:R-:W-:Y:S02]  /*06c0*/  IABS R6, R4 ;  /* 0x0000000400067213 */ /* 0x000fe40000000000 */
[----:B------:R-:W-:-:S02]  /*06d0*/  CS2R R190, SRZ ;  /* 0x0000000000be7805 */ /* 0x000fc4000001ff00 */
[----:B------:R-:W-:Y:S01]  /*06e0*/  CS2R R192, SRZ ;  /* 0x0000000000c07805 */ /* 0x000fe2000001ff00 */
[----:B------:R-:W-:Y:S01]  /*06f0*/  IMAD.HI.U32 R3, R3, R9, R2 ;  /* 0x0000000903037227 */ /* 0x000fe200078e0002 */
[----:B---3--:R-:W-:Y:S02]  /*0700*/  IABS R0, R5 ;  /* 0x0000000500007213 */ /* 0x008fe40000000000 */
[----:B------:R-:W-:Y:S02]  /*0710*/  CS2R R194, SRZ ;  /* 0x0000000000c27805 */ /* 0x000fe4000001ff00 */
[----:B------:R-:W-:Y:S01]  /*0720*/  CS2R R196, SRZ ;  /* 0x0000000000c47805 */ /* 0x000fe2000001ff00 */
[----:B------:R-:W-:Y:S01]  /*0730*/  IMAD.MOV R2, RZ, RZ, -R6 ;  /* 0x000000ffff027224 */ /* 0x000fe200078e0a06 */
[----:B------:R-:W-:Y:S01]  /*0740*/  CS2R R198, SRZ ;  /* 0x0000000000c67805 */ /* 0x000fe2000001ff00 */
[----:B------:R-:W-:Y:S01]  /*0750*/  IMAD.HI.U32 R3, R3, R0, RZ ;  /* 0x0000000003037227 */ /* 0x000fe200078e00ff */
[----:B------:R-:W-:-:S02]  /*0760*/  CS2R R200, SRZ ;  /* 0x0000000000c87805 */ /* 0x000fc4000001ff00 */
[----:B------:R-:W-:Y:S02]  /*0770*/  CS2R R202, SRZ ;  /* 0x0000000000ca7805 */ /* 0x000fe4000001ff00 */
[----:B------:R-:W-:Y:S01]  /*0780*/  CS2R R204, SRZ ;  /* 0x0000000000cc7805 */ /* 0x000fe2000001ff00 */
[----:B------:R-:W-:Y:S01]  /*0790*/  IMAD R0, R3, R2, R0 ;  /* 0x0000000203007224 */ /* 0x000fe200078e0200 */
[----:B------:R-:W-:Y:S02]  /*07a0*/  CS2R R206, SRZ ;  /* 0x0000000000ce7805 */ /* 0x000fe4000001ff00 */
[----:B------:R-:W-:Y:S02]  /*07b0*/  CS2R R208, SRZ ;  /* 0x0000000000d07805 */ /* 0x000fe4000001ff00 */
[----:B------:R-:W-:Y:S02]  /*07c0*/  CS2R R210, SRZ ;  /* 0x0000000000d27805 */ /* 0x000fe4000001ff00 */
[----:B------:R-:W-:-:S02]  /*07d0*/  CS2R R212, SRZ ;  /* 0x0000000000d47805 */ /* 0x000fc4000001ff00 */
[----:B------:R-:W-:Y:S02]  /*07e0*/  ISETP.GT.U32.AND P1, PT, R7, R0, PT ;  /* 0x000000000700720c */ /* 0x000fe40003f24070 */
        /* <DEDUP_REMOVED lines=12> */
[----:B------:R-:W-:Y:S01]  /*08b0*/  @!P1 IMAD.IADD R0, R0, 0x1, -R7 ;  /* 0x0000000100009824 */ /* 0x000fe200078e0a07 */
[----:B------:R-:W-:Y:S01]  /*08c0*/  CS2R R238, SRZ ;  /* 0x0000000000ee7805 */ /* 0x000fe2000001ff00 */
[----:B------:R-:W-:Y:S01]  /*08d0*/  @!P1 VIADD R3, R3, 0x1 ;  /* 0x0000000103039836 */ /* 0x000fe20000000000 */
[----:B------:R-:W-:Y:S02]  /*08e0*/  ISETP.NE.AND P1, PT, R4, RZ, PT ;  /* 0x000000ff0400720c */ /* 0x000fe40003f25270 */
[----:B------:R-:W-:Y:S02]  /*08f0*/  CS2R R240, SRZ ;  /* 0x0000000000f07805 */ /* 0x000fe4000001ff00 */
[----:B------:R-:W-:Y:S02]  /*0900*/  ISETP.GE.U32.AND P0, PT, R0, R7, PT ;  /* 0x000000070000720c */ /* 0x000fe40003f06070 */
[----:B------:R-:W-:-:S02]  /*0910*/  CS2R R242, SRZ ;  /* 0x0000000000f27805 */ /* 0x000fc4000001ff00 */
[----:B------:R-:W-:-:S04]  /*0920*/  LOP3.LUT R0, R5, R4, RZ, 0x3c, !PT ;  /* 0x0000000405007212 */ /* 0x000fc800078e3cff */
[----:B------:R-:W-:Y:S01]  /*0930*/  ISETP.GE.AND P2, PT, R0, RZ, PT ;  /* 0x000000ff0000720c */ /* 0x000fe20003f46270 */
[----:B------:R-:W-:-:S04]  /*0940*/  VIADD R0, R20, 0x1ff ;  /* 0x000001ff14007836 */ /* 0x000fc80000000000 */
[----:B------:R-:W-:-:S04]  /*0950*/  @P0 VIADD R3, R3, 0x1 ;  /* 0x0000000103030836 */ /* 0x000fc80000000000 */
[----:B------:R-:W-:Y:S01]  /*0960*/  IMAD.MOV.U32 R2, RZ, RZ, R3 ;  /* 0x000000ffff027224 */ /* 0x000fe200078e0003 */
[----:B------:R-:W-:-:S03]  /*0970*/  SHF.R.S32.HI R3, RZ, 0x1f, R0 ;  /* 0x0000001fff037819 */ /* 0x000fc60000011400 */
[----:B------:R-:W-:Y:S01]  /*0980*/  @!P2 IMAD.MOV R2, RZ, RZ, -R2 ;  /* 0x000000ffff02a224 */ /* 0x000fe200078e0a02 */
[----:B------:R-:W-:Y:S02]  /*0990*/  @!P1 LOP3.LUT R2, RZ, R4, RZ, 0x33, !PT ;  /* 0x00000004ff029212 */ /* 0x000fe400078e33ff */
[----:B------:R-:W-:-:S03]  /*09a0*/  LEA.HI R3, R3, R0, RZ, 0x9 ;  /* 0x0000000003037211 */ /* 0x000fc600078f48ff */
[----:B------:R-:W-:Y:S02]  /*09b0*/  IMAD.SHL.U32 R6, R2, 0x8, RZ ;  /* 0x0000000802067824 */ /* 0x000fe400078e00ff */
[----:B------:R-:W-:-:S03]  /*09c0*/  IMAD.MOV R2, RZ, RZ, -R2 ;  /* 0x000000ffff027224 */ /* 0x000fc600078e0a02 */
[----:B------:R-:W-:Y:S01]  /*09d0*/  LEA.HI.SX32 R3, R3, -R6, 0x17 ;  /* 0x8000000603037211 */ /* 0x000fe200078fbaff */
[----:B------:R-:W-:-:S03]  /*09e0*/  IMAD R8, R4, R2, R5 ;  /* 0x0000000204087224 */ /* 0x000fc600078e0205 */
[----:B------:R-:W-:Y:S02]  /*09f0*/  VIMNMX R9, R3, 0x8, PT ;  /* 0x0000000803097848 */ /* 0x000fe40003fe0100 */
[----:B------:R-:W-:Y:S02]  /*0a00*/  IABS R4, R8 ;  /* 0x0000000800047213 */ /* 0x000fe40000000000 */
[----:B------:R-:W-:-:S04]  /*0a10*/  IABS R7, R9 ;  /* 0x0000000900077213 */ /* 0x000fc80000000000 */
[----:B------:R-:W0:Y:S08]  /*0a20*/  I2F.RP R0, R7 ;  /* 0x0000000700007306 */ /* 0x000e300000209400 */
[----:B0-----:R-:W0:Y:S02]  /*0a30*/  MUFU.RCP R0, R0 ;  /* 0x0000000000007308 */ /* 0x001e240000001000 */
[----:B0-----:R-:W-:-:S06]  /*0a40*/  VIADD R3, R0, 0xffffffe ;  /* 0x0ffffffe00037836 */ /* 0x001fcc0000000000 */
[----:B------:R-:W0:Y:S02]  /*0a50*/  F2I.FTZ.U32.TRUNC.NTZ R3, R3 ;  /* 0x0000000300037305 */ /* 0x000e24000021f000 */
[----:B0-----:R-:W-:-:S04]  /*0a60*/  IMAD.MOV R10, RZ, RZ, -R3 ;  /* 0x000000ffff0a7224 */ /* 0x001fc800078e0a03 */
[----:B------:R-:W-:Y:S01]  /*0a70*/  IMAD.MOV.U32 R2, RZ, RZ, R10 ;  /* 0x000000ffff027224 */ /* 0x000fe200078e000a */
[----:B------:R-:W-:-:S03]  /*0a80*/  IABS R10, R9 ;  /* 0x00000009000a7213 */ /* 0x000fc60000000000 */
[----:B------:R-:W-:Y:S02]  /*0a90*/  IMAD R5, R2, R7, RZ ;  /* 0x0000000702057224 */ /* 0x000fe400078e02ff */
[----:B------:R-:W-:Y:S02]  /*0aa0*/  IMAD.MOV.U32 R2, RZ, RZ, RZ ;  /* 0x000000ffff027224 */ /* 0x000fe400078e00ff */
[----:B------:R-:W-:Y:S01]  /*0ab0*/  IMAD.MOV R0, RZ, RZ, -R10 ;  /* 0x000000ffff007224 */ /* 0x000fe200078e0a0a */
[----:B------:R-:W-:Y:S01]  /*0ac0*/  CS2R R10, SRZ ;  /* 0x00000000000a7805 */ /* 0x000fe2000001ff00 */
[----:B------:R-:W-:Y:S02]  /*0ad0*/  IMAD.HI.U32 R2, R3, R5, R2 ;  /* 0x0000000503027227 */ /* 0x000fe400078e0002 */
[----:B------:R-:W0:Y:S04]  /*0ae0*/  S2R R5, SR_CgaCtaId ;  /* 0x0000000000057919 */ /* 0x000e280000008800 */
[----:B------:R-:W-:-:S04]  /*0af0*/  IMAD.HI.U32 R3, R2, R4, RZ ;  /* 0x0000000402037227 */ /* 0x000fc800078e00ff */
[----:B------:R-:W-:Y:S01]  /*0b00*/  IMAD R0, R3, R0, R4 ;  /* 0x0000000003007224 */ /* 0x000fe200078e0204 */
[----:B------:R-:W-:-:S04]  /*0b10*/  MOV R4, 0x400 ;  /* 0x0000040000047802 */ /* 0x000fc80000000f00 */
[----:B------:R-:W-:-:S13]  /*0b20*/  ISETP.GT.U32.AND P1, PT, R7, R0, PT ;  /* 0x000000000700720c */ /* 0x000fda0003f24070 */
[----:B------:R-:W-:Y:S02]  /*0b30*/  @!P1 IMAD.IADD R0, R0, 0x1, -R7 ;  /* 0x0000000100009824 */ /* 0x000fe400078e0a07 */
[----:B------:R-:W-:Y:S01]  /*0b40*/  @!P1 VIADD R3, R3, 0x1 ;  /* 0x0000000103039836 */ /* 0x000fe20000000000 */
[----:B------:R-:W-:Y:S02]  /*0b50*/  ISETP.NE.AND P1, PT, R9, RZ, PT ;  /* 0x000000ff0900720c */ /* 0x000fe40003f25270 */
[----:B------:R-:W-:Y:S01]  /*0b60*/  ISETP.GE.U32.AND P0, PT, R0, R7, PT ;  /* 0x000000070000720c */ /* 0x000fe20003f06070 */
[----:B0-----:R-:W-:Y:S01]  /*0b70*/  IMAD.SHL.U32 R2, R5, 0x100, RZ ;  /* 0x0000010005027824 */ /* 0x001fe200078e00ff */
[----:B------:R-:W-:-:S04]  /*0b80*/  LOP3.LUT R0, R8, R9, RZ, 0x3c, !PT ;  /* 0x0000000908007212 */ /* 0x000fc800078e3cff */
[----:B------:R-:W-:Y:S02]  /*0b90*/  ISETP.GE.AND P2, PT, R0, RZ, PT ;  /* 0x000000ff0000720c */ /* 0x000fe40003f46270 */
[----:B------:R-:W-:Y:S02]  /*0ba0*/  LOP3.LUT R23, R2, 0x100, RZ, 0xc0, !PT ;  /* 0x0000010002177812 */ /* 0x000fe400078ec0ff */
[----:B------:R-:W-:Y:S02]  /*0bb0*/  LEA R2, R5, R4, 0x18 ;  /* 0x0000000405027211 */ /* 0x000fe400078ec0ff */
[----:B------:R-:W-:Y:S01]  /*0bc0*/  CS2R R4, SRZ ;  /* 0x0000000000047805 */ /* 0x000fe2000001ff00 */
[----:B------:R-:W-:Y:S02]  /*0bd0*/  @P0 VIADD R3, R3, 0x1 ;  /* 0x0000000103030836 */ /* 0x000fe40000000000 */
[----:B------:R0:W-:Y:S04]  /*0be0*/  STL [R1+0x189c], R2 ;  /* 0x00189c0201007387 */ /* 0x0001e80000100800 */
[----:B------:R-:W-:Y:S01]  /*0bf0*/  @!P2 IMAD.MOV R3, RZ, RZ, -R3 ;  /* 0x000000ffff03a224 */ /* 0x000fe200078e0a03 */
[----:B------:R-:W-:Y:S01]  /*0c00*/  @!P1 LOP3.LUT R3, RZ, R9, RZ, 0x33, !PT ;  /* 0x00000009ff039212 */ /* 0x000fe200078e33ff */
[----:B------:R1:W-:Y:S04]  /*0c10*/  STL [R1+0x1e0], RZ ;  /* 0x0001e0ff01007387 */ /* 0x0003e80000100800 */
[----:B------:R-:W-:Y:S01]  /*0c20*/  IMAD.MOV R0, RZ, RZ, -R3 ;  /* 0x000000ffff007224 */ /* 0x000fe200078e0a03 */
[----:B------:R1:W-:Y:S01]  /*0c30*/  STL [R1+0x1e4], RZ ;  /* 0x0001e4ff01007387 */ /* 0x0003e20000100800 */
[----:B------:R-:W-:-:S02]  /*0c40*/  IMAD.SHL.U32 R3, R3, 0x100, RZ ;  /* 0x0000010003037824 */ /* 0x000fc400078e00ff */
[----:B------:R-:W-:Y:S01]  /*0c50*/  IMAD R0, R9, R0, R8 ;  /* 0x0000000009007224 */ /* 0x000fe200078e0208 */
[----:B------:R1:W-:Y:S01]  /*0c60*/  STL [R1+0x1e8], RZ ;  /* 0x0001e8ff01007387 */ /* 0x0003e20000100800 */
[C---:B------:R-:W-:Y:S01]  /*0c70*/  VIADD R156, R3.reuse, 0x3 ;  /* 0x00000003039c7836 */ /* 0x040fe20000000000 */
[----:B------:R-:W-:Y:S01]  /*0c80*/  CS2R R8, SRZ ;  /* 0x0000000000087805 */ /* 0x000fe2000001ff00 */
[----:B------:R-:W-:Y:S01]  /*0c90*/  IMAD.IADD R0, R6, 0x1, R0 ;  /* 0x0000000106007824 */ /* 0x000fe200078e0200 */
[----:B------:R1:W-:Y:S01]  /*0ca0*/  STL [R1+0x1ec], RZ ;  /* 0x0001ecff01007387 */ /* 0x0003e20000100800 */
[C---:B------:R-:W-:Y:S01]  /*0cb0*/  VIADD R156, R3.reuse, 0x6 ;  /* 0x00000006039c7836 */ /* 0x040fe20000000000 */
[----:B------:R-:W-:Y:S01]  /*0cc0*/  CS2R R6, SRZ ;  /* 0x0000000000067805 */ /* 0x000fe2000001ff00 */
[----:B------:R-:W-:Y:S01]  /*0cd0*/  IMAD R23, R0, 0x200, R23 ;  /* 0x0000020000177824 */ /* 0x000fe200078e0217 */
[----:B------:R1:W-:Y:S01]  /*0ce0*/  STL [R1+0x1f0], RZ ;  /* 0x0001f0ff01007387 */ /* 0x0003e20000100800 */
[----:B------:R-:W0:Y:S01]  /*0cf0*/  LDC R0, c[0x0][0x230] ;  /* 0x00008c00ff007b82 */ /* 0x000e220000000800 */
[----:B------:R-:W-:-:S02]  /*0d00*/  VIADD R156, R3, 0x9 ;  /* 0x00000009039c7836 */ /* 0x000fc40000000000 */
[C---:B------:R-:W-:Y:S01]  /*0d10*/  VIADD R156, R3.reuse, 0xc ;  /* 0x0000000c039c7836 */ /* 0x040fe20000000000 */
[----:B------:R1:W-:Y:S01]  /*0d20*/  STL [R1+0x1f4], RZ ;  /* 0x0001f4ff01007387 */ /* 0x0003e20000100800 */
[C---:B------:R-:W-:Y:S02]  /*0d30*/  VIADD R156, R3.reuse, 0xf ;  /* 0x0000000f039c7836 */ /* 0x040fe40000000000 */
[C---:B------:R-:W-:Y:S01]  /*0d40*/  VIADD R156, R3.reuse, 0x12 ;  /* 0x00000012039c7836 */ /* 0x040fe20000000000 */
[----:B------:R1:W-:Y:S01]  /*0d50*/  STL [R1+0x1f8], RZ ;  /* 0x0001f8ff01007387 */ /* 0x0003e20000100800 */
[C---:B------:R-:W-:Y:S02]  /*0d60*/  VIADD R156, R3.reuse, 0x15 ;  /* 0x00000015039c7836 */ /* 0x040fe40000000000 */
[C---:B------:R-:W-:Y:S01]  /*0d70*/  VIADD R156, R3.reuse, 0x18 ;  /* 0x00000018039c7836 */ /* 0x040fe20000000000 */
[----:B------:R1:W-:Y:S01]  /*0d80*/  STL [R1+0x1fc], RZ ;  /* 0x0001fcff01007387 */ /* 0x0003e20000100800 */
        /* <DEDUP_REMOVED lines=9> */
[----:B0-----:R-:W-:Y:S01]  /*0e20*/  VIADD R2, R0, 0x7f ;  /* 0x0000007f00027836 */ /* 0x001fe20000000000 */
[----:B--2---:R-:W-:Y:S01]  /*0e30*/  LOP3.LUT R0, R22, 0x7f, RZ, 0xc0, !PT ;  /* 0x0000007f16007812 */ /* 0x004fe200078ec0ff */
[C---:B------:R-:W-:Y:S01]  /*0e40*/  VIADD R22, R3.reuse, 0x1 ;  /* 0x0000000103167836 */ /* 0x040fe20000000000 */
[----:B------:R1:W-:Y:S01]  /*0e50*/  STL [R1+0x3ec], RZ ;  /* 0x0003ecff01007387 */ /* 0x0003e20000100800 */
[C---:B------:R-:W-:Y:S01]  /*0e60*/  VIADD R22, R3.reuse, 0x4 ;  /* 0x0000000403167836 */ /* 0x040fe20000000000 */
[----:B------:R-:W-:Y:S01]  /*0e70*/  ISETP.GE.AND P0, PT, R2, 0x80, PT ;  /* 0x000000800200780c */ /* 0x000fe20003f06270 */
        /* <DEDUP_REMOVED lines=19> */
[C---:B------:R-:W-:Y:S01]  /*0fb0*/  IADD3 R22, R3.reuse, 0x19, RZ ;  /* 0x0000001903167810 */ /* 0x040fe20007ffe0ff */
        /* <DEDUP_REMOVED lines=18> */
[C---:B------:R-:W-:Y:S02]  /*10e0*/  VIADD R22, R3.reuse, 0x2b ;  /* 0x0000002b03167836 */ /* 0x040fe40000000000 */
[----:B------:R-:W-:-:S02]  /*10f0*/  VIADD R2, R3, 0x2c ;  /* 0x0000002c03027836 */ /* 0x000fc40000000000 */
[C---:B------:R-:W-:Y:S02]  /*1100*/  VIADD R22, R3.reuse, 0x2e ;  /* 0x0000002e03167836 */ /* 0x040fe40000000000 */
[C---:B------:R-:W-:Y:S02]  /*1110*/  VIADD R2, R3.reuse, 0x2f ;  /* 0x0000002f03027836 */ /* 0x040fe40000000000 */
[C---:B------:R-:W-:Y:S02]  /*1120*/  VIADD R22, R3.reuse, 0x31 ;  /* 0x0000003103167836 */ /* 0x040fe40000000000 */
        /* <DEDUP_REMOVED lines=22> */
[C---:B------:R-:W-:Y:S01]  /*1290*/  VIADD R22, R3.reuse, 0x4c ;  /* 0x0000004c03167836 */ /* 0x040fe20000000000 */
[C---:B------:R-:W-:Y:S01]  /*12a0*/  IADD3 R22, R3.reuse, 0x4f, RZ ;  /* 0x0000004f03167810 */ /* 0x040fe20007ffe0ff */
        /* <DEDUP_REMOVED lines=52> */
[C---:B------:R-:W-:Y:S01]  /*15f0*/  VIADD R22, R3.reuse, 0x82 ;  /* 0x0000008203167836 */ /* 0x040fe20000000000 */
[C---:B------:R-:W-:Y:S01]  /*1600*/  IADD3 R22, R3.reuse, 0x85, RZ ;  /* 0x0000008503167810 */ /* 0x040fe20007ffe0ff */
        /* <DEDUP_REMOVED lines=52> */
[C---:B------:R-:W-:Y:S01]  /*1950*/  VIADD R22, R3.reuse, 0xb8 ;  /* 0x000000b803167836 */ /* 0x040fe20000000000 */
[C---:B------:R-:W-:Y:S01]  /*1960*/  IADD3 R22, R3.reuse, 0xbb, RZ ;  /* 0x000000bb03167810 */ /* 0x040fe20007ffe0ff */
        /* <DEDUP_REMOVED lines=40> */
[----:B------:R-:W-:Y:S02]  /*1bf0*/  IMAD.IADD R23, R0, 0x1, R23 ;  /* 0x0000000100177824 */ /* 0x000fe400078e0217 */
        /* <DEDUP_REMOVED lines=16> */
[C---:B------:R-:W-:Y:S01]  /*1d00*/  VIADD R22, R3.reuse, 0xed ;  /* 0x000000ed03167836 */ /* 0x040fe20000000000 */
[C---:B------:R-:W-:Y:S01]  /*1d10*/  IADD3 R22, R3.reuse, 0xf0, RZ ;  /* 0x000000f003167810 */ /* 0x040fe20007ffe0ff */
        /* <DEDUP_REMOVED lines=17> */
[----:B------:R-:W-:Y:S02]  /*1e30*/  VIADD R22, R3, 0xff ;  /* 0x000000ff03167836 */ /* 0x000fe40000000000 */
[----:B------:R-:W-:Y:S01]  /*1e40*/  VIADD R156, R23, 0x80 ;  /* 0x00000080179c7836 */ /* 0x000fe20000000000 */
[----:B-1----:R-:W-:Y:S06]  /*1e50*/  @!P0 BRA `(.L_x_0) ;  /* 0x000003b000508947 */ /* 0x002fec0003800000 */
[----:B------:R-:W-:Y:S01]  /*1e60*/  IABS R6, R20 ;  /* 0x0000001400067213 */ /* 0x000fe20000000000 */
[----:B------:R0:W-:Y:S01]  /*1e70*/  STL [R1+0x18f8], R21 ;  /* 0x0018f81501007387 */ /* 0x0001e20000100800 */
[----:B------:R-:W-:Y:S01]  /*1e80*/  IABS R2, R21 ;  /* 0x0000001500027213 */ /* 0x000fe20000000000 */
[C---:B------:R-:W-:Y:S01]  /*1e90*/  VIADD R241, R3.reuse, 0xf2 ;  /* 0x000000f203f17836 */ /* 0x040fe20000000000 */
[----:B------:R-:W1:Y:S01]  /*1ea0*/  I2F.RP R4, R6 ;  /* 0x0000000600047306 */ /* 0x000e620000209400 */
[----:B------:R-:W-:Y:S01]  /*1eb0*/  IABS R7, R23 ;  /* 0x0000001700077213 */ /* 0x000fe20000000000 */
[----:B------:R-:W-:Y:S01]  /*1ec0*/  STL [R1+0x18a0], R23 ;  /* 0x0018a01701007387 */ /* 0x000fe20000100800 */
[----:B------:R-:W-:Y:S01]  /*1ed0*/  ISETP.GE.AND P2, PT, R156, RZ, PT ;  /* 0x000000ff9c00720c */ /* 0x000fe20003f46270 */
[C---:B------:R-:W-:Y:S01]  /*1ee0*/  VIADD R243, R3.reuse, 0xf0 ;  /* 0x000000f003f37836 */ /* 0x040fe20000000000 */
[----:B------:R-:W-:Y:S01]  /*1ef0*/  IABS R13, R157 ;  /* 0x0000009d000d7213 */ /* 0x000fe20000000000 */
[----:B------:R-:W-:Y:S01]  /*1f00*/  STL [R1+0x18a4], R156 ;  /* 0x0018a49c01007387 */ /* 0x000fe20000100800 */
[----:B------:R-:W-:Y:S01]  /*1f10*/  ISETP.GE.AND P4, PT, R22, RZ, PT ;  /* 0x000000ff1600720c */ /* 0x000fe20003f86270 */
[----:B------:R-:W2:Y:S01]  /*1f20*/  I2F.RP R0, R2 ;  /* 0x0000000200007306 */ /* 0x000ea20000209400 */
[----:B------:R-:W-:Y:S01]  /*1f30*/  IABS R12, R244 ;  /* 0x000000f4000c7213 */ /* 0x000fe20000000000 */
[----:B------:R-:W-:Y:S01]  /*1f40*/  VIADD R242, R3, 0xf1 ;  /* 0x000000f103f27836 */ /* 0x000fe20000000000 */
[----:B------:R-:W-:Y:S01]  /*1f50*/  ISETP.GE.AND P3, PT, R157, RZ, PT ;  /* 0x000000ff9d00720c */ /* 0x000fe20003f66270 */
[C---:B------:R-:W-:Y:S01]  /*1f60*/  VIADD R237, R3.reuse, 0xec ;  /* 0x000000ec03ed7836 */ /* 0x040fe20000000000 */
[C---:B------:R-:W-:Y:S01]  /*1f70*/  IADD3 R238, R3.reuse, 0xeb, RZ ;  /* 0x000000eb03ee7810 */ /* 0x040fe20007ffe0ff */
[----:B------:R-:W-:-:S02]  /*1f80*/  VIADD R239, R3, 0xea ;  /* 0x000000ea03ef7836 */ /* 0x000fc40000000000 */
[----:B-1----:R-:W1:Y:S01]  /*1f90*/  MUFU.RCP R4, R4 ;  /* 0x0000000400047308 */ /* 0x002e620000001000 */
[C---:B------:R-:W-:Y:S02]  /*1fa0*/  VIADD R240, R3.reuse, 0xe7 ;  /* 0x000000e703f07836 */ /* 0x040fe40000000000 */
[----:B------:R-:W-:Y:S01]  /*1fb0*/  IABS R17, R239 ;  /* 0x000000ef00117213 */ /* 0x000fe20000000000 */
[C---:B------:R-:W-:Y:S02]  /*1fc0*/  VIADD R235, R3.reuse, 0x4f ;  /* 0x0000004f03eb7836 */ /* 0x040fe40000000000 */
[----:B------:R-:W-:Y:S02]  /*1fd0*/  VIADD R236, R3, 0x4e ;  /* 0x0000004e03ec7836 */ /* 0x000fe40000000000 */
[----:B--2---:R-:W2:Y:S01]  /*1fe0*/  MUFU.RCP R0, R0 ;  /* 0x0000000000007308 */ /* 0x004ea20000001000 */
[----:B------:R-:W-:Y:S02]  /*1ff0*/  IABS R177, R235 ;  /* 0x000000eb00b17213 */ /* 0x000fe40000000000 */
[----:B------:R-:W-:Y:S01]  /*2000*/  IABS R178, R236 ;  /* 0x000000ec00b27213 */ /* 0x000fe20000000000 */
[----:B-1----:R-:W-:-:S04]  /*2010*/  VIADD R4, R4, 0xffffffe ;  /* 0x0ffffffe04047836 */ /* 0x002fc80000000000 */
[----:B------:R-:W1:Y:S01]  /*2020*/  F2I.FTZ.U32.TRUNC.NTZ R5, R4 ;  /* 0x0000000400057305 */ /* 0x000e62000021f000 */
[----:B--2---:R-:W-:Y:S02]  /*2030*/  VIADD R0, R0, 0xffffffe ;  /* 0x0ffffffe00007836 */ /* 0x004fe40000000000 */
[----:B-1----:R-:W-:-:S04]  /*2040*/  IMAD.MOV R4, RZ, RZ, -R5 ;  /* 0x000000ffff047224 */ /* 0x002fc800078e0a05 */
[----:B------:R-:W-:Y:S02]  /*2050*/  IMAD R8, R4, R6, RZ ;  /* 0x0000000604087224 */ /* 0x000fe400078e02ff */
[----:B------:R-:W-:-:S04]  /*2060*/  IMAD.MOV.U32 R4, RZ, RZ, RZ ;  /* 0x000000ffff047224 */ /* 0x000fc800078e00ff */
[----:B------:R-:W-:Y:S01]  /*2070*/  IMAD.HI.U32 R4, R5, R8, R4 ;  /* 0x0000000805047227 */ /* 0x000fe200078e0004 */
[----:B------:R-:W-:Y:S01]  /*2080*/  IABS R8, R156 ;  /* 0x0000009c00087213 */ /* 0x000fe20000000000 */
[----:B------:R-:W1:Y:S04]  /*2090*/  F2I.FTZ.U32.TRUNC.NTZ R5, R0 ;  /* 0x0000000000057305 */ /* 0x000e68000021f000 */
[----:B------:R-:W-:-:S04]  /*20a0*/  IMAD.HI.U32 R9, R4, R7, RZ ;  /* 0x0000000704097227 */ /* 0x000fc800078e00ff */
[----:B------:R-:W-:-:S04]  /*20b0*/  IMAD.HI.U32 R4, R4, R8, RZ ;  /* 0x0000000804047227 */ /* 0x000fc800078e00ff */
[----:B------:R-:W-:Y:S02]  /*20c0*/  IMAD.MOV R9, RZ, RZ, -R9 ;  /* 0x000000ffff097224 */ /* 0x000fe400078e0a09 */
[----:B------:R-:W-:Y:S02]  /*20d0*/  IMAD.MOV R4, RZ, RZ, -R4 ;  /* 0x000000ffff047224 */ /* 0x000fe400078e0a04 */
[----:B-1----:R-:W-:Y:S02]  /*20e0*/  IMAD.MOV R0, RZ, RZ, -R5 ;  /* 0x000000ffff007224 */ /* 0x002fe400078e0a05 */
[C---:B------:R-:W-:Y:S01]  /*20f0*/  IMAD R7, R6.reuse, R9, R7 ;  /* 0x0000000906077224 */ /* 0x040fe200078e0207 */
[----:B------:R-:W-:Y:S01]  /*2100*/  IABS R9, R22 ;  /* 0x0000001600097213 */ /* 0x000fe20000000000 */
[----:B------:R-:W-:Y:S02]  /*2110*/  IMAD R8, R6, R4, R8 ;  /* 0x0000000406087224 */ /* 0x000fe400078e0208 */
[----:B------:R-:W-:Y:S01]  /*2120*/  IMAD R0, R0, R2, RZ ;  /* 0x0000000200007224 */ /* 0x000fe200078e02ff */
[C---:B------:R-:W-:Y:S01]  /*2130*/  ISETP.GT.U32.AND P0, PT, R6.reuse, R7, PT ;  /* 0x000000070600720c */ /* 0x040fe20003f04070 */
[----:B------:R-:W-:Y:S01]  /*2140*/  IMAD.MOV.U32 R4, RZ, RZ, RZ ;  /* 0x000000ffff047224 */ /* 0x000fe200078e00ff */
[----:B------:R-:W-:-:S03]  /*2150*/  ISETP.GT.U32.AND P1, PT, R6, R8, PT ;  /* 0x000000080600720c */ /* 0x000fc60003f24070 */
[----:B------:R-:W-:Y:S01]  /*2160*/  IMAD.HI.U32 R0, R5, R0, R4 ;  /* 0x0000000005007227 */ /* 0x000fe200078e0004 */
[----:B------:R-:W-:-:S03]  /*2170*/  IABS R5, R158 ;  /* 0x0000009e00057213 */ /* 0x000fc60000000000 */
[----:B------:R-:W-:Y:S02]  /*2180*/  IMAD.MOV.U32 R4, RZ, RZ, R9 ;  /* 0x000000ffff047224 */ /* 0x000fe400078e0009 */
[----:B------:R-:W-:-:S04]  /*2190*/  IMAD.HI.U32 R10, R0, R13, RZ ;  /* 0x0000000d000a7227 */ /* 0x000fc800078e00ff */
[----:B------:R-:W-:-:S04]  /*21a0*/  IMAD.HI.U32 R9, R0, R4, RZ ;  /* 0x0000000400097227 */ /* 0x000fc800078e00ff */
[----:B------:R-:W-:Y:S02]  /*21b0*/  IMAD.MOV R9, RZ, RZ, -R9 ;  /* 0x000000ffff097224 */ /* 0x000fe400078e0a09 */
[----:B------:R-:W-:Y:S01]  /*21c0*/  @!P0 IMAD.IADD R7, R7, 0x1, -R6 ;  /* 0x0000000107078824 */ /* 0x000fe200078e0a06 */
[----:B------:R-:W-:Y:S01]  /*21d0*/  ISETP.GE.AND P0, PT, R23, RZ, PT ;  /* 0x000000ff1700720c */ /* 0x000fe20003f06270 */
[----:B------:R-:W-:Y:S01]  /*21e0*/  IMAD R4, R2, R9, R4 ;  /* 0x0000000902047224 */ /* 0x000fe200078e0204 */
[----:B------:R-:W-:Y:S01]  /*21f0*/  IABS R9, R246 ;  /* 0x000000f600097213 */ /* 0x000fe20000000000 */
[----:B------:R-:W-:Y:S01]  /*2200*/  @!P1 IMAD.IADD R8, R8, 0x1, -R6 ;  /* 0x0000000108089824 */ /* 0x000fe200078e0a06 */
[----:B------:R-:W-:Y:S01]  /*2210*/  ISETP.GT.U32.AND P5, PT, R6, R7, PT ;  /* 0x000000070600720c */ /* 0x000fe20003fa4070 */
[----:B------:R-:W-:Y:S01]  /*2220*/  IMAD.HI.U32 R11, R0, R5, RZ ;  /* 0x00000005000b7227 */ /* 0x000fe200078e00ff */
[----:B------:R-:W-:Y:S02]  /*2230*/  ISETP.GT.U32.AND P1, PT, R2, R4, PT ;  /* 0x000000040200720c */ /* 0x000fe40003f24070 */
[----:B------:R-:W-:Y:S01]  /*2240*/  ISETP.GT.U32.AND P6, PT, R6, R8, PT ;  /* 0x000000080600720c */ /* 0x000fe20003fc4070 */
[----:B------:R-:W-:-:S02]  /*2250*/  IMAD.MOV R10, RZ, RZ, -R10 ;  /* 0x000000ffff0a7224 */ /* 0x000fc400078e0a0a */
[----:B------:R-:W-:Y:S02]  /*2260*/  IMAD.MOV R11, RZ, RZ, -R11 ;  /* 0x000000ffff0b7224 */ /* 0x000fe400078e0a0b */
[----:B------:R-:W-:Y:S01]  /*2270*/  IMAD R13, R2, R10, R13 ;  /* 0x0000000a020d7224 */ /* 0x000fe200078e020d */
[----:B------:R-:W-:-:S03]  /*2280*/  IABS R10, R159 ;  /* 0x0000009f000a7213 */ /* 0x000fc60000000000 */
[----:B------:R-:W-:Y:S01]  /*2290*/  @!P5 IMAD.IADD R7, R7, 0x1, -R6 ;  /* 0x000000010707d824 */ /* 0x000fe200078e0a06 */
[----:B------:R-:W-:Y:S01]  /*22a0*/  ISETP.GE.AND P5, PT, R158, RZ, PT ;  /* 0x000000ff9e00720c */ /* 0x000fe20003fa6270 */
[----:B------:R-:W-:Y:S02]  /*22b0*/  @!P1 IMAD.IADD R4, R4, 0x1, -R2 ;  /* 0x0000000104049824 */ /* 0x000fe400078e0a02 */
[----:B------:R-:W-:Y:S01]  /*22c0*/  @!P6 IMAD.IADD R8, R8, 0x1, -R6 ;  /* 0x000000010808e824 */ /* 0x000fe200078e0a06 */
[----:B------:R-:W-:Y:S01]  /*22d0*/  ISETP.NE.AND P6, PT, R20, RZ, PT ;  /* 0x000000ff1400720c */ /* 0x000fe20003fc5270 */
[----:B------:R-:W-:Y:S01]  /*22e0*/  IMAD.MOV.U32 R6, RZ, RZ, R7 ;  /* 0x000000ffff067224 */ /* 0x000fe200078e0007 */
[C---:B------:R-:W-:Y:S01]  /*22f0*/  ISETP.GT.U32.AND P1, PT, R2.reuse, R4, PT ;  /* 0x000000040200720c */ /* 0x040fe20003f24070 */
[----:B------:R-:W-:Y:S01]  /*2300*/  @!P2 IMAD.MOV R8, RZ, RZ, -R8 ;  /* 0x000000ffff08a224 */ /* 0x000fe200078e0a08 */
[----:B------:R-:W-:Y:S01]  /*2310*/  LOP3.LUT R20, RZ, R20, RZ, 0x33, !PT ;  /* 0x00000014ff147212 */ /* 0x000fe200078e33ff */
[----:B------:R-:W-:Y:S01]  /*2320*/  @!P0 IMAD.MOV R6, RZ, RZ, -R6 ;  /* 0x000000ffff068224 */ /* 0x000fe200078e0a06 */
[----:B------:R-:W-:Y:S01]  /*2330*/  ISETP.GE.AND P0, PT, R159, RZ, PT ;  /* 0x000000ff9f00720c */ /* 0x000fe20003f06270 */
[----:B------:R-:W-:Y:S01]  /*2340*/  IMAD R7, R2, R11, R5 ;  /* 0x0000000b02077224 */ /* 0x000fe200078e0205 */
[----:B0-----:R-:W-:Y:S01]  /*2350*/  SEL R21, R20, R8, !P6 ;  /* 0x0000000814157207 */ /* 0x001fe20007000000 */
[----:B------:R-:W-:Y:S01]  /*2360*/  IMAD.HI.U32 R8, R0, R10, RZ ;  /* 0x0000000a00087227 */ /* 0x000fe200078e00ff */
[----:B------:R-:W-:-:S02]  /*2370*/  SEL R5, R20, R6, !P6 ;  /* 0x0000000614057207 */ /* 0x000fc40007000000 */
[----:B------:R-:W-:Y:S01]  /*2380*/  ISETP.GT.U32.AND P6, PT, R2, R13, PT ;  /* 0x0000000d0200720c */ /* 0x000fe20003fc4070 */
[----:B------:R-:W-:Y:S01]  /*2390*/  IMAD.MOV R8, RZ, RZ, -R8 ;  /* 0x000000ffff087224 */ /* 0x000fe200078e0a08 */
[----:B------:R-:W-:Y:S01]  /*23a0*/  IABS R11, R245 ;  /* 0x000000f5000b7213 */ /* 0x000fe20000000000 */
[----:B------:R-:W-:Y:S01]  /*23b0*/  @!P1 IMAD.IADD R4, R4, 0x1, -R2 ;  /* 0x0000000104049824 */ /* 0x000fe200078e0a02 */
[C---:B------:R-:W-:Y:S01]  /*23c0*/  ISETP.GT.U32.AND P1, PT, R2.reuse, R7, PT ;  /* 0x000000070200720c */ /* 0x040fe20003f24070 */
[----:B------:R-:W-:Y:S01]  /*23d0*/  IMAD R10, R2, R8, R10 ;  /* 0x00000008020a7224 */ /* 0x000fe200078e020a */
[----:B------:R-:W-:Y:S01]  /*23e0*/  STL [R1+0x18fc], R21 ;  /* 0x0018fc1501007387 */ /* 0x000fe20000100800 */
[----:B------:R-:W-:Y:S01]  /*23f0*/  IMAD.HI.U32 R6, R0, R12, RZ ;  /* 0x0000000c00067227 */ /* 0x000fe200078e00ff */
[----:B------:R-:W-:Y:S02]  /*2400*/  ISETP.GE.AND P2, PT, R244, RZ, PT ;  /* 0x000000fff400720c */ /* 0x000fe40003f46270 */
[----:B------:R0:W-:Y:S01]  /*2410*/  STL [R1+0x1e4], R5 ;  /* 0x0001e40501007387 */ /* 0x0001e20000100800 */
[----:B------:R-:W-:Y:S01]  /*2420*/  IMAD.MOV.U32 R15, RZ, RZ, R4 ;  /* 0x000000ffff0f7224 */ /* 0x000fe200078e0004 */
[----:B------:R-:W-:Y:S01]  /*2430*/  IABS R4, R250 ;  /* 0x000000fa00047213 */ /* 0x000fe20000000000 */
[----:B------:R-:W-:Y:S01]  /*2440*/  @!P6 IMAD.IADD R13, R13, 0x1, -R2 ;  /* 0x000000010d0de824 */ /* 0x000fe200078e0a02 */
[C---:B------:R-:W-:Y:S01]  /*2450*/  ISETP.GT.U32.AND P6, PT, R2.reuse, R10, PT ;  /* 0x0000000a0200720c */ /* 0x040fe20003fc4070 */
[----:B------:R-:W-:Y:S01]  /*2460*/  IMAD.MOV R6, RZ, RZ, -R6 ;  /* 0x000000ffff067224 */ /* 0x000fe200078e0a06 */
[----:B------:R-:W-:Y:S01]  /*2470*/  IABS R20, R240 ;  /* 0x000000f000147213 */ /* 0x000fe20000000000 */
[----:B------:R-:W-:Y:S01]  /*2480*/  @!P1 IMAD.IADD R7, R7, 0x1, -R2 ;  /* 0x0000000107079824 */ /* 0x000fe200078e0a02 */
[----:B------:R-:W-:Y:S01]  /*2490*/  ISETP.GT.U32.AND P1, PT, R2, R13, PT ;  /* 0x0000000d0200720c */ /* 0x000fe20003f24070 */
[----:B------:R-:W-:Y:S01]  /*24a0*/  IMAD.HI.U32 R14, R0, R11, RZ ;  /* 0x0000000b000e7227 */ /* 0x000fe200078e00ff */
[----:B0-----:R-:W-:-:S03]  /*24b0*/  IABS R5, R247 ;  /* 0x000000f700057213 */ /* 0x001fc60000000000 */
[----:B------:R-:W-:Y:S01]  /*24c0*/  @!P4 IMAD.MOV R15, RZ, RZ, -R15 ;  /* 0x000000ffff0fc224 */ /* 0x000fe200078e0a0f */
[C---:B------:R-:W-:Y:S01]  /*24d0*/  ISETP.GT.U32.AND P4, PT, R2.reuse, R7, PT ;  /* 0x000000070200720c */ /* 0x040fe20003f84070 */
[----:B------:R-:W-:Y:S02]  /*24e0*/  IMAD R12, R2, R6, R12 ;  /* 0x00000006020c7224 */ /* 0x000fe400078e020c */
[----:B------:R-:W-:Y:S01]  /*24f0*/  @!P6 IMAD.IADD R10, R10, 0x1, -R2 ;  /* 0x000000010a0ae824 */ /* 0x000fe200078e0a02 */
[----:B------:R0:W-:Y:S01]  /*2500*/  STL [R1+0x2c], R15 ;  /* 0x00002c0f01007387 */ /* 0x0001e20000100800 */
[----:B------:R-:W-:-:S03]  /*2510*/  IMAD.HI.U32 R8, R0, R9, RZ ;  /* 0x0000000900087227 */ /* 0x000fc600078e00ff */
[----:B------:R-:W-:Y:S01]  /*2520*/  ISETP.GT.U32.AND P6, PT, R2, R10, PT ;  /* 0x0000000a0200720c */ /* 0x000fe20003fc4070 */
[----:B------:R-:W-:-:S04]  /*2530*/  IMAD.HI.U32 R6, R0, R5, RZ ;  /* 0x0000000500067227 */ /* 0x000fc800078e00ff */
[----:B------:R-:W-:Y:S02]  /*2540*/  IMAD.MOV R14, RZ, RZ, -R14 ;  /* 0x000000ffff0e7224 */ /* 0x000fe400078e0a0e */
[----:B------:R-:W-:Y:S01]  /*2550*/  @!P1 IMAD.IADD R13, R13, 0x1, -R2 ;  /* 0x000000010d0d9824 */ /* 0x000fe200078e0a02 */
[C---:B------:R-:W-:Y:S01]  /*2560*/  ISETP.GT.U32.AND P1, PT, R2.reuse, R12, PT ;  /* 0x0000000c0200720c */ /* 0x040fe20003f24070 */
[----:B------:R-:W-:Y:S02]  /*2570*/  IMAD.MOV R8, RZ, RZ, -R8 ;  /* 0x000000ffff087224 */ /* 0x000fe400078e0a08 */
[----:B------:R-:W-:Y:S02]  /*2580*/  IMAD.MOV R6, RZ, RZ, -R6 ;  /* 0x000000ffff067224 */ /* 0x000fe400078e0a06 */
[----:B------:R-:W-:Y:S02]  /*2590*/  IMAD R11, R2, R14, R11 ;  /* 0x0000000e020b7224 */ /* 0x000fe400078e020b */
[----:B------:R-:W-:-:S02]  /*25a0*/  IMAD.MOV.U32 R16, RZ, RZ, R13 ;  /* 0x000000ffff107224 */ /* 0x000fc400078e000d */
[C---:B------:R-:W-:Y:S01]  /*25b0*/  IMAD R9, R2.reuse, R8, R9 ;  /* 0x0000000802097224 */ /* 0x040fe200078e0209 */
[----:B------:R-:W-:Y:S01]  /*25c0*/  IABS R8, R248 ;  /* 0x000000f800087213 */ /* 0x000fe20000000000 */
[C---:B------:R-:W-:Y:S01]  /*25d0*/  IMAD R5, R2.reuse, R6, R5 ;  /* 0x0000000602057224 */ /* 0x040fe200078e0205 */
[----:B------:R-:W-:Y:S01]  /*25e0*/  IABS R6, R249 ;  /* 0x000000f900067213 */ /* 0x000fe20000000000 */
[----:B------:R-:W-:Y:S01]  /*25f0*/  @!P3 IMAD.MOV R16, RZ, RZ, -R16 ;  /* 0x000000ffff10b224 */ /* 0x000fe200078e0a10 */
[C---:B------:R-:W-:Y:S01]  /*2600*/  ISETP.GT.U32.AND P3, PT, R2.reuse, R11, PT ;  /* 0x0000000b0200720c */ /* 0x040fe20003f64070 */
[--C-:B------:R-:W-:Y:S01]  /*2610*/  @!P4 IMAD.IADD R7, R7, 0x1, -R2.reuse ;  /* 0x000000010707c824 */ /* 0x100fe200078e0a02 */
[----:B------:R-:W-:Y:S01]  /*2620*/  ISETP.GT.U32.AND P4, PT, R2, R9, PT ;  /* 0x000000090200720c */ /* 0x000fe20003f84070 */
[----:B------:R-:W-:Y:S01]  /*2630*/  @!P6 IMAD.IADD R10, R10, 0x1, -R2 ;  /* 0x000000010a0ae824 */ /* 0x000fe200078e0a02 */
[----:B------:R-:W-:Y:S01]  /*2640*/  ISETP.GT.U32.AND P6, PT, R2, R5, PT ;  /* 0x000000050200720c */ /* 0x000fe20003fc4070 */
[C---:B------:R-:W-:Y:S01]  /*2650*/  IMAD.HI.U32 R13, R0.reuse, R4, RZ ;  /* 0x00000004000d7227 */ /* 0x040fe200078e00ff */
[----:B------:R1:W-:Y:S03]  /*2660*/  STL [R1+0x28], R16 ;  /* 0x0000281001007387 */ /* 0x0003e60000100800 */
[----:B0-----:R-:W-:-:S04]  /*2670*/  IMAD.HI.U32 R15, R0, R8, RZ ;  /* 0x00000008000f7227 */ /* 0x001fc800078e00ff */
[----:B------:R-:W-:Y:S02]  /*2680*/  IMAD.MOV R13, RZ, RZ, -R13 ;  /* 0x000000ffff0d7224 */ /* 0x000fe400078e0a0d */
[----:B------:R-:W-:Y:S02]  /*2690*/  IMAD.MOV R15, RZ, RZ, -R15 ;  /* 0x000000ffff0f7224 */ /* 0x000fe400078e0a0f */
[----:B------:R-:W-:Y:S01]  /*26a0*/  @!P1 IMAD.IADD R12, R12, 0x1, -R2 ;  /* 0x000000010c0c9824 */ /* 0x000fe200078e0a02 */
[----:B------:R-:W-:Y:S01]  /*26b0*/  ISETP.GE.AND P1, PT, R245, RZ, PT ;  /* 0x000000fff500720c */ /* 0x000fe20003f26270 */
[----:B------:R-:W-:Y:S02]  /*26c0*/  IMAD R4, R2, R13, R4 ;  /* 0x0000000d02047224 */ /* 0x000fe400078e0204 */
[----:B------:R-:W-:-:S04]  /*26d0*/  IMAD.HI.U32 R14, R0, R6, RZ ;  /* 0x00000006000e7227 */ /* 0x000fc800078e00ff */
[----:B------:R-:W-:Y:S01]  /*26e0*/  IMAD R8, R2, R15, R8 ;  /* 0x0000000f02087224 */ /* 0x000fe200078e0208 */
[----:B------:R-:W-:Y:S01]  /*26f0*/  IADD3 R14, -R14, RZ, RZ ;  /* 0x000000ff0e0e7210 */ /* 0x000fe20007ffe1ff */
[----:B------:R-:W-:Y:S01]  /*2700*/  @!P3 IMAD.IADD R11, R11, 0x1, -R2 ;  /* 0x000000010b0bb824 */ /* 0x000fe200078e0a02 */
[C---:B------:R-:W-:Y:S01]  /*2710*/  ISETP.GT.U32.AND P3, PT, R2.reuse, R12, PT ;  /* 0x0000000c0200720c */ /* 0x040fe20003f64070 */
[----:B------:R-:W-:Y:S01]  /*2720*/  IMAD.MOV.U32 R13, RZ, RZ, R10 ;  /* 0x000000ffff0d7224 */ /* 0x000fe200078e000a */
[----:B------:R-:W-:Y:S01]  /*2730*/  IABS R10, R252 ;  /* 0x000000fc000a7213 */ /* 0x000fe20000000000 */
[----:B-1----:R-:W-:Y:S01]  /*2740*/  IMAD.MOV.U32 R16, RZ, RZ, R7 ;  /* 0x000000ffff107224 */ /* 0x002fe200078e0007 */
[----:B------:R-:W-:Y:S01]  /*2750*/  IABS R7, R251 ;  /* 0x000000fb00077213 */ /* 0x000fe20000000000 */
[--C-:B------:R-:W-:Y:S01]  /*2760*/  @!P4 IMAD.IADD R9, R9, 0x1, -R2.reuse ;  /* 0x000000010909c824 */ /* 0x100fe200078e0a02 */
[----:B------:R-:W-:Y:S01]  /*2770*/  ISETP.GT.U32.AND P4, PT, R2, R11, PT ;  /* 0x0000000b0200720c */ /* 0x000fe20003f84070 */
[----:B------:R-:W-:-:S02]  /*2780*/  @!P6 IMAD.IADD R5, R5, 0x1, -R2 ;  /* 0x000000010505e824 */ /* 0x000fc400078e0a02 */
[----:B------:R-:W-:Y:S01]  /*2790*/  @!P0 IMAD.MOV R13, RZ, RZ, -R13 ;  /* 0x000000ffff0d8224 */ /* 0x000fe200078e0a0d */
[C---:B------:R-:W-:Y:S01]  /*27a0*/  ISETP.GT.U32.AND P0, PT, R2.reuse, R8, PT ;  /* 0x000000080200720c */ /* 0x040fe20003f04070 */
[----:B------:R-:W-:Y:S01]  /*27b0*/  @!P5 IMAD.MOV R16, RZ, RZ, -R16 ;  /* 0x000000ffff10d224 */ /* 0x000fe200078e0a10 */
[C---:B------:R-:W-:Y:S01]  /*27c0*/  ISETP.GT.U32.AND P5, PT, R2.reuse, R5, PT ;  /* 0x000000050200720c */ /* 0x040fe20003fa4070 */
[C---:B------:R-:W-:Y:S01]  /*27d0*/  IMAD R6, R2.reuse, R14, R6 ;  /* 0x0000000e02067224 */ /* 0x040fe200078e0206 */
[----:B------:R-:W-:Y:S01]  /*27e0*/  ISETP.GT.U32.AND P6, PT, R2, R9, PT ;  /* 0x000000090200720c */ /* 0x000fe20003fc4070 */
[--C-:B------:R-:W-:Y:S01]  /*27f0*/  @!P3 IMAD.IADD R12, R12, 0x1, -R2.reuse ;  /* 0x000000010c0cb824 */ /* 0x100fe200078e0a02 */
[----:B------:R0:W-:Y:S01]  /*2800*/  STL [R1+0x24], R16 ;  /* 0x0000241001007387 */ /* 0x0001e20000100800 */
[----:B------:R-:W-:Y:S01]  /*2810*/  VIADD R245, R3, 0x11 ;  /* 0x0000001103f57836 */ /* 0x000fe20000000000 */
[----:B------:R-:W-:Y:S01]  /*2820*/  ISETP.GT.U32.AND P3, PT, R2, R6, PT ;  /* 0x000000060200720c */ /* 0x000fe20003f64070 */
[----:B------:R-:W-:Y:S01]  /*2830*/  @!P4 IMAD.IADD R11, R11, 0x1, -R2 ;  /* 0x000000010b0bc824 */ /* 0x000fe200078e0a02 */
[----:B------:R1:W-:Y:S01]  /*2840*/  STL [R1+0x20], R13 ;  /* 0x0000200d01007387 */ /* 0x0003e20000100800 */
[----:B------:R-:W-:Y:S01]  /*2850*/  ISETP.GE.AND P4, PT, R246, RZ, PT ;  /* 0x000000fff600720c */ /* 0x000fe20003f86270 */
[----:B------:R-:W-:-:S02]  /*2860*/  VIADD R246, R3, 0x12 ;  /* 0x0000001203f67836 */ /* 0x000fc40000000000 */
[----:B------:R-:W-:Y:S01]  /*2870*/  @!P0 IMAD.IADD R8, R8, 0x1, -R2 ;  /* 0x0000000108088824 */ /* 0x000fe200078e0a02 */
[----:B------:R-:W-:Y:S01]  /*2880*/  ISETP.GE.AND P0, PT, R248, RZ, PT ;  /* 0x000000fff800720c */ /* 0x000fe20003f06270 */
[----:B0-----:R-:W-:Y:S02]  /*2890*/  IMAD.MOV.U32 R16, RZ, RZ, R12 ;  /* 0x000000ffff107224 */ /* 0x001fe400078e000c */
[----:B------:R-:W-:Y:S01]  /*28a0*/  @!P5 IMAD.IADD R5, R5, 0x1, -R2 ;  /* 0x000000010505d824 */ /* 0x000fe200078e0a02 */
[----:B------:R-:W-:Y:S01]  /*28b0*/  ISETP.GE.AND P5, PT, R247, RZ, PT ;  /* 0x000000fff700720c */ /* 0x000fe20003fa6270 */
[----:B-1----:R-:W-:-:S04]  /*28c0*/  IMAD.HI.U32 R13, R0, R7, RZ ;  /* 0x00000007000d7227 */ /* 0x002fc800078e00ff */
[----:B------:R-:W-:Y:S01]  /*28d0*/  @!P2 IMAD.MOV R16, RZ, RZ, -R16 ;  /* 0x000000ffff10a224 */ /* 0x000fe200078e0a10 */
[C---:B------:R-:W-:Y:S01]  /*28e0*/  ISETP.GT.U32.AND P2, PT, R2.reuse, R8, PT ;  /* 0x000000080200720c */ /* 0x040fe20003f44070 */
[----:B------:R-:W-:Y:S02]  /*28f0*/  IMAD.MOV R14, RZ, RZ, -R13 ;  /* 0x000000ffff0e7224 */ /* 0x000fe400078e0a0d */
[--C-:B------:R-:W-:Y:S01]  /*2900*/  @!P6 IMAD.IADD R9, R9, 0x1, -R2.reuse ;  /* 0x000000010909e824 */ /* 0x100fe200078e0a02 */
[----:B------:R-:W-:Y:S01]  /*2910*/  ISETP.GT.U32.AND P6, PT, R2, R4, PT ;  /* 0x000000040200720c */ /* 0x000fe20003fc4070 */
[----:B------:R-:W-:Y:S01]  /*2920*/  IMAD.HI.U32 R13, R0, R10, RZ ;  /* 0x0000000a000d7227 */ /* 0x000fe200078e00ff */
[----:B------:R0:W-:Y:S03]  /*2930*/  STL [R1+0x1c], R16 ;  /* 0x00001c1001007387 */ /* 0x0001e60000100800 */
[----:B------:R-:W-:Y:S01]  /*2940*/  @!P3 IMAD.IADD R6, R6, 0x1, -R2 ;  /* 0x000000010606b824 */ /* 0x000fe200078e0a02 */
[----:B------:R-:W-:Y:S01]  /*2950*/  ISETP.GE.AND P3, PT, R249, RZ, PT ;  /* 0x000000fff900720c */ /* 0x000fe20003f66270 */
[----:B------:R-:W-:-:S02]  /*2960*/  IMAD R7, R2, R14, R7 ;  /* 0x0000000e02077224 */ /* 0x000fc400078e0207 */
[----:B------:R-:W-:Y:S02]  /*2970*/  IMAD.MOV R13, RZ, RZ, -R13 ;  /* 0x000000ffff0d7224 */ /* 0x000fe400078e0a0d */
[----:B------:R-:W-:Y:S01]  /*2980*/  IMAD.MOV.U32 R15, RZ, RZ, R11 ;  /* 0x000000ffff0f7224 */ /* 0x000fe200078e000b */
[----:B0-----:R-:W-:Y:S01]  /*2990*/  IABS R16, R238 ;  /* 0x000000ee00107213 */ /* 0x001fe20000000000 */
[----:B------:R-:W-:Y:S01]  /*29a0*/  IMAD.MOV.U32 R12, RZ, RZ, R9 ;  /* 0x000000ffff0c7224 */ /* 0x000fe200078e0009 */
[----:B------:R-:W-:Y:S01]  /*29b0*/  IABS R9, R241 ;  /* 0x000000f100097213 */ /* 0x000fe20000000000 */
[----:B------:R-:W-:Y:S02]  /*29c0*/  IMAD.MOV.U32 R11, RZ, RZ, R5 ;  /* 0x000000ffff0b7224 */ /* 0x000fe400078e0005 */
[----:B------:R-:W-:Y:S01]  /*29d0*/  @!P1 IMAD.MOV R15, RZ, RZ, -R15 ;  /* 0x000000ffff0f9224 */ /* 0x000fe200078e0a0f */
[C---:B------:R-:W-:Y:S01]  /*29e0*/  ISETP.GT.U32.AND P1, PT, R2.reuse, R6, PT ;  /* 0x000000060200720c */ /* 0x040fe20003f24070 */
[----:B------:R-:W-:Y:S01]  /*29f0*/  @!P4 IMAD.MOV R12, RZ, RZ, -R12 ;  /* 0x000000ffff0cc224 */ /* 0x000fe200078e0a0c */
[C---:B------:R-:W-:Y:S01]  /*2a00*/  ISETP.GT.U32.AND P4, PT, R2.reuse, R7, PT ;  /* 0x000000070200720c */ /* 0x040fe20003f84070 */
[----:B------:R-:W-:Y:S01]  /*2a10*/  IMAD R5, R2, R13, R10 ;  /* 0x0000000d02057224 */ /* 0x000fe200078e020a */
[----:B------:R-:W-:Y:S01]  /*2a20*/  STL [R1+0x18], R15 ;  /* 0x0000180f01007387 */ /* 0x000fe20000100800 */
[----:B------:R-:W-:Y:S01]  /*2a30*/  @!P5 IMAD.MOV R11, RZ, RZ, -R11 ;  /* 0x000000ffff0bd224 */ /* 0x000fe200078e0a0b */
[----:B------:R-:W-:Y:S01]  /*2a40*/  IABS R10, R242 ;  /* 0x000000f2000a7213 */ /* 0x000fe20000000000 */
[--C-:B------:R-:W-:Y:S01]  /*2a50*/  @!P2 IMAD.IADD R8, R8, 0x1, -R2.reuse ;  /* 0x000000010808a824 */ /* 0x100fe200078e0a02 */
[----:B------:R-:W-:Y:S01]  /*2a60*/  ISETP.GT.U32.AND P2, PT, R2, R5, PT ;  /* 0x000000050200720c */ /* 0x000fe20003f44070 */
[----:B------:R0:W-:Y:S01]  /*2a70*/  STL [R1+0x14], R12 ;  /* 0x0000140c01007387 */ /* 0x0001e20000100800 */
[----:B------:R-:W-:Y:S01]  /*2a80*/  @!P6 IMAD.IADD R4, R4, 0x1, -R2 ;  /* 0x000000010404e824 */ /* 0x000fe200078e0a02 */
[----:B------:R-:W-:Y:S01]  /*2a90*/  ISETP.GE.AND P5, PT, R250, RZ, PT ;  /* 0x000000fffa00720c */ /* 0x000fe20003fa6270 */
[----:B------:R-:W-:Y:S01]  /*2aa0*/  IMAD.MOV.U32 R13, RZ, RZ, R8 ;  /* 0x000000ffff0d7224 */ /* 0x000fe200078e0008 */
[----:B------:R1:W-:Y:S01]  /*2ab0*/  STL [R1+0x10], R11 ;  /* 0x0000100b01007387 */ /* 0x0003e20000100800 */
[--C-:B------:R-:W-:Y:S01]  /*2ac0*/  @!P1 IMAD.IADD R6, R6, 0x1, -R2.reuse ;  /* 0x0000000106069824 */ /* 0x100fe200078e0a02 */
[C---:B------:R-:W-:Y:S01]  /*2ad0*/  ISETP.GT.U32.AND P6, PT, R2.reuse, R4, PT ;  /* 0x000000040200720c */ /* 0x040fe20003fc4070 */
[--C-:B------:R-:W-:Y:S01]  /*2ae0*/  @!P4 IMAD.IADD R7, R7, 0x1, -R2.reuse ;  /* 0x000000010707c824 */ /* 0x100fe200078e0a02 */
[----:B------:R-:W-:Y:S01]  /*2af0*/  ISETP.GE.AND P1, PT, R251, RZ, PT ;  /* 0x000000fffb00720c */ /* 0x000fe20003f26270 */
[----:B------:R-:W-:Y:S01]  /*2b00*/  @!P0 IMAD.MOV R13, RZ, RZ, -R13 ;  /* 0x000000ffff0d8224 */ /* 0x000fe200078e0a0d */
[----:B0-----:R-:W-:Y:S01]  /*2b10*/  IABS R12, R243 ;  /* 0x000000f3000c7213 */ /* 0x001fe20000000000 */
[----:B------:R-:W-:Y:S01]  /*2b20*/  VIADD R21, R3, 0x10 ;  /* 0x0000001003157836 */ /* 0x000fe20000000000 */
[----:B------:R-:W-:Y:S01]  /*2b30*/  ISETP.GE.AND P4, PT, R241, RZ, PT ;  /* 0x000000fff100720c */ /* 0x000fe20003f86270 */
[----:B------:R-:W-:Y:S01]  /*2b40*/  @!P2 IMAD.IADD R5, R5, 0x1, -R2 ;  /* 0x000000010505a824 */ /* 0x000fe200078e0a02 */
[----:B------:R-:W-:Y:S01]  /*2b50*/  ISETP.GT.U32.AND P2, PT, R2, R7, PT ;  /* 0x000000070200720c */ /* 0x000fe20003f44070 */
[----:B-1----:R-:W-:Y:S01]  /*2b60*/  IMAD.HI.U32 R11, R0, R9, RZ ;  /* 0x00000009000b7227 */ /* 0x002fe200078e00ff */
[----:B------:R-:W-:Y:S01]  /*2b70*/  STL [R1+0xc], R13 ;  /* 0x00000c0d01007387 */ /* 0x000fe20000100800 */
[----:B------:R-:W-:-:S02]  /*2b80*/  IABS R15, R237 ;  /* 0x000000ed000f7213 */ /* 0x000fc40000000000 */
[----:B------:R-:W-:Y:S01]  /*2b90*/  IMAD.MOV R8, RZ, RZ, -R11 ;  /* 0x000000ffff087224 */ /* 0x000fe200078e0a0b */
[C---:B------:R-:W-:Y:S01]  /*2ba0*/  ISETP.GT.U32.AND P0, PT, R2.reuse, R5, PT ;  /* 0x000000050200720c */ /* 0x040fe20003f04070 */
[----:B------:R-:W-:Y:S02]  /*2bb0*/  IMAD.MOV.U32 R11, RZ, RZ, R12 ;  /* 0x000000ffff0b7224 */ /* 0x000fe400078e000c */
[C---:B------:R-:W-:Y:S02]  /*2bc0*/  IMAD R9, R2.reuse, R8, R9 ;  /* 0x0000000802097224 */ /* 0x040fe400078e0209 */
[----:B------:R-:W-:Y:S02]  /*2bd0*/  IMAD.MOV.U32 R12, RZ, RZ, R6 ;  /* 0x000000ffff0c7224 */ /* 0x000fe400078e0006 */
[----:B------:R-:W-:Y:S01]  /*2be0*/  @!P2 IMAD.IADD R7, R7, 0x1, -R2 ;  /* 0x000000010707a824 */ /* 0x000fe200078e0a02 */
[----:B------:R-:W-:Y:S01]  /*2bf0*/  ISETP.GE.AND P2, PT, R243, RZ, PT ;  /* 0x000000fff300720c */ /* 0x000fe20003f46270 */
[----:B------:R-:W-:Y:S01]  /*2c00*/  @!P3 IMAD.MOV R12, RZ, RZ, -R12 ;  /* 0x000000ffff0cb224 */ /* 0x000fe200078e0a0c */
[----:B------:R-:W-:Y:S01]  /*2c10*/  ISETP.GT.U32.AND P3, PT, R2, R9, PT ;  /* 0x000000090200720c */ /* 0x000fe20003f64070 */
[----:B------:R-:W-:Y:S01]  /*2c20*/  @!P6 IMAD.IADD R4, R4, 0x1, -R2 ;  /* 0x000000010404e824 */ /* 0x000fe200078e0a02 */
[----:B------:R-:W-:Y:S01]  /*2c30*/  ISETP.GE.AND P6, PT, R252, RZ, PT ;  /* 0x000000fffc00720c */ /* 0x000fe20003fc6270 */
[----:B------:R-:W-:Y:S01]  /*2c40*/  IMAD.MOV.U32 R23, RZ, RZ, R7 ;  /* 0x000000ffff177224 */ /* 0x000fe200078e0007 */
[----:B------:R0:W-:Y:S01]  /*2c50*/  STL [R1+0x8], R12 ;  /* 0x0000080c01007387 */ /* 0x0001e20000100800 */
[----:B------:R-:W-:-:S04]  /*2c60*/  IMAD.HI.U32 R8, R0, R10, RZ ;  /* 0x0000000a00087227 */ /* 0x000fc800078e00ff */
[----:B------:R-:W-:Y:S02]  /*2c70*/  @!P1 IMAD.MOV R23, RZ, RZ, -R23 ;  /* 0x000000ffff179224 */ /* 0x000fe400078e0a17 */
[----:B------:R-:W-:-:S04]  /*2c80*/  IMAD.HI.U32 R6, R0, R11, RZ ;  /* 0x0000000b00067227 */ /* 0x000fc800078e00ff */
[----:B------:R-:W-:Y:S02]  /*2c90*/  @!P3 IMAD.IADD R9, R9, 0x1, -R2 ;  /* 0x000000010909b824 */ /* 0x000fe400078e0a02 */
[----:B------:R-:W-:Y:S02]  /*2ca0*/  IMAD.MOV R8, RZ, RZ, -R8 ;  /* 0x000000ffff087224 */ /* 0x000fe400078e0a08 */
[----:B------:R-:W-:Y:S01]  /*2cb0*/  @!P0 IMAD.IADD R5, R5, 0x1, -R2 ;  /* 0x0000000105058824 */ /* 0x000fe200078e0a02 */
[C---:B------:R-:W-:Y:S01]  /*2cc0*/  ISETP.GT.U32.AND P1, PT, R2.reuse, R9, PT ;  /* 0x000000090200720c */ /* 0x040fe20003f24070 */
[----:B------:R-:W-:Y:S02]  /*2cd0*/  IMAD.MOV R6, RZ, RZ, -R6 ;  /* 0x000000ffff067224 */ /* 0x000fe400078e0a06 */
[----:B------:R-:W-:Y:S02]  /*2ce0*/  IMAD R10, R2, R8, R10 ;  /* 0x00000008020a7224 */ /* 0x000fe400078e020a */
[----:B------:R-:W-:-:S02]  /*2cf0*/  VIADD R243, R3, 0xef ;  /* 0x000000ef03f37836 */ /* 0x000fc40000000000 */
[----:B------:R-:W-:Y:S02]  /*2d00*/  IMAD.MOV.U32 R252, RZ, RZ, R5 ;  /* 0x000000fffffc7224 */ /* 0x000fe400078e0005 */
[C---:B------:R-:W-:Y:S01]  /*2d10*/  IMAD R11, R2.reuse, R6, R11 ;  /* 0x00000006020b7224 */ /* 0x040fe200078e020b */
[----:B0-----:R-:W-:Y:S01]  /*2d20*/  IABS R12, R243 ;  /* 0x000000f3000c7213 */ /* 0x001fe20000000000 */
[----:B------:R-:W-:Y:S01]  /*2d30*/  @!P6 IMAD.MOV R252, RZ, RZ, -R252 ;  /* 0x000000fffffce224 */ /* 0x000fe200078e0afc */
[C---:B------:R-:W-:Y:S01]  /*2d40*/  ISETP.GT.U32.AND P6, PT, R2.reuse, R10, PT ;  /* 0x0000000a0200720c */ /* 0x040fe20003fc4070 */
[----:B------:R-:W-:Y:S01]  /*2d50*/  IMAD.MOV.U32 R156, RZ, RZ, R4 ;  /* 0x000000ffff9c7224 */ /* 0x000fe200078e0004 */
[----:B------:R-:W-:Y:S01]  /*2d60*/  ISETP.GE.AND P0, PT, R243, RZ, PT ;  /* 0x000000fff300720c */ /* 0x000fe20003f06270 */
[----:B------:R-:W-:Y:S01]  /*2d70*/  @!P1 IMAD.IADD R9, R9, 0x1, -R2 ;  /* 0x0000000109099824 */ /* 0x000fe200078e0a02 */
[----:B------:R-:W-:Y:S01]  /*2d80*/  ISETP.GT.U32.AND P1, PT, R2, R11, PT ;  /* 0x0000000b0200720c */ /* 0x000fe20003f24070 */
[----:B------:R-:W-:-:S04]  /*2d90*/  IMAD.HI.U32 R5, R0, R12, RZ ;  /* 0x0000000c00057227 */ /* 0x000fc800078e00ff */
[----:B------:R-:W-:Y:S01]  /*2da0*/  @!P5 IMAD.MOV R156, RZ, RZ, -R156 ;  /* 0x000000ffff9cd224 */ /* 0x000fe200078e0a9c */
[----:B------:R-:W-:Y:S01]  /*2db0*/  ISETP.GE.AND P5, PT, R242, RZ, PT ;  /* 0x000000fff200720c */ /* 0x000fe20003fa6270 */
[C---:B------:R-:W-:Y:S02]  /*2dc0*/  VIADD R242, R3.reuse, 0xee ;  /* 0x000000ee03f27836 */ /* 0x040fe40000000000 */
[----:B------:R-:W-:Y:S01]  /*2dd0*/  IMAD.MOV R5, RZ, RZ, -R5 ;  /* 0x000000ffff057224 */ /* 0x000fe200078e0a05 */
[----:B------:R-:W-:Y:S01]  /*2de0*/  STL [R1+0x18d8], R156 ;  /* 0x0018d89c01007387 */ /* 0x000fe20000100800 */
[----:B------:R-:W-:Y:S01]  /*2df0*/  VIADD R243, R3, 0xed ;  /* 0x000000ed03f37836 */ /* 0x000fe20000000000 */
[----:B------:R-:W-:Y:S01]  /*2e00*/  IABS R13, R242 ;  /* 0x000000f2000d7213 */ /* 0x000fe20000000000 */
[----:B------:R-:W-:Y:S01]  /*2e10*/  IMAD R12, R2, R5, R12 ;  /* 0x00000005020c7224 */ /* 0x000fe200078e020c */
[----:B------:R-:W-:Y:S01]  /*2e20*/  ISETP.GE.AND P3, PT, R242, RZ, PT ;  /* 0x000000fff200720c */ /* 0x000fe20003f66270 */
[--C-:B------:R-:W-:Y:S01]  /*2e30*/  @!P6 IMAD.IADD R10, R10, 0x1, -R2.reuse ;  /* 0x000000010a0ae824 */ /* 0x100fe200078e0a02 */
[----:B------:R-:W-:Y:S01]  /*2e40*/  IABS R14, R243 ;  /* 0x000000f3000e7213 */ /* 0x000fe20000000000 */
[----:B------:R-:W-:Y:S01]  /*2e50*/  @!P1 IMAD.IADD R11, R11, 0x1, -R2 ;  /* 0x000000010b0b9824 */ /* 0x000fe200078e0a02 */
[----:B------:R-:W-:Y:S01]  /*2e60*/  ISETP.GT.U32.AND P6, PT, R2, R12, PT ;  /* 0x0000000c0200720c */ /* 0x000fe20003fc4070 */
[----:B------:R-:W-:Y:S01]  /*2e70*/  IMAD.HI.U32 R4, R0, R13, RZ ;  /* 0x0000000d00047227 */ /* 0x000fe200078e00ff */
[----:B------:R-:W-:Y:S01]  /*2e80*/  ISETP.GT.U32.AND P1, PT, R2, R10, PT ;  /* 0x0000000a0200720c */ /* 0x000fe20003f24070 */
[----:B------:R-:W-:Y:S02]  /*2e90*/  STL [R1+0x18dc], R23 ;  /* 0x0018dc1701007387 */ /* 0x000fe40000100800 */
[----:B------:R-:W-:-:S02]  /*2ea0*/  IMAD.MOV R4, RZ, RZ, -R4 ;  /* 0x000000ffff047224 */ /* 0x000fc400078e0a04 */
[----:B------:R-:W-:Y:S01]  /*2eb0*/  IMAD.HI.U32 R6, R0, R14, RZ ;  /* 0x0000000e00067227 */ /* 0x000fe200078e00ff */
[----:B------:R-:W-:Y:S03]  /*2ec0*/  STL [R1+0x18e0], R252 ;  /* 0x0018e0fc01007387 */ /* 0x000fe60000100800 */
[C---:B------:R-:W-:Y:S02]  /*2ed0*/  IMAD R13, R2.reuse, R4, R13 ;  /* 0x00000004020d7224 */ /* 0x040fe400078e020d */
[----:B------:R-:W-:Y:S02]  /*2ee0*/  IMAD.MOV R6, RZ, RZ, -R6 ;  /* 0x000000ffff067224 */ /* 0x000fe400078e0a06 */
[----:B------:R-:W-:Y:S01]  /*2ef0*/  @!P4 IMAD.MOV R9, RZ, RZ, -R9 ;  /* 0x000000ffff09c224 */ /* 0x000fe200078e0a09 */
[----:B------:R-:W-:Y:S01]  /*2f00*/  ISETP.GT.U32.AND P4, PT, R2, R11, PT ;  /* 0x0000000b0200720c */ /* 0x000fe20003f84070 */
[----:B------:R-:W-:-:S03]  /*2f10*/  IMAD.HI.U32 R5, R0, R15, RZ ;  /* 0x0000000f00057227 */ /* 0x000fc600078e00ff */
[----:B------:R-:W-:Y:S01]  /*2f20*/  STL [R1+0x18e4], R9 ;  /* 0x0018e40901007387 */ /* 0x000fe20000100800 */
[----:B------:R-:W-:Y:S02]  /*2f30*/  IMAD R14, R2, R6, R14 ;  /* 0x00000006020e7224 */ /* 0x000fe400078e020e */
[--C-:B------:R-:W-:Y:S02]  /*2f40*/  @!P6 IMAD.IADD R12, R12, 0x1, -R2.reuse ;  /* 0x000000010c0ce824 */ /* 0x100fe400078e0a02 */
[----:B------:R-:W-:Y:S01]  /*2f50*/  @!P1 IMAD.IADD R10, R10, 0x1, -R2 ;  /* 0x000000010a0a9824 */ /* 0x000fe200078e0a02 */
[C---:B------:R-:W-:Y:S01]  /*2f60*/  ISETP.GT.U32.AND P1, PT, R2.reuse, R13, PT ;  /* 0x0000000d0200720c */ /* 0x040fe20003f24070 */
[----:B------:R-:W-:Y:S01]  /*2f70*/  IMAD.MOV R5, RZ, RZ, -R5 ;  /* 0x000000ffff057224 */ /* 0x000fe200078e0a05 */
[C---:B------:R-:W-:Y:S01]  /*2f80*/  ISETP.GT.U32.AND P6, PT, R2.reuse, R12, PT ;  /* 0x0000000c0200720c */ /* 0x040fe20003fc4070 */
[----:B------:R-:W-:Y:S01]  /*2f90*/  @!P5 IMAD.MOV R10, RZ, RZ, -R10 ;  /* 0x000000ffff0ad224 */ /* 0x000fe200078e0a0a */
[----:B------:R-:W-:Y:S01]  /*2fa0*/  ISETP.GT.U32.AND P5, PT, R2, R14, PT ;  /* 0x0000000e0200720c */ /* 0x000fe20003fa4070 */
[----:B------:R-:W-:-:S03]  /*2fb0*/  IMAD.HI.U32 R4, R0, R16, RZ ;  /* 0x0000001000047227 */ /* 0x000fc600078e00ff */
[----:B------:R-:W-:Y:S01]  /*2fc0*/  STL [R1+0x18e8], R10 ;  /* 0x0018e80a01007387 */ /* 0x000fe20000100800 */
[C---:B------:R-:W-:Y:S02]  /*2fd0*/  IMAD R15, R2.reuse, R5, R15 ;  /* 0x00000005020f7224 */ /* 0x040fe400078e020f */
[----:B------:R-:W-:Y:S02]  /*2fe0*/  IMAD.MOV R4, RZ, RZ, -R4 ;  /* 0x000000ffff047224 */ /* 0x000fe400078e0a04 */
[----:B------:R-:W-:Y:S02]  /*2ff0*/  VIADD R241, R3, 0xe9 ;  /* 0x000000e903f17836 */ /* 0x000fe40000000000 */
[----:B------:R-:W-:Y:S01]  /*3000*/  @!P4 IMAD.IADD R11, R11, 0x1, -R2 ;  /* 0x000000010b0bc824 */ /* 0x000fe200078e0a02 */
[----:B------:R-:W-:Y:S01]  /*3010*/  ISETP.GT.U32.AND P4, PT, R2, R15, PT ;  /* 0x0000000f0200720c */ /* 0x000fe20003f84070 */
[----:B------:R-:W-:Y:S01]  /*3020*/  IMAD.HI.U32 R6, R0, R17, RZ ;  /* 0x0000001100067227 */ /* 0x000fe200078e00ff */
[----:B------:R-:W-:-:S03]  /*3030*/  IABS R18, R241 ;  /* 0x000000f100127213 */ /* 0x000fc60000000000 */
[----:B------:R-:W-:Y:S02]  /*3040*/  IMAD R16, R2, R4, R16 ;  /* 0x0000000402107224 */ /* 0x000fe400078e0210 */
[----:B------:R-:W-:Y:S01]  /*3050*/  @!P1 IMAD.IADD R13, R13, 0x1, -R2 ;  /* 0x000000010d0d9824 */ /* 0x000fe200078e0a02 */
[----:B------:R-:W-:Y:S01]  /*3060*/  ISETP.GE.AND P1, PT, R243, RZ, PT ;  /* 0x000000fff300720c */ /* 0x000fe20003f26270 */
[----:B------:R-:W-:Y:S02]  /*3070*/  IMAD.MOV R6, RZ, RZ, -R6 ;  /* 0x000000ffff067224 */ /* 0x000fe400078e0a06 */
[--C-:B------:R-:W-:Y:S01]  /*3080*/  @!P6 IMAD.IADD R12, R12, 0x1, -R2.reuse ;  /* 0x000000010c0ce824 */ /* 0x100fe200078e0a02 */
[----:B------:R-:W-:Y:S01]  /*3090*/  ISETP.GT.U32.AND P6, PT, R2, R16, PT ;  /* 0x000000100200720c */ /* 0x000fe20003fc4070 */
[----:B------:R-:W-:Y:S01]  /*30a0*/  @!P5 IMAD.IADD R14, R14, 0x1, -R2 ;  /* 0x000000010e0ed824 */ /* 0x000fe200078e0a02 */
[----:B------:R-:W-:Y:S01]  /*30b0*/  ISETP.GT.U32.AND P5, PT, R2, R13, PT ;  /* 0x0000000d0200720c */ /* 0x000fe20003fa4070 */
[----:B------:R-:W-:-:S02]  /*30c0*/  VIADD R242, R3, 0xe8 ;  /* 0x000000e803f27836 */ /* 0x000fc40000000000 */
[----:B------:R-:W-:-:S03]  /*30d0*/  IMAD.HI.U32 R5, R0, R18, RZ ;  /* 0x0000001200057227 */ /* 0x000fc600078e00ff */
[----:B------:R-:W-:Y:S01]  /*30e0*/  IABS R19, R242 ;  /* 0x000000f200137213 */ /* 0x000fe20000000000 */
[C---:B------:R-:W-:Y:S02]  /*30f0*/  IMAD R17, R2.reuse, R6, R17 ;  /* 0x0000000602117224 */ /* 0x040fe400078e0211 */
[----:B------:R-:W-:Y:S02]  /*3100*/  IMAD.MOV R5, RZ, RZ, -R5 ;  /* 0x000000ffff057224 */ /* 0x000fe400078e0a05 */
[----:B------:R-:W-:Y:S01]  /*3110*/  @!P4 IMAD.IADD R15, R15, 0x1, -R2 ;  /* 0x000000010f0fc824 */ /* 0x000fe200078e0a02 */
[C---:B------:R-:W-:Y:S01]  /*3120*/  ISETP.GT.U32.AND P4, PT, R2.reuse, R14, PT ;  /* 0x0000000e0200720c */ /* 0x040fe20003f84070 */
[----:B------:R-:W-:Y:S01]  /*3130*/  @!P0 IMAD.MOV R12, RZ, RZ, -R12 ;  /* 0x000000ffff0c8224 */ /* 0x000fe200078e0a0c */
[C---:B------:R-:W-:Y:S01]  /*3140*/  ISETP.GT.U32.AND P0, PT, R2.reuse, R17, PT ;  /* 0x000000110200720c */ /* 0x040fe20003f04070 */
[----:B------:R-:W-:Y:S02]  /*3150*/  IMAD R18, R2, R5, R18 ;  /* 0x0000000502127224 */ /* 0x000fe400078e0212 */
[----:B------:R-:W-:-:S04]  /*3160*/  IMAD.HI.U32 R4, R0, R19, RZ ;  /* 0x0000001300047227 */ /* 0x000fc800078e00ff */
[--C-:B------:R-:W-:Y:S01]  /*3170*/  @!P6 IMAD.IADD R16, R16, 0x1, -R2.reuse ;  /* 0x000000011010e824 */ /* 0x100fe200078e0a02 */
[C---:B------:R-:W-:Y:S01]  /*3180*/  ISETP.GT.U32.AND P6, PT, R2.reuse, R15, PT ;  /* 0x0000000f0200720c */ /* 0x040fe20003fc4070 */
[----:B------:R-:W-:Y:S01]  /*3190*/  @!P5 IMAD.IADD R13, R13, 0x1, -R2 ;  /* 0x000000010d0dd824 */ /* 0x000fe200078e0a02 */
[C---:B------:R-:W-:Y:S01]  /*31a0*/  ISETP.GT.U32.AND P5, PT, R2.reuse, R18, PT ;  /* 0x000000120200720c */ /* 0x040fe20003fa4070 */
[----:B------:R-:W-:Y:S02]  /*31b0*/  IMAD.MOV R4, RZ, RZ, -R4 ;  /* 0x000000ffff047224 */ /* 0x000fe400078e0a04 */
[----:B------:R-:W-:Y:S02]  /*31c0*/  VIADD R243, R3, 0xe6 ;  /* 0x000000e603f37836 */ /* 0x000fe40000000000 */
[----:B------:R-:W-:Y:S02]  /*31d0*/  IMAD R19, R2, R4, R19 ;  /* 0x0000000402137224 */ /* 0x000fe400078e0213 */
[--C-:B------:R-:W-:Y:S01]  /*31e0*/  @!P4 IMAD.IADD R14, R14, 0x1, -R2.reuse ;  /* 0x000000010e0ec824 */ /* 0x100fe200078e0a02 */
[----:B------:R-:W-:Y:S01]  /*31f0*/  IABS R22, R243 ;  /* 0x000000f300167213 */ /* 0x000fe20000000000 */
[----:B------:R-:W-:Y:S01]  /*3200*/  @!P0 IMAD.IADD R17, R17, 0x1, -R2 ;  /* 0x0000000111118824 */ /* 0x000fe200078e0a02 */
[----:B------:R-:W-:Y:S01]  /*3210*/  ISETP.GE.AND P4, PT, R237, RZ, PT ;  /* 0x000000ffed00720c */ /* 0x000fe20003f86270 */
[----:B------:R-:W-:Y:S01]  /*3220*/  IMAD.HI.U32 R4, R0, R20, RZ ;  /* 0x0000001400047227 */ /* 0x000fe200078e00ff */
[----:B------:R-:W-:-:S03]  /*3230*/  ISETP.GE.AND P0, PT, R239, RZ, PT ;  /* 0x000000ffef00720c */ /* 0x000fc60003f06270 */
[----:B------:R-:W-:Y:S01]  /*3240*/  @!P3 IMAD.MOV R13, RZ, RZ, -R13 ;  /* 0x000000ffff0db224 */ /* 0x000fe200078e0a0d */
[----:B------:R-:W-:Y:S01]  /*3250*/  ISETP.GT.U32.AND P3, PT, R2, R17, PT ;  /* 0x000000110200720c */ /* 0x000fe20003f64070 */
[----:B------:R-:W-:Y:S02]  /*3260*/  IMAD.MOV R5, RZ, RZ, -R4 ;  /* 0x000000ffff057224 */ /* 0x000fe400078e0a04 */
[----:B------:R-:W-:-:S04]  /*3270*/  IMAD.HI.U32 R4, R0, R22, RZ ;  /* 0x0000001600047227 */ /* 0x000fc800078e00ff */
[----:B------:R-:W-:Y:S01]  /*3280*/  @!P2 IMAD.MOV R11, RZ, RZ, -R11 ;  /* 0x000000ffff0ba224 */ /* 0x000fe200078e0a0b */
[C---:B------:R-:W-:Y:S01]  /*3290*/  ISETP.GT.U32.AND P2, PT, R2.reuse, R16, PT ;  /* 0x000000100200720c */ /* 0x040fe20003f44070 */
[--C-:B------:R-:W-:Y:S01]  /*32a0*/  @!P6 IMAD.IADD R15, R15, 0x1, -R2.reuse ;  /* 0x000000010f0fe824 */ /* 0x100fe200078e0a02 */
[----:B------:R-:W-:Y:S01]  /*32b0*/  ISETP.GT.U32.AND P6, PT, R2, R19, PT ;  /* 0x000000130200720c */ /* 0x000fe20003fc4070 */
[----:B------:R-:W-:Y:S01]  /*32c0*/  @!P5 IMAD.IADD R18, R18, 0x1, -R2 ;  /* 0x000000011212d824 */ /* 0x000fe200078e0a02 */
[----:B------:R-:W-:Y:S01]  /*32d0*/  ISETP.GE.AND P5, PT, R241, RZ, PT ;  /* 0x000000fff100720c */ /* 0x000fe20003fa6270 */
[C---:B------:R-:W-:Y:S01]  /*32e0*/  IMAD R20, R2.reuse, R5, R20 ;  /* 0x0000000502147224 */ /* 0x040fe200078e0214 */
[----:B------:R-:W-:Y:S01]  /*32f0*/  STL [R1+0x18ec], R11 ;  /* 0x0018ec0b01007387 */ /* 0x000fe20000100800 */
[----:B------:R-:W-:Y:S02]  /*3300*/  IMAD.MOV R4, RZ, RZ, -R4 ;  /* 0x000000ffff047224 */ /* 0x000fe400078e0a04 */
[----:B------:R-:W-:Y:S01]  /*3310*/  VIADD R241, R3, 0xe5 ;  /* 0x000000e503f17836 */ /* 0x000fe20000000000 */
[----:B------:R-:W-:Y:S01]  /*3320*/  STL [R1+0x18f0], R12 ;  /* 0x0018f00c01007387 */ /* 0x000fe20000100800 */
[----:B------:R-:W-:Y:S01]  /*3330*/  @!P1 IMAD.MOV R14, RZ, RZ, -R14 ;  /* 0x000000ffff0e9224 */ /* 0x000fe200078e0a0e */
[C---:B------:R-:W-:Y:S01]  /*3340*/  ISETP.GT.U32.AND P1, PT, R2.reuse, R18, PT ;  /* 0x000000120200720c */ /* 0x040fe20003f24070 */
[----:B------:R-:W-:Y:S01]  /*3350*/  @!P4 IMAD.MOV R15, RZ, RZ, -R15 ;  /* 0x000000ffff0fc224 */ /* 0x000fe200078e0a0f */
[----:B------:R-:W-:Y:S01]  /*3360*/  IABS R5, R241 ;  /* 0x000000f100057213 */ /* 0x000fe20000000000 */
[C---:B------:R-:W-:Y:S01]  /*3370*/  IMAD R22, R2.reuse, R4, R22 ;  /* 0x0000000402167224 */ /* 0x040fe200078e0216 */
[----:B------:R-:W-:Y:S01]  /*3380*/  ISETP.GT.U32.AND P4, PT, R2, R20, PT ;  /* 0x000000140200720c */ /* 0x000fe20003f84070 */
[----:B------:R-:W-:Y:S01]  /*3390*/  @!P3 IMAD.IADD R17, R17, 0x1, -R2 ;  /* 0x000000011111b824 */ /* 0x000fe200078e0a02 */
[----:B------:R-:W-:Y:S01]  /*33a0*/  STL [R1+0x18f4], R13 ;  /* 0x0018f40d01007387 */ /* 0x000fe20000100800 */
[----:B------:R-:W-:Y:S01]  /*33b0*/  IMAD.HI.U32 R4, R0, R5, RZ ;  /* 0x0000000500047227 */ /* 0x000fe200078e00ff */
[----:B------:R-:W-:-:S02]  /*33c0*/  ISETP.GT.U32.AND P3, PT, R2, R22, PT ;  /* 0x000000160200720c */ /* 0x000fc40003f64070 */
[----:B------:R-:W-:Y:S01]  /*33d0*/  STL [R1+0x1900], R14 ;  /* 0x0019000e01007387 */ /* 0x000fe20000100800 */
[--C-:B------:R-:W-:Y:S01]  /*33e0*/  @!P2 IMAD.IADD R16, R16, 0x1, -R2.reuse ;  /* 0x000000011010a824 */ /* 0x100fe200078e0a02 */
[----:B------:R-:W-:Y:S01]  /*33f0*/  ISETP.GE.AND P2, PT, R238, RZ, PT ;  /* 0x000000ffee00720c */ /* 0x000fe20003f46270 */
[----:B------:R-:W-:Y:S02]  /*3400*/  @!P6 IMAD.IADD R19, R19, 0x1, -R2 ;  /* 0x000000011313e824 */ /* 0x000fe400078e0a02 */
[----:B------:R-:W-:Y:S02]  /*3410*/  IMAD.MOV R4, RZ, RZ, -R4 ;  /* 0x000000ffff047224 */ /* 0x000fe400078e0a04 */
[--C-:B------:R-:W-:Y:S01]  /*3420*/  @!P1 IMAD.IADD R18, R18, 0x1, -R2.reuse ;  /* 0x0000000112129824 */ /* 0x100fe200078e0a02 */
[----:B------:R-:W-:Y:S01]  /*3430*/  ISETP.GT.U32.AND P6, PT, R2, R19, PT ;  /* 0x000000130200720c */ /* 0x000fe20003fc4070 */
[--C-:B------:R-:W-:Y:S01]  /*3440*/  @!P4 IMAD.IADD R20, R20, 0x1, -R2.reuse ;  /* 0x000000011414c824 */ /* 0x100fe200078e0a02 */
[----:B------:R-:W-:Y:S01]  /*3450*/  ISETP.GE.AND P1, PT, R240, RZ, PT ;  /* 0x000000fff000720c */ /* 0x000fe20003f26270 */
[----:B------:R-:W-:Y:S01]  /*3460*/  IMAD R24, R2, R4, R5 ;  /* 0x0000000402187224 */ /* 0x000fe200078e0205 */
[----:B------:R-:W-:Y:S01]  /*3470*/  @!P5 IADD3 R18, -R18, RZ, RZ ;  /* 0x000000ff1212d210 */ /* 0x000fe20007ffe1ff */
[----:B------:R-:W-:Y:S01]  /*3480*/  @!P3 IMAD.IADD R22, R22, 0x1, -R2 ;  /* 0x000000011616b824 */ /* 0x000fe200078e0a02 */
[C---:B------:R-:W-:Y:S01]  /*3490*/  ISETP.GT.U32.AND P3, PT, R2.reuse, R20, PT ;  /* 0x000000140200720c */ /* 0x040fe20003f64070 */
[----:B------:R-:W-:Y:S01]  /*34a0*/  @!P2 IMAD.MOV R16, RZ, RZ, -R16 ;  /* 0x000000ffff10a224 */ /* 0x000fe200078e0a10 */
[----:B------:R-:W-:Y:S01]  /*34b0*/  ISETP.GT.U32.AND P5, PT, R2, R24, PT ;  /* 0x000000180200720c */ /* 0x000fe20003fa4070 */
[----:B------:R-:W-:Y:S01]  /*34c0*/  @!P0 IMAD.MOV R17, RZ, RZ, -R17 ;  /* 0x000000ffff118224 */ /* 0x000fe200078e0a11 */
[----:B------:R-:W-:Y:S01]  /*34d0*/  ISETP.GE.AND P2, PT, R242, RZ, PT ;  /* 0x000000fff200720c */ /* 0x000fe20003f46270 */
[----:B------:R-:W-:Y:S01]  /*34e0*/  VIADD R242, R3, 0xe4 ;  /* 0x000000e403f27836 */ /* 0x000fe20000000000 */
[----:B------:R-:W-:Y:S01]  /*34f0*/  ISETP.GT.U32.AND P0, PT, R2, R22, PT ;  /* 0x000000160200720c */ /* 0x000fe20003f04070 */
[--C-:B------:R-:W-:Y:S01]  /*3500*/  @!P6 IMAD.IADD R19, R19, 0x1, -R2.reuse ;  /* 0x000000011313e824 */ /* 0x100fe200078e0a02 */
[----:B------:R-:W-:Y:S01]  /*3510*/  ISETP.GE.AND P6, PT, R243, RZ, PT ;  /* 0x000000fff300720c */ /* 0x000fe20003fc6270 */
[C---:B------:R-:W-:Y:S01]  /*3520*/  VIADD R243, R3.reuse, 0xe3 ;  /* 0x000000e303f37836 */ /* 0x040fe20000000000 */
[----:B------:R-:W-:Y:S01]  /*3530*/  IABS R25, R242 ;  /* 0x000000f200197213 */ /* 0x000fe20000000000 */
[----:B------:R-:W-:Y:S01]  /*3540*/  VIADD R237, R3, 0xdf ;  /* 0x000000df03ed7836 */ /* 0x000fe20000000000 */
[----:B------:R-:W-:Y:S01]  /*3550*/  ISETP.GE.AND P4, PT, R241, RZ, PT ;  /* 0x000000fff100720c */ /* 0x000fe20003f86270 */
[--C-:B------:R-:W-:Y:S01]  /*3560*/  @!P3 IMAD.IADD R20, R20, 0x1, -R2.reuse ;  /* 0x000000011414b824 */ /* 0x100fe200078e0a02 */
[----:B------:R-:W-:Y:S01]  /*3570*/  IABS R26, R243 ;  /* 0x000000f3001a7213 */ /* 0x000fe20000000000 */
[----:B------:R-:W-:Y:S01]  /*3580*/  @!P5 IMAD.IADD R24, R24, 0x1, -R2 ;  /* 0x000000011818d824 */ /* 0x000fe200078e0a02 */
[----:B------:R-:W-:Y:S01]  /*3590*/  ISETP.GE.AND P3, PT, R243, RZ, PT ;  /* 0x000000fff300720c */ /* 0x000fe20003f66270 */
[----:B------:R-:W-:Y:S01]  /*35a0*/  IMAD.HI.U32 R4, R0, R25, RZ ;  /* 0x0000001900047227 */ /* 0x000fe200078e00ff */
[----:B------:R-:W-:Y:S01]  /*35b0*/  IABS R30, R237 ;  /* 0x000000ed001e7213 */ /* 0x000fe20000000000 */
[----:B------:R0:W-:Y:S02]  /*35c0*/  STL.64 [R1+0x1908], R16 ;  /* 0x0019081001007387 */ /* 0x0001e40000100a00 */
[----:B------:R-:W-:Y:S01]  /*35d0*/  @!P1 IMAD.MOV R20, RZ, RZ, -R20 ;  /* 0x000000ffff149224 */ /* 0x000fe200078e0a14 */
[----:B------:R-:W-:Y:S01]  /*35e0*/  ISETP.GT.U32.AND P1, PT, R2, R24, PT ;  /* 0x000000180200720c */ /* 0x000fe20003f24070 */
[----:B------:R-:W-:-:S04]  /*35f0*/  IMAD.HI.U32 R5, R0, R26, RZ ;  /* 0x0000001a00057227 */ /* 0x000fc800078e00ff */
[----:B------:R-:W-:Y:S02]  /*3600*/  IMAD.MOV R4, RZ, RZ, -R4 ;  /* 0x000000ffff047224 */ /* 0x000fe400078e0a04 */
[----:B------:R-:W-:Y:S02]  /*3610*/  IMAD.MOV R5, RZ, RZ, -R5 ;  /* 0x000000ffff057224 */ /* 0x000fe400078e0a05 */
[----:B------:R-:W-:Y:S01]  /*3620*/  IMAD R25, R2, R4, R25 ;  /* 0x0000000402197224 */ /* 0x000fe200078e0219 */
[----:B0-----:R-:W0:Y:S01]  /*3630*/  LDC.64 R16, c[0x0][0x218] ;  /* 0x00008600ff107b82 */ /* 0x001e220000000a00 */
[----:B------:R-:W-:Y:S02]  /*3640*/  VIADD R243, R3, 0xe2 ;  /* 0x000000e203f37836 */ /* 0x000fe40000000000 */
[----:B------:R-:W-:Y:S02]  /*3650*/  @!P0 IMAD.IADD R22, R22, 0x1, -R2 ;  /* 0x0000000116168824 */ /* 0x000fe400078e0a02 */
[C---:B------:R-:W-:Y:S01]  /*3660*/  IMAD R26, R2.reuse, R5, R26 ;  /* 0x00000005021a7224 */ /* 0x040fe200078e021a */
[----:B------:R-:W-:Y:S01]  /*3670*/  IABS R27, R243 ;  /* 0x000000f3001b7213 */ /* 0x000fe20000000000 */
[----:B------:R-:W-:Y:S01]  /*3680*/  @!P6 IMAD.MOV R22, RZ, RZ, -R22 ;  /* 0x000000ffff16e224 */ /* 0x000fe200078e0a16 */
[----:B------:R-:W-:Y:S01]  /*3690*/  ISETP.GT.U32.AND P6, PT, R2, R25, PT ;  /* 0x000000190200720c */ /* 0x000fe20003fc4070 */
[----:B------:R-:W-:Y:S01]  /*36a0*/  @!P1 IMAD.IADD R24, R24, 0x1, -R2 ;  /* 0x0000000118189824 */ /* 0x000fe200078e0a02 */
[----:B------:R-:W-:Y:S01]  /*36b0*/  ISETP.GT.U32.AND P1, PT, R2, R26, PT ;  /* 0x0000001a0200720c */ /* 0x000fe20003f24070 */
[----:B------:R-:W-:Y:S01]  /*36c0*/  IMAD.HI.U32 R5, R0, R27, RZ ;  /* 0x0000001b00057227 */ /* 0x000fe200078e00ff */
[----:B------:R-:W-:-:S03]  /*36d0*/  ISETP.GE.AND P0, PT, R243, RZ, PT ;  /* 0x000000fff300720c */ /* 0x000fc60003f06270 */
[----:B------:R-:W-:Y:S01]  /*36e0*/  @!P2 IMAD.MOV R19, RZ, RZ, -R19 ;  /* 0x000000ffff13a224 */ /* 0x000fe200078e0a13 */
[----:B------:R-:W-:Y:S01]  /*36f0*/  ISETP.GE.AND P2, PT, R242, RZ, PT ;  /* 0x000000fff200720c */ /* 0x000fe20003f46270 */
[C---:B------:R-:W-:Y:S02]  /*3700*/  VIADD R242, R3.reuse, 0xe1 ;  /* 0x000000e103f27836 */ /* 0x040fe40000000000 */
[----:B------:R-:W-:Y:S02]  /*3710*/  IMAD.MOV R5, RZ, RZ, -R5 ;  /* 0x000000ffff057224 */ /* 0x000fe400078e0a05 */
        /* <DEDUP_REMOVED lines=9> */
[----:B------:R-:W-:-:S03]  /*37b0*/  ISETP.GT.U32.AND P1, PT, R2, R25, PT ;  /* 0x000000190200720c */ /* 0x000fc60003f24070 */
[----:B------:R-:W-:Y:S02]  /*37c0*/  IMAD.MOV R4, RZ, RZ, -R4 ;  /* 0x000000ffff047224 */ /* 0x000fe400078e0a04 */
[----:B------:R-:W-:-:S04]  /*37d0*/  IMAD.HI.U32 R6, R0, R29, RZ ;  /* 0x0000001d00067227 */ /* 0x000fc800078e00ff */
[----:B------:R-:W-:Y:S02]  /*37e0*/  VIADD R238, R3, 0xde ;  /* 0x000000de03ee7836 */ /* 0x000fe40000000000 */
[C---:B------:R-:W-:Y:S02]  /*37f0*/  IMAD R28, R2.reuse, R4, R28 ;  /* 0x00000004021c7224 */ /* 0x040fe400078e021c */
[----:B------:R-:W-:Y:S01]  /*3800*/  IMAD.MOV R6, RZ, RZ, -R6 ;  /* 0x000000ffff067224 */ /* 0x000fe200078e0a06 */
[----:B------:R-:W-:Y:S01]  /*3810*/  IABS R31, R238 ;  /* 0x000000ee001f7213 */ /* 0x000fe20000000000 */
[----:B------:R-:W-:Y:S01]  /*3820*/  @!P4 IMAD.MOV R24, RZ, RZ, -R24 ;  /* 0x000000ffff18c224 */ /* 0x000fe200078e0a18 */
[----:B------:R-:W-:Y:S01]  /*3830*/  ISETP.GT.U32.AND P4, PT, R2, R26, PT ;  /* 0x0000001a0200720c */ /* 0x000fe20003f84070 */
[----:B------:R-:W-:-:S04]  /*3840*/  IMAD.HI.U32 R5, R0, R30, RZ ;  /* 0x0000001e00057227 */ /* 0x000fc800078e00ff */
[C---:B------:R-:W-:Y:S02]  /*3850*/  IMAD R29, R2.reuse, R6, R29 ;  /* 0x00000006021d7224 */ /* 0x040fe400078e021d */
[--C-:B------:R-:W-:Y:S02]  /*3860*/  @!P6 IMAD.IADD R27, R27, 0x1, -R2.reuse ;  /* 0x000000011b1be824 */ /* 0x100fe400078e0a02 */
[----:B------:R-:W-:Y:S01]  /*3870*/  @!P1 IMAD.IADD R25, R25, 0x1, -R2 ;  /* 0x0000000119199824 */ /* 0x000fe200078e0a02 */
[C---:B------:R-:W-:Y:S01]  /*3880*/  ISETP.GT.U32.AND P1, PT, R2.reuse, R28, PT ;  /* 0x0000001c0200720c */ /* 0x040fe20003f24070 */
[----:B------:R-:W-:Y:S01]  /*3890*/  IMAD.MOV R5, RZ, RZ, -R5 ;  /* 0x000000ffff057224 */ /* 0x000fe200078e0a05 */
[C---:B------:R-:W-:Y:S01]  /*38a0*/  ISETP.GT.U32.AND P6, PT, R2.reuse, R27, PT ;  /* 0x0000001b0200720c */ /* 0x040fe20003fc4070 */
[----:B------:R-:W-:Y:S02]  /*38b0*/  VIADD R239, R3, 0xdd ;  /* 0x000000dd03ef7836 */ /* 0x000fe40000000000 */
[----:B------:R-:W-:Y:S01]  /*38c0*/  @!P2 IMAD.MOV R25, RZ, RZ, -R25 ;  /* 0x000000ffff19a224 */ /* 0x000fe200078e0a19 */
[----:B------:R-:W-:Y:S01]  /*38d0*/  ISETP.GT.U32.AND P2, PT, R2, R29, PT ;  /* 0x0000001d0200720c */ /* 0x000fe20003f44070 */
[----:B------:R-:W-:Y:S01]  /*38e0*/  IMAD.HI.U32 R4, R0, R31, RZ ;  /* 0x0000001f00047227 */ /* 0x000fe200078e00ff */
[----:B------:R-:W-:-:S03]  /*38f0*/  IABS R32, R239 ;  /* 0x000000ef00207213 */ /* 0x000fc60000000000 */
[----:B------:R-:W-:Y:S02]  /*3900*/  IMAD R30, R2, R5, R30 ;  /* 0x00000005021e7224 */ /* 0x000fe400078e021e */
        /* <DEDUP_REMOVED lines=11> */
[C---:B------:R-:W-:Y:S01]  /*39c0*/  ISETP.GT.U32.AND P6, PT, R2.reuse, R31, PT ;  /* 0x0000001f0200720c */ /* 0x040fe20003fc4070 */
[----:B------:R-:W-:Y:S01]  /*39d0*/  @!P2 IMAD.IADD R29, R29, 0x1, -R2 ;  /* 0x000000011d1da824 */ /* 0x000fe200078e0a02 */
[----:B------:R-:W-:Y:S01]  /*39e0*/  ISETP.GT.U32.AND P2, PT, R2, R28, PT ;  /* 0x0000001c0200720c */ /* 0x000fe20003f44070 */
[----:B------:R-:W-:-:S02]  /*39f0*/  VIADD R242, R3, 0xdb ;  /* 0x000000db03f27836 */ /* 0x000fc40000000000 */
[----:B------:R-:W-:-:S03]  /*3a00*/  IMAD.HI.U32 R5, R0, R33, RZ ;  /* 0x0000002100057227 */ /* 0x000fc600078e00ff */
[----:B------:R-:W-:Y:S01]  /*3a10*/  IABS R34, R242 ;  /* 0x000000f200227213 */ /* 0x000fe20000000000 */
[----:B------:R-:W-:Y:S02]  /*3a20*/  IMAD R32, R2, R6, R32 ;  /* 0x0000000602207224 */ /* 0x000fe400078e0220 */
[----:B------:R-:W-:Y:S02]  /*3a30*/  IMAD.MOV R5, RZ, RZ, -R5 ;  /* 0x000000ffff057224 */ /* 0x000fe400078e0a05 */
[----:B------:R-:W-:Y:S01]  /*3a40*/  @!P4 IMAD.IADD R30, R30, 0x1, -R2 ;  /* 0x000000011e1ec824 */ /* 0x000fe200078e0a02 */
[C---:B------:R-:W-:Y:S01]  /*3a50*/  ISETP.GT.U32.AND P4, PT, R2.reuse, R29, PT ;  /* 0x0000001d0200720c */ /* 0x040fe20003f84070 */
[----:B------:R-:W-:Y:S01]  /*3a60*/  @!P0 IMAD.MOV R27, RZ, RZ, -R27 ;  /* 0x000000ffff1b8224 */ /* 0x000fe200078e0a1b */
[C---:B------:R-:W-:Y:S01]  /*3a70*/  ISETP.GT.U32.AND P0, PT, R2.reuse, R32, PT ;  /* 0x000000200200720c */ /* 0x040fe20003f04070 */
[----:B------:R-:W-:Y:S02]  /*3a80*/  IMAD R33, R2, R5, R33 ;  /* 0x0000000502217224 */ /* 0x000fe400078e0221 */
[----:B------:R-:W-:-:S02]  /*3a90*/  VIADD R240, R3, 0xda ;  /* 0x000000da03f07836 */ /* 0x000fc40000000000 */
[----:B------:R-:W-:-:S03]  /*3aa0*/  IMAD.HI.U32 R4, R0, R34, RZ ;  /* 0x0000002200047227 */ /* 0x000fc600078e00ff */
[----:B------:R-:W-:Y:S01]  /*3ab0*/  IABS R35, R240 ;  /* 0x000000f000237213 */ /* 0x000fe20000000000 */
[--C-:B------:R-:W-:Y:S01]  /*3ac0*/  @!P6 IMAD.IADD R31, R31, 0x1, -R2.reuse ;  /* 0x000000011f1fe824 */ /* 0x100fe200078e0a02 */
[----:B------:R-:W-:Y:S01]  /*3ad0*/  ISETP.GT.U32.AND P6, PT, R2, R30, PT ;  /* 0x0000001e0200720c */ /* 0x000fe20003fc4070 */
        /* <DEDUP_REMOVED lines=16> */
[----:B------:R-:W-:Y:S01]  /*3be0*/  ISETP.GT.U32.AND P3, PT, R2, R31, PT ;  /* 0x0000001f0200720c */ /* 0x000fe20003f64070 */
[--C-:B------:R-:W-:Y:S01]  /*3bf0*/  @!P6 IMAD.IADD R30, R30, 0x1, -R2.reuse ;  /* 0x000000011e1ee824 */ /* 0x100fe200078e0a02 */
[C---:B------:R-:W-:Y:S01]  /*3c00*/  ISETP.GT.U32.AND P6, PT, R2.reuse, R34, PT ;  /* 0x000000220200720c */ /* 0x040fe20003fc4070 */
[----:B------:R-:W-:Y:S01]  /*3c10*/  @!P2 IMAD.IADD R33, R33, 0x1, -R2 ;  /* 0x000000012121a824 */ /* 0x000fe200078e0a02 */
[----:B------:R-:W-:Y:S01]  /*3c20*/  ISETP.GE.AND P2, PT, R241, RZ, PT ;  /* 0x000000fff100720c */ /* 0x000fe20003f46270 */
[----:B------:R-:W-:Y:S01]  /*3c30*/  IMAD R35, R2, R5, R35 ;  /* 0x0000000502237224 */ /* 0x000fe200078e0223 */
[----:B------:R-:W-:Y:S01]  /*3c40*/  @!P4 IADD3 R30, -R30, RZ, RZ ;  /* 0x000000ff1e1ec210 */ /* 0x000fe20007ffe1ff */
[----:B------:R-:W-:Y:S02]  /*3c50*/  IMAD.MOV R4, RZ, RZ, -R4 ;  /* 0x000000ffff047224 */ /* 0x000fe400078e0a04 */
[----:B------:R-:W-:Y:S01]  /*3c60*/  VIADD R241, R3, 0xd8 ;  /* 0x000000d803f17836 */ /* 0x000fe20000000000 */
[C---:B------:R-:W-:Y:S01]  /*3c70*/  ISETP.GT.U32.AND P4, PT, R2.reuse, R35, PT ;  /* 0x000000230200720c */ /* 0x040fe20003f84070 */
[----:B------:R-:W-:Y:S01]  /*3c80*/  @!P1 IMAD.MOV R29, RZ, RZ, -R29 ;  /* 0x000000ffff1d9224 */ /* 0x000fe200078e0a1d */
[C---:B------:R-:W-:Y:S01]  /*3c90*/  ISETP.GT.U32.AND P1, PT, R2.reuse, R33, PT ;  /* 0x000000210200720c */ /* 0x040fe20003f24070 */
[----:B------:R-:W-:Y:S01]  /*3ca0*/  IMAD R36, R2, R4, R36 ;  /* 0x0000000402247224 */ /* 0x000fe200078e0224 */
[----:B------:R-:W-:Y:S01]  /*3cb0*/  IABS R5, R241 ;  /* 0x000000f100057213 */ /* 0x000fe20000000000 */
[----:B------:R-:W-:-:S02]  /*3cc0*/  @!P5 IMAD.IADD R32, R32, 0x1, -R2 ;  /* 0x000000012020d824 */ /* 0x000fc400078e0a02 */
[----:B------:R-:W-:Y:S01]  /*3cd0*/  @!P3 IMAD.IADD R31, R31, 0x1, -R2 ;  /* 0x000000011f1fb824 */ /* 0x000fe200078e0a02 */
[----:B------:R-:W-:Y:S01]  /*3ce0*/  ISETP.GT.U32.AND P5, PT, R2, R36, PT ;  /* 0x000000240200720c */ /* 0x000fe20003fa4070 */
[----:B------:R-:W-:Y:S01]  /*3cf0*/  IMAD.HI.U32 R4, R0, R5, RZ ;  /* 0x0000000500047227 */ /* 0x000fe200078e00ff */
[----:B------:R-:W-:-:S03]  /*3d00*/  ISETP.GE.AND P3, PT, R238, RZ, PT ;  /* 0x000000ffee00720c */ /* 0x000fc60003f66270 */
[----:B------:R-:W-:Y:S02]  /*3d10*/  @!P6 IMAD.IADD R34, R34, 0x1, -R2 ;  /* 0x000000012222e824 */ /* 0x000fe400078e0a02 */
[----:B------:R-:W-:Y:S02]  /*3d20*/  IMAD.MOV R4, RZ, RZ, -R4 ;  /* 0x000000ffff047224 */ /* 0x000fe400078e0a04 */
[--C-:B------:R-:W-:Y:S01]  /*3d30*/  @!P1 IMAD.IADD R33, R33, 0x1, -R2.reuse ;  /* 0x0000000121219824 */ /* 0x100fe200078e0a02 */
[----:B------:R-:W-:Y:S01]  /*3d40*/  ISETP.GT.U32.AND P6, PT, R2, R34, PT ;  /* 0x000000220200720c */ /* 0x000fe20003fc4070 */
[--C-:B------:R-:W-:Y:S01]  /*3d50*/  @!P4 IMAD.IADD R35, R35, 0x1, -R2.reuse ;  /* 0x000000012323c824 */ /* 0x100fe200078e0a02 */
[----:B------:R-:W-:Y:S01]  /*3d60*/  ISETP.GE.AND P1, PT, R240, RZ, PT ;  /* 0x000000fff000720c */ /* 0x000fe20003f26270 */
[----:B------:R-:W-:Y:S01]  /*3d70*/  IMAD R37, R2, R4, R5 ;  /* 0x0000000402257224 */ /* 0x000fe200078e0205 */
[----:B------:R-:W-:Y:S01]  /*3d80*/  ISETP.GE.AND P4, PT, R241, RZ, PT ;  /* 0x000000fff100720c */ /* 0x000fe20003f86270 */
[----:B------:R-:W-:Y:S01]  /*3d90*/  @!P5 IMAD.IADD R36, R36, 0x1, -R2 ;  /* 0x000000012424d824 */ /* 0x000fe200078e0a02 */
[C---:B------:R-:W-:Y:S01]  /*3da0*/  ISETP.GT.U32.AND P5, PT, R2.reuse, R35, PT ;  /* 0x000000230200720c */ /* 0x040fe20003fa4070 */
[----:B------:R-:W-:Y:S01]  /*3db0*/  @!P2 IMAD.MOV R33, RZ, RZ, -R33 ;  /* 0x000000ffff21a224 */ /* 0x000fe200078e0a21 */
[----:B------:R-:W-:Y:S01]  /*3dc0*/  ISETP.GT.U32.AND P2, PT, R2, R37, PT ;  /* 0x000000250200720c */ /* 0x000fe20003f44070 */
[----:B------:R-:W-:Y:S01]  /*3dd0*/  @!P3 IMAD.MOV R31, RZ, RZ, -R31 ;  /* 0x000000ffff1fb224 */ /* 0x000fe200078e0a1f */
[----:B------:R-:W-:Y:S01]  /*3de0*/  ISETP.GE.AND P3, PT, R242, RZ, PT ;  /* 0x000000fff200720c */ /* 0x000fe20003f66270 */
[----:B------:R-:W-:-:S02]  /*3df0*/  VIADD R242, R3, 0xd7 ;  /* 0x000000d703f27836 */ /* 0x000fc40000000000 */
[----:B------:R-:W-:Y:S01]  /*3e00*/  @!P6 IMAD.IADD R34, R34, 0x1, -R2 ;  /* 0x000000012222e824 */ /* 0x000fe200078e0a02 */
[----:B------:R-:W-:Y:S01]  /*3e10*/  ISETP.GE.AND P6, PT, R243, RZ, PT ;  /* 0x000000fff300720c */ /* 0x000fe20003fc6270 */
[----:B------:R-:W-:Y:S01]  /*3e20*/  VIADD R243, R3, 0xd6 ;  /* 0x000000d603f37836 */ /* 0x000fe20000000000 */
[----:B------:R-:W-:Y:S01]  /*3e30*/  IABS R38, R242 ;  /* 0x000000f200267213 */ /* 0x000fe20000000000 */
[----:B------:R-:W-:Y:S01]  /*3e40*/  @!P0 IMAD.MOV R32, RZ, RZ, -R32 ;  /* 0x000000ffff208224 */ /* 0x000fe200078e0a20 */
[----:B------:R-:W-:Y:S01]  /*3e50*/  ISETP.GT.U32.AND P0, PT, R2, R36, PT ;  /* 0x000000240200720c */ /* 0x000fe20003f04070 */
[--C-:B------:R-:W-:Y:S01]  /*3e60*/  @!P5 IMAD.IADD R35, R35, 0x1, -R2.reuse ;  /* 0x000000012323d824 */ /* 0x100fe200078e0a02 */
[----:B------:R-:W-:Y:S01]  /*3e70*/  IABS R39, R243 ;  /* 0x000000f300277213 */ /* 0x000fe20000000000 */
[----:B------:R-:W-:Y:S01]  /*3e80*/  @!P2 IMAD.IADD R37, R37, 0x1, -R2 ;  /* 0x000000012525a824 */ /* 0x000fe200078e0a02 */
[----:B------:R-:W-:Y:S01]  /*3e90*/  ISETP.GE.AND P5, PT, R243, RZ, PT ;  /* 0x000000fff300720c */ /* 0x000fe20003fa6270 */
[----:B------:R-:W-:-:S04]  /*3ea0*/  IMAD.HI.U32 R4, R0, R38, RZ ;  /* 0x0000002600047227 */ /* 0x000fc800078e00ff */
[----:B------:R-:W-:Y:S01]  /*3eb0*/  @!P1 IMAD.MOV R35, RZ, RZ, -R35 ;  /* 0x000000ffff239224 */ /* 0x000fe200078e0a23 */
[----:B------:R-:W-:Y:S01]  /*3ec0*/  ISETP.GT.U32.AND P1, PT, R2, R37, PT ;  /* 0x000000250200720c */ /* 0x000fe20003f24070 */
[----:B------:R-:W-:-:S04]  /*3ed0*/  IMAD.HI.U32 R5, R0, R39, RZ ;  /* 0x0000002700057227 */ /* 0x000fc800078e00ff */
[----:B------:R-:W-:Y:S02]  /*3ee0*/  IMAD.MOV R4, RZ, RZ, -R4 ;  /* 0x000000ffff047224 */ /* 0x000fe400078e0a04 */
[----:B------:R-:W-:Y:S02]  /*3ef0*/  IMAD.MOV R5, RZ, RZ, -R5 ;  /* 0x000000ffff057224 */ /* 0x000fe400078e0a05 */
[----:B------:R-:W-:Y:S02]  /*3f00*/  IMAD R38, R2, R4, R38 ;  /* 0x0000000402267224 */ /* 0x000fe400078e0226 */
[----:B------:R-:W-:Y:S02]  /*3f10*/  VIADD R243, R3, 0xd5 ;  /* 0x000000d503f37836 */ /* 0x000fe40000000000 */
[----:B------:R-:W-:Y:S02]  /*3f20*/  @!P0 IMAD.IADD R36, R36, 0x1, -R2 ;  /* 0x0000000124248824 */ /* 0x000fe400078e0a02 */
[C---:B------:R-:W-:Y:S01]  /*3f30*/  IMAD R39, R2.reuse, R5, R39 ;  /* 0x0000000502277224 */ /* 0x040fe200078e0227 */
[----:B------:R-:W-:Y:S01]  /*3f40*/  IABS R40, R243 ;  /* 0x000000f300287213 */ /* 0x000fe20000000000 */
[----:B------:R-:W-:Y:S01]  /*3f50*/  @!P6 IMAD.MOV R36, RZ, RZ, -R36 ;  /* 0x000000ffff24e224 */ /* 0x000fe200078e0a24 */
[C---:B------:R-:W-:Y:S01]  /*3f60*/  ISETP.GT.U32.AND P6, PT, R2.reuse, R38, PT ;  /* 0x000000260200720c */ /* 0x040fe20003fc4070 */
        /* <DEDUP_REMOVED lines=15> */
[C---:B------:R-:W-:Y:S01]  /*4060*/  ISETP.GT.U32.AND P6, PT, R2.reuse, R40, PT ;  /* 0x000000280200720c */ /* 0x040fe20003fc4070 */
[----:B------:R-:W-:Y:S01]  /*4070*/  VIADD R237, R3, 0xd2 ;  /* 0x000000d203ed7836 */ /* 0x000fe20000000000 */
[----:B------:R-:W-:Y:S01]  /*4080*/  ISETP.GT.U32.AND P1, PT, R2, R38, PT ;  /* 0x000000260200720c */ /* 0x000fe20003f24070 */
[----:B------:R-:W-:-:S03]  /*4090*/  IMAD.HI.U32 R4, R0, R41, RZ ;  /* 0x0000002900047227 */ /* 0x000fc600078e00ff */
[----:B------:R-:W-:Y:S01]  /*40a0*/  IABS R43, R237 ;  /* 0x000000ed002b7213 */ /* 0x000fe20000000000 */
        /* <DEDUP_REMOVED lines=9> */
[----:B------:R-:W-:Y:S02]  /*4140*/  IMAD R42, R2, R6, R42 ;  /* 0x00000006022a7224 */ /* 0x000fe400078e022a */
        /* <DEDUP_REMOVED lines=39> */
[C---:B------:R-:W-:Y:S01]  /*43c0*/  ISETP.GT.U32.AND P6, PT, R2.reuse, R43, PT ;  /* 0x0000002b0200720c */ /* 0x040fe20003fc4070 */
[----:B------:R-:W-:Y:S01]  /*43d0*/  @!P3 IMAD.IADD R41, R41, 0x1, -R2 ;  /* 0x000000012929b824 */ /* 0x000fe200078e0a02 */
[----:B------:R-:W-:Y:S01]  /*43e0*/  ISETP.GT.U32.AND P3, PT, R2, R46, PT ;  /* 0x0000002e0200720c */ /* 0x000fe20003f64070 */
[----:B------:R-:W-:Y:S01]  /*43f0*/  IMAD.MOV R4, RZ, RZ, -R4 ;  /* 0x000000ffff047224 */ /* 0x000fe200078e0a04 */
[----:B------:R-:W-:Y:S01]  /*4400*/  @!P4 IADD3 R42, R42, -R2, RZ ;  /* 0x800000022a2ac210 */ /* 0x000fe20007ffe0ff */
[----:B------:R-:W-:Y:S01]  /*4410*/  VIADD R243, R3, 0xcc ;  /* 0x000000cc03f37836 */ /* 0x000fe20000000000 */
[----:B------:R-:W-:Y:S01]  /*4420*/  ISETP.GE.AND P4, PT, R237, RZ, PT ;  /* 0x000000ffed00720c */ /* 0x000fe20003f86270 */
[----:B------:R-:W-:Y:S02]  /*4430*/  IMAD R47, R2, R4, R47 ;  /* 0x00000004022f7224 */ /* 0x000fe400078e022f */
[----:B------:R-:W-:Y:S01]  /*4440*/  @!P0 IMAD.IADD R45, R45, 0x1, -R2 ;  /* 0x000000012d2d8824 */ /* 0x000fe200078e0a02 */
[----:B------:R-:W-:Y:S01]  /*4450*/  IABS R49, R243 ;  /* 0x000000f300317213 */ /* 0x000fe20000000000 */
        /* <DEDUP_REMOVED lines=12> */
[----:B------:R-:W-:Y:S02]  /*4520*/  IMAD R48, R2, R5, R48 ;  /* 0x0000000502307224 */ /* 0x000fe400078e0230 */
[----:B------:R-:W-:Y:S02]  /*4530*/  IMAD.MOV R4, RZ, RZ, -R4 ;  /* 0x000000ffff047224 */ /* 0x000fe400078e0a04 */
[----:B------:R-:W-:-:S02]  /*4540*/  VIADD R241, R3, 0xcb ;  /* 0x000000cb03f17836 */ /* 0x000fc40000000000 */
[----:B------:R-:W-:Y:S01]  /*4550*/  @!P1 IMAD.MOV R42, RZ, RZ, -R42 ;  /* 0x000000ffff2a9224 */ /* 0x000fe200078e0a2a */
[C---:B------:R-:W-:Y:S01]  /*4560*/  ISETP.GT.U32.AND P1, PT, R2.reuse, R46, PT ;  /* 0x0000002e0200720c */ /* 0x040fe20003f24070 */
[----:B------:R-:W-:Y:S01]  /*4570*/  @!P4 IMAD.MOV R43, RZ, RZ, -R43 ;  /* 0x000000ffff2bc224 */ /* 0x000fe200078e0a2b */
[----:B------:R-:W-:Y:S01]  /*4580*/  IABS R5, R241 ;  /* 0x000000f100057213 */ /* 0x000fe20000000000 */
[C---:B------:R-:W-:Y:S01]  /*4590*/  IMAD R49, R2.reuse, R4, R49 ;  /* 0x0000000402317224 */ /* 0x040fe200078e0231 */
[----:B------:R-:W-:Y:S01]  /*45a0*/  ISETP.GT.U32.AND P4, PT, R2, R48, PT ;  /* 0x000000300200720c */ /* 0x000fe20003f84070 */
[----:B------:R-:W-:Y:S02]  /*45b0*/  @!P2 IMAD.IADD R45, R45, 0x1, -R2 ;  /* 0x000000012d2da824 */ /* 0x000fe400078e0a02 */
[----:B------:R-:W-:Y:S01]  /*45c0*/  IMAD.HI.U32 R4, R0, R5, RZ ;  /* 0x0000000500047227 */ /* 0x000fe200078e00ff */
[----:B------:R-:W-:-:S03]  /*45d0*/  ISETP.GT.U32.AND P2, PT, R2, R49, PT ;  /* 0x000000310200720c */ /* 0x000fc60003f44070 */
        /* <DEDUP_REMOVED lines=8> */
[C---:B------:R-:W-:Y:S01]  /*4660*/  IMAD R50, R2.reuse, R4, R5 ;  /* 0x0000000402327224 */ /* 0x040fe200078e0205 */
        /* <DEDUP_REMOVED lines=8> */
[--C-:B------:R-:W-:Y:S01]  /*46f0*/  @!P6 IMAD.IADD R47, R47, 0x1, -R2.reuse ;  /* 0x000000012f2fe824 */ /* 0x100fe200078e0a02 */
        /* <DEDUP_REMOVED lines=15> */
[C---:B------:R-:W-:Y:S02]  /*47f0*/  IMAD R51, R2.reuse, R4, R51 ;  /* 0x0000000402337224 */ /* 0x040fe400078e0233 */
        /* <DEDUP_REMOVED lines=47> */
[----:B------:R-:W-:Y:S02]  /*4af0*/  VIADD R241, R3, 0xc2 ;  /* 0x000000c203f17836 */ /* 0x000fe40000000000 */
[----:B------:R-:W-:Y:S02]  /*4b00*/  IMAD.MOV R4, RZ, RZ, -R4 ;  /* 0x000000ffff047224 */ /* 0x000fe400078e0a04 */
        /* <DEDUP_REMOVED lines=8> */
[----:B------:R-:W-:-:S04]  /*4b90*/  IMAD.HI.U32 R5, R0, R59, RZ ;  /* 0x0000003b00057227 */ /* 0x000fc800078e00ff */
[--C-:B------:R-:W-:Y:S01]  /*4ba0*/  @!P6 IMAD.IADD R53, R53, 0x1, -R2.reuse ;  /* 0x000000013535e824 */ /* 0x100fe200078e0a02 */
[C---:B------:R-:W-:Y:S01]  /*4bb0*/  ISETP.GT.U32.AND P6, PT, R2.reuse, R57, PT ;  /* 0x000000390200720c */ /* 0x040fe20003fc4070 */
[----:B------:R-:W-:Y:S01]  /*4bc0*/  @!P5 IMAD.IADD R55, R55, 0x1, -R2 ;  /* 0x000000013737d824 */ /* 0x000fe200078e0a02 */
[C---:B------:R-:W-:Y:S01]  /*4bd0*/  ISETP.GT.U32.AND P5, PT, R2.reuse, R54, PT ;  /* 0x000000360200720c */ /* 0x040fe20003fa4070 */
[----:B------:R-:W-:Y:S01]  /*4be0*/  VIADD R242, R3, 0xc1 ;  /* 0x000000c103f27836 */ /* 0x000fe20000000000 */
[----:B------:R-:W-:Y:S01]  /*4bf0*/  IADD3 R5, -R5, RZ, RZ ;  /* 0x000000ff05057210 */ /* 0x000fe20007ffe1ff */
[----:B------:R-:W-:Y:S02]  /*4c00*/  IMAD R58, R2, R6, R58 ;  /* 0x00000006023a7224 */ /* 0x000fe400078e023a */
[----:B------:R-:W-:Y:S01]  /*4c10*/  @!P4 IMAD.IADD R56, R56, 0x1, -R2 ;  /* 0x000000013838c824 */ /* 0x000fe200078e0a02 */
[----:B------:R-:W-:Y:S01]  /*4c20*/  IABS R60, R242 ;  /* 0x000000f2003c7213 */ /* 0x000fe20000000000 */
[----:B------:R-:W-:Y:S01]  /*4c30*/  @!P0 IMAD.MOV R53, RZ, RZ, -R53 ;  /* 0x000000ffff358224 */ /* 0x000fe200078e0a35 */
[C---:B------:R-:W-:Y:S01]  /*4c40*/  ISETP.GT.U32.AND P4, PT, R2.reuse, R55, PT ;  /* 0x000000370200720c */ /* 0x040fe20003f84070 */
[C---:B------:R-:W-:Y:S01]  /*4c50*/  IMAD R59, R2.reuse, R5, R59 ;  /* 0x00000005023b7224 */ /* 0x040fe200078e023b */
[----:B------:R-:W-:Y:S01]  /*4c60*/  ISETP.GT.U32.AND P0, PT, R2, R58, PT ;  /* 0x0000003a0200720c */ /* 0x000fe20003f04070 */
        /* <DEDUP_REMOVED lines=89> */
[----:B------:R-:W-:Y:S01]  /*5200*/  @!P1 IADD3 R65, R65, -R2, RZ ;  /* 0x8000000241419210 */ /* 0x000fe20007ffe0ff */
[----:B------:R-:W-:Y:S01]  /*5210*/  @!P6 IMAD.IADD R64, R64, 0x1, -R2 ;  /* 0x000000014040e824 */ /* 0x000fe200078e0a02 */
[----:B------:R-:W-:Y:S01]  /*5220*/  IABS R68, R243 ;  /* 0x000000f300447213 */ /* 0x000fe20000000000 */
[----:B------:R-:W-:Y:S01]  /*5230*/  VIADD R237, R3, 0xb8 ;  /* 0x000000b803ed7836 */ /* 0x000fe20000000000 */
[----:B------:R-:W-:Y:S01]  /*5240*/  ISETP.GT.U32.AND P6, PT, R2, R66, PT ;  /* 0x000000420200720c */ /* 0x000fe20003fc4070 */
[----:B------:R-:W-:Y:S01]  /*5250*/  IMAD.HI.U32 R4, R0, R67, RZ ;  /* 0x0000004300047227 */ /* 0x000fe200078e00ff */
[----:B------:R-:W-:-:S02]  /*5260*/  ISETP.GT.U32.AND P1, PT, R2, R64, PT ;  /* 0x000000400200720c */ /* 0x000fc40003f24070 */
[----:B------:R-:W-:Y:S01]  /*5270*/  IABS R69, R237 ;  /* 0x000000ed00457213 */ /* 0x000fe20000000000 */
[----:B------:R-:W-:Y:S01]  /*5280*/  IMAD.MOV R4, RZ, RZ, -R4 ;  /* 0x000000ffff047224 */ /* 0x000fe200078e0a04 */
[----:B------:R-:W-:Y:S01]  /*5290*/  ISETP.GE.AND P5, PT, R242, RZ, PT ;  /* 0x000000fff200720c */ /* 0x000fe20003fa6270 */
[----:B------:R-:W-:-:S04]  /*52a0*/  IMAD.HI.U32 R6, R0, R68, RZ ;  /* 0x0000004400067227 */ /* 0x000fc800078e00ff */
[----:B------:R-:W-:Y:S01]  /*52b0*/  @!P4 IMAD.MOV R63, RZ, RZ, -R63 ;  /* 0x000000ffff3fc224 */ /* 0x000fe200078e0a3f */
[C---:B------:R-:W-:Y:S01]  /*52c0*/  ISETP.GT.U32.AND P4, PT, R2.reuse, R65, PT ;  /* 0x000000410200720c */ /* 0x040fe20003f84070 */
[----:B------:R-:W-:Y:S02]  /*52d0*/  VIADD R238, R3, 0xb7 ;  /* 0x000000b703ee7836 */ /* 0x000fe40000000000 */
[----:B------:R-:W-:Y:S02]  /*52e0*/  IMAD R67, R2, R4, R67 ;  /* 0x0000000402437224 */ /* 0x000fe400078e0243 */
[----:B------:R-:W-:Y:S01]  /*52f0*/  IMAD.MOV R6, RZ, RZ, -R6 ;  /* 0x000000ffff067224 */ /* 0x000fe200078e0a06 */
[----:B------:R-:W-:Y:S01]  /*5300*/  IABS R70, R238 ;  /* 0x000000ee00467213 */ /* 0x000fe20000000000 */
        /* <DEDUP_REMOVED lines=9> */
[C---:B------:R-:W-:Y:S01]  /*53a0*/  ISETP.GT.U32.AND P2, PT, R2.reuse, R68, PT ;  /* 0x000000440200720c */ /* 0x040fe20003f44070 */
[----:B------:R-:W-:Y:S01]  /*53b0*/  IMAD R69, R2, R5, R69 ;  /* 0x0000000502457224 */ /* 0x000fe200078e0245 */
[----:B------:R-:W-:Y:S01]  /*53c0*/  IABS R71, R239 ;  /* 0x000000ef00477213 */ /* 0x000fe20000000000 */
[----:B------:R-:W-:-:S04]  /*53d0*/  IMAD.HI.U32 R4, R0, R70, RZ ;  /* 0x0000004600047227 */ /* 0x000fc800078e00ff */
[----:B------:R-:W-:Y:S01]  /*53e0*/  @!P4 IMAD.IADD R65, R65, 0x1, -R2 ;  /* 0x000000014141c824 */ /* 0x000fe200078e0a02 */
[----:B------:R-:W-:Y:S01]  /*53f0*/  ISETP.GT.U32.AND P4, PT, R2, R69, PT ;  /* 0x000000450200720c */ /* 0x000fe20003f84070 */
[----:B------:R-:W-:Y:S02]  /*5400*/  IMAD.MOV R4, RZ, RZ, -R4 ;  /* 0x000000ffff047224 */ /* 0x000fe400078e0a04 */
[----:B------:R-:W-:Y:S02]  /*5410*/  VIADD R241, R3, 0xb5 ;  /* 0x000000b503f17836 */ /* 0x000fe40000000000 */
[----:B------:R-:W-:-:S03]  /*5420*/  IMAD.HI.U32 R6, R0, R71, RZ ;  /* 0x0000004700067227 */ /* 0x000fc600078e00ff */
[----:B------:R-:W-:Y:S01]  /*5430*/  IABS R72, R241 ;  /* 0x000000f100487213 */ /* 0x000fe20000000000 */
        /* <DEDUP_REMOVED lines=9> */
[----:B------:R-:W-:Y:S02]  /*54d0*/  IMAD R71, R2, R6, R71 ;  /* 0x0000000602477224 */ /* 0x000fe400078e0247 */
[----:B------:R-:W-:Y:S01]  /*54e0*/  IMAD.HI.U32 R5, R0, R72, RZ ;  /* 0x0000004800057227 */ /* 0x000fe200078e00ff */
[----:B------:R-:W-:-:S03]  /*54f0*/  IABS R73, R242 ;  /* 0x000000f200497213 */ /* 0x000fc60000000000 */
[----:B------:R-:W-:Y:S01]  /*5500*/  @!P4 IMAD.IADD R69, R69, 0x1, -R2 ;  /* 0x000000014545c824 */ /* 0x000fe200078e0a02 */
[C---:B------:R-:W-:Y:S01]  /*5510*/  ISETP.GT.U32.AND P4, PT, R2.reuse, R68, PT ;  /* 0x000000440200720c */ /* 0x040fe20003f84070 */
[----:B------:R-:W-:Y:S01]  /*5520*/  @!P0 IMAD.MOV R66, RZ, RZ, -R66 ;  /* 0x000000ffff428224 */ /* 0x000fe200078e0a42 */
[C---:B------:R-:W-:Y:S01]  /*5530*/  ISETP.GT.U32.AND P0, PT, R2.reuse, R71, PT ;  /* 0x000000470200720c */ /* 0x040fe20003f04070 */
[----:B------:R-:W-:Y:S02]  /*5540*/  IMAD.MOV R5, RZ, RZ, -R5 ;  /* 0x000000ffff057224 */ /* 0x000fe400078e0a05 */
[----:B------:R-:W-:Y:S02]  /*5550*/  VIADD R240, R3, 0xb3 ;  /* 0x000000b303f07836 */ /* 0x000fe40000000000 */
[----:B------:R-:W-:Y:S02]  /*5560*/  IMAD R72, R2, R5, R72 ;  /* 0x0000000502487224 */ /* 0x000fe400078e0248 */
[----:B------:R-:W-:Y:S01]  /*5570*/  IMAD.HI.U32 R4, R0, R73, RZ ;  /* 0x0000004900047227 */ /* 0x000fe200078e00ff */
[----:B------:R-:W-:-:S03]  /*5580*/  IABS R74, R240 ;  /* 0x000000f0004a7213 */ /* 0x000fc60000000000 */
        /* <DEDUP_REMOVED lines=28> */
[C---:B------:R-:W-:Y:S01]  /*5750*/  IMAD R75, R2.reuse, R4, R75 ;  /* 0x00000004024b7224 */ /* 0x040fe200078e024b */
[----:B------:R-:W-:Y:S01]  /*5760*/  IABS R5, R241 ;  /* 0x000000f100057213 */ /* 0x000fe20000000000 */
[----:B------:R-:W-:Y:S01]  /*5770*/  @!P1 IMAD.MOV R68, RZ, RZ, -R68 ;  /* 0x000000ffff449224 */ /* 0x000fe200078e0a44 */
[C---:B------:R-:W-:Y:S01]  /*5780*/  ISETP.GT.U32.AND P1, PT, R2.reuse, R72, PT ;  /* 0x000000480200720c */ /* 0x040fe20003f24070 */
[----:B------:R-:W-:Y:S01]  /*5790*/  @!P5 IMAD.IADD R71, R71, 0x1, -R2 ;  /* 0x000000014747d824 */ /* 0x000fe200078e0a02 */
[----:B------:R-:W-:Y:S01]  /*57a0*/  ISETP.GT.U32.AND P5, PT, R2, R75, PT ;  /* 0x0000004b0200720c */ /* 0x000fe20003fa4070 */
[----:B------:R-:W-:-:S04]  /*57b0*/  IMAD.HI.U32 R4, R0, R5, RZ ;  /* 0x0000000500047227 */ /* 0x000fc800078e00ff */
        /* <DEDUP_REMOVED lines=27> */
[----:B------:R-:W-:Y:S01]  /*5970*/  IMAD.HI.U32 R4, R0, R77, RZ ;  /* 0x0000004d00047227 */ /* 0x000fe200078e00ff */
[----:B------:R-:W-:-:S02]  /*5980*/  @!P1 IADD3 R74, -R74, RZ, RZ ;  /* 0x000000ff4a4a9210 */ /* 0x000fc40007ffe1ff */
[----:B------:R-:W-:Y:S01]  /*5990*/  ISETP.GT.U32.AND P1, PT, R2, R76, PT ;  /* 0x0000004c0200720c */ /* 0x000fe20003f24070 */
[----:B------:R-:W-:-:S04]  /*59a0*/  IMAD.HI.U32 R5, R0, R78, RZ ;  /* 0x0000004e00057227 */ /* 0x000fc800078e00ff */
[----:B------:R-:W-:Y:S02]  /*59b0*/  IMAD.MOV R4, RZ, RZ, -R4 ;  /* 0x000000ffff047224 */ /* 0x000fe400078e0a04 */
[----:B------:R-:W-:Y:S02]  /*59c0*/  VIADD R243, R3, 0xae ;  /* 0x000000ae03f37836 */ /* 0x000fe40000000000 */
[----:B------:R-:W-:Y:S02]  /*59d0*/  IMAD.MOV R5, RZ, RZ, -R5 ;  /* 0x000000ffff057224 */ /* 0x000fe400078e0a05 */
[C---:B------:R-:W-:Y:S01]  /*59e0*/  IMAD R77, R2.reuse, R4, R77 ;  /* 0x00000004024d7224 */ /* 0x040fe200078e024d */
[----:B------:R-:W-:Y:S01]  /*59f0*/  IABS R79, R243 ;  /* 0x000000f3004f7213 */ /* 0x000fe20000000000 */
[----:B------:R-:W-:Y:S01]  /*5a00*/  @!P0 IMAD.IADD R75, R75, 0x1, -R2 ;  /* 0x000000014b4b8824 */ /* 0x000fe200078e0a02 */
[----:B------:R-:W-:Y:S01]  /*5a10*/  ISETP.GE.AND P0, PT, R243, RZ, PT ;  /* 0x000000fff300720c */ /* 0x000fe20003f06270 */
[----:B------:R-:W-:-:S02]  /*5a20*/  IMAD R78, R2, R5, R78 ;  /* 0x00000005024e7224 */ /* 0x000fc400078e024e */
[----:B------:R-:W-:Y:S01]  /*5a30*/  @!P6 IMAD.MOV R75, RZ, RZ, -R75 ;  /* 0x000000ffff4be224 */ /* 0x000fe200078e0a4b */
[----:B------:R-:W-:Y:S01]  /*5a40*/  ISETP.GT.U32.AND P6, PT, R2, R77, PT ;  /* 0x0000004d0200720c */ /* 0x000fe20003fc4070 */
[----:B------:R-:W-:Y:S01]  /*5a50*/  @!P1 IMAD.IADD R76, R76, 0x1, -R2 ;  /* 0x000000014c4c9824 */ /* 0x000fe200078e0a02 */
[----:B------:R-:W-:Y:S01]  /*5a60*/  ISETP.GT.U32.AND P1, PT, R2, R78, PT ;  /* 0x0000004e0200720c */ /* 0x000fe20003f24070 */
[----:B------:R-:W-:-:S04]  /*5a70*/  IMAD.HI.U32 R5, R0, R79, RZ ;  /* 0x0000004f00057227 */ /* 0x000fc800078e00ff */
[----:B------:R-:W-:Y:S01]  /*5a80*/  @!P3 IMAD.MOV R73, RZ, RZ, -R73 ;  /* 0x000000ffff49b224 */ /* 0x000fe200078e0a49 */
[----:B------:R-:W-:Y:S01]  /*5a90*/  ISETP.GE.AND P3, PT, R242, RZ, PT ;  /* 0x000000fff200720c */ /* 0x000fe20003f66270 */
[----:B------:R-:W-:Y:S02]  /*5aa0*/  IMAD.MOV R5, RZ, RZ, -R5 ;  /* 0x000000ffff057224 */ /* 0x000fe400078e0a05 */
[C---:B------:R-:W-:Y:S02]  /*5ab0*/  VIADD R242, R3.reuse, 0xad ;  /* 0x000000ad03f27836 */ /* 0x040fe40000000000 */
[C---:B------:R-:W-:Y:S02]  /*5ac0*/  IMAD R79, R2.reuse, R5, R79 ;  /* 0x00000005024f7224 */ /* 0x040fe400078e024f */
[----:B------:R-:W-:Y:S01]  /*5ad0*/  VIADD R243, R3, 0xac ;  /* 0x000000ac03f37836 */ /* 0x000fe20000000000 */
[----:B------:R-:W-:Y:S01]  /*5ae0*/  IABS R80, R242 ;  /* 0x000000f200507213 */ /* 0x000fe20000000000 */
[--C-:B------:R-:W-:Y:S01]  /*5af0*/  @!P6 IMAD.IADD R77, R77, 0x1, -R2.reuse ;  /* 0x000000014d4de824 */ /* 0x100fe200078e0a02 */
[----:B------:R-:W-:Y:S01]  /*5b00*/  ISETP.GT.U32.AND P6, PT, R2, R79, PT ;  /* 0x0000004f0200720c */ /* 0x000fe20003fc4070 */
[----:B------:R-:W-:Y:S01]  /*5b10*/  @!P1 IMAD.IADD R78, R78, 0x1, -R2 ;  /* 0x000000014e4e9824 */ /* 0x000fe200078e0a02 */
[----:B------:R-:W-:Y:S01]  /*5b20*/  IABS R81, R243 ;  /* 0x000000f300517213 */ /* 0x000fe20000000000 */
[----:B------:R-:W-:Y:S01]  /*5b30*/  IMAD.HI.U32 R4, R0, R80, RZ ;  /* 0x0000005000047227 */ /* 0x000fe200078e00ff */
[----:B------:R-:W-:-:S02]  /*5b40*/  ISETP.GT.U32.AND P1, PT, R2, R77, PT ;  /* 0x0000004d0200720c */ /* 0x000fc40003f24070 */
[----:B------:R-:W-:Y:S01]  /*5b50*/  ISETP.GE.AND P2, PT, R242, RZ, PT ;  /* 0x000000fff200720c */ /* 0x000fe20003f46270 */
[----:B------:R-:W-:Y:S02]  /*5b60*/  VIADD R237, R3, 0xab ;  /* 0x000000ab03ed7836 */ /* 0x000fe40000000000 */
[----:B------:R-:W-:Y:S02]  /*5b70*/  IMAD.MOV R4, RZ, RZ, -R4 ;  /* 0x000000ffff047224 */ /* 0x000fe400078e0a04 */
[----:B------:R-:W-:Y:S01]  /*5b80*/  IMAD.HI.U32 R6, R0, R81, RZ ;  /* 0x0000005100067227 */ /* 0x000fe200078e00ff */
[----:B------:R-:W-:-:S03]  /*5b90*/  IABS R82, R237 ;  /* 0x000000ed00527213 */ /* 0x000fc60000000000 */
[----:B------:R-:W-:Y:S02]  /*5ba0*/  VIADD R238, R3, 0xaa ;  /* 0x000000aa03ee7836 */ /* 0x000fe40000000000 */
[C---:B------:R-:W-:Y:S02]  /*5bb0*/  IMAD R80, R2.reuse, R4, R80 ;  /* 0x0000000402507224 */ /* 0x040fe400078e0250 */
[----:B------:R-:W-:Y:S01]  /*5bc0*/  IMAD.MOV R6, RZ, RZ, -R6 ;  /* 0x000000ffff067224 */ /* 0x000fe200078e0a06 */
[----:B------:R-:W-:Y:S01]  /*5bd0*/  IABS R83, R238 ;  /* 0x000000ee00537213 */ /* 0x000fe20000000000 */
[----:B------:R-:W-:Y:S01]  /*5be0*/  @!P4 IMAD.MOV R76, RZ, RZ, -R76 ;  /* 0x000000ffff4cc224 */ /* 0x000fe200078e0a4c */
[----:B------:R-:W-:Y:S01]  /*5bf0*/  ISETP.GT.U32.AND P4, PT, R2, R78, PT ;  /* 0x0000004e0200720c */ /* 0x000fe20003f84070 */
[----:B------:R-:W-:Y:S02]  /*5c00*/  @!P6 IMAD.IADD R79, R79, 0x1, -R2 ;  /* 0x000000014f4fe824 */ /* 0x000fe400078e0a02 */
[----:B------:R-:W-:-:S03]  /*5c10*/  IMAD.HI.U32 R5, R0, R82, RZ ;  /* 0x0000005200057227 */ /* 0x000fc600078e00ff */
[C---:B------:R-:W-:Y:S01]  /*5c20*/  ISETP.GT.U32.AND P6, PT, R2.reuse, R79, PT ;  /* 0x0000004f0200720c */ /* 0x040fe20003fc4070 */
[C---:B------:R-:W-:Y:S02]  /*5c30*/  IMAD R81, R2.reuse, R6, R81 ;  /* 0x0000000602517224 */ /* 0x040fe400078e0251 */
[----:B------:R-:W-:Y:S01]  /*5c40*/  @!P1 IMAD.IADD R77, R77, 0x1, -R2 ;  /* 0x000000014d4d9824 */ /* 0x000fe200078e0a02 */
[C---:B------:R-:W-:Y:S01]  /*5c50*/  ISETP.GT.U32.AND P1, PT, R2.reuse, R80, PT ;  /* 0x000000500200720c */ /* 0x040fe20003f24070 */
[----:B------:R-:W-:Y:S02]  /*5c60*/  IMAD.MOV R5, RZ, RZ, -R5 ;  /* 0x000000ffff057224 */ /* 0x000fe400078e0a05 */
        /* <DEDUP_REMOVED lines=9> */
[C---:B------:R-:W-:Y:S01]  /*5d00*/  ISETP.GT.U32.AND P4, PT, R2.reuse, R82, PT ;  /* 0x000000520200720c */ /* 0x040fe20003f84070 */
[----:B------:R-:W-:Y:S01]  /*5d10*/  IMAD R83, R2, R4, R83 ;  /* 0x0000000402537224 */ /* 0x000fe200078e0253 */
[----:B------:R-:W-:Y:S01]  /*5d20*/  IABS R85, R241 ;  /* 0x000000f100557213 */ /* 0x000fe20000000000 */
[----:B------:R-:W-:-:S04]  /*5d30*/  IMAD.HI.U32 R6, R0, R84, RZ ;  /* 0x0000005400067227 */ /* 0x000fc800078e00ff */
[--C-:B------:R-:W-:Y:S01]  /*5d40*/  @!P1 IMAD.IADD R80, R80, 0x1, -R2.reuse ;  /* 0x0000000150509824 */ /* 0x100fe200078e0a02 */
[----:B------:R-:W-:Y:S01]  /*5d50*/  ISETP.GE.AND P1, PT, R243, RZ, PT ;  /* 0x000000fff300720c */ /* 0x000fe20003f26270 */
[----:B------:R-:W-:Y:S01]  /*5d60*/  @!P6 IMAD.IADD R79, R79, 0x1, -R2 ;  /* 0x000000014f4fe824 */ /* 0x000fe200078e0a02 */
[C---:B------:R-:W-:Y:S01]  /*5d70*/  ISETP.GT.U32.AND P6, PT, R2.reuse, R83, PT ;  /* 0x000000530200720c */ /* 0x040fe20003fc4070 */
[----:B------:R-:W-:Y:S02]  /*5d80*/  IMAD.MOV R6, RZ, RZ, -R6 ;  /* 0x000000ffff067224 */ /* 0x000fe400078e0a06 */
[----:B------:R-:W-:Y:S01]  /*5d90*/  @!P3 IMAD.IADD R81, R81, 0x1, -R2 ;  /* 0x000000015151b824 */ /* 0x000fe200078e0a02 */
[----:B------:R-:W-:Y:S01]  /*5da0*/  ISETP.GT.U32.AND P3, PT, R2, R80, PT ;  /* 0x000000500200720c */ /* 0x000fe20003f64070 */
[----:B------:R-:W-:-:S04]  /*5db0*/  IMAD.HI.U32 R5, R0, R85, RZ ;  /* 0x0000005500057227 */ /* 0x000fc800078e00ff */
[----:B------:R-:W-:Y:S02]  /*5dc0*/  VIADD R242, R3, 0xa7 ;  /* 0x000000a703f27836 */ /* 0x000fe40000000000 */
[----:B------:R-:W-:Y:S02]  /*5dd0*/  IMAD R84, R2, R6, R84 ;  /* 0x0000000602547224 */ /* 0x000fe400078e0254 */
[----:B------:R-:W-:Y:S01]  /*5de0*/  IMAD.MOV R5, RZ, RZ, -R5 ;  /* 0x000000ffff057224 */ /* 0x000fe200078e0a05 */
[----:B------:R-:W-:Y:S01]  /*5df0*/  IABS R86, R242 ;  /* 0x000000f200567213 */ /* 0x000fe20000000000 */
[----:B------:R-:W-:Y:S01]  /*5e00*/  @!P4 IMAD.IADD R82, R82, 0x1, -R2 ;  /* 0x000000015252c824 */ /* 0x000fe200078e0a02 */
[C---:B------:R-:W-:Y:S01]  /*5e10*/  ISETP.GT.U32.AND P4, PT, R2.reuse, R81, PT ;  /* 0x000000510200720c */ /* 0x040fe20003f84070 */
[----:B------:R-:W-:Y:S01]  /*5e20*/  @!P0 IMAD.MOV R79, RZ, RZ, -R79 ;  /* 0x000000ffff4f8224 */ /* 0x000fe200078e0a4f */
[C---:B------:R-:W-:Y:S01]  /*5e30*/  ISETP.GT.U32.AND P0, PT, R2.reuse, R84, PT ;  /* 0x000000540200720c */ /* 0x040fe20003f04070 */
[----:B------:R-:W-:-:S02]  /*5e40*/  IMAD R85, R2, R5, R85 ;  /* 0x0000000502557224 */ /* 0x000fc400078e0255 */
[----:B------:R-:W-:Y:S01]  /*5e50*/  @!P6 IMAD.IADD R83, R83, 0x1, -R2 ;  /* 0x000000015353e824 */ /* 0x000fe200078e0a02 */
[----:B------:R-:W-:Y:S01]  /*5e60*/  ISETP.GT.U32.AND P6, PT, R2, R82, PT ;  /* 0x000000520200720c */ /* 0x000fe20003fc4070 */
[----:B------:R-:W-:Y:S02]  /*5e70*/  VIADD R240, R3, 0xa6 ;  /* 0x000000a603f07836 */ /* 0x000fe40000000000 */
[----:B------:R-:W-:-:S03]  /*5e80*/  IMAD.HI.U32 R4, R0, R86, RZ ;  /* 0x0000005600047227 */ /* 0x000fc600078e00ff */
[----:B------:R-:W-:Y:S01]  /*5e90*/  IABS R87, R240 ;  /* 0x000000f000577213 */ /* 0x000fe20000000000 */
        /* <DEDUP_REMOVED lines=12> */
[C---:B------:R-:W-:Y:S01]  /*5f60*/  ISETP.GT.U32.AND P5, PT, R2.reuse, R83, PT ;  /* 0x000000530200720c */ /* 0x040fe20003fa4070 */
[----:B------:R-:W-:Y:S01]  /*5f70*/  @!P2 IMAD.MOV R80, RZ, RZ, -R80 ;  /* 0x000000ffff50a224 */ /* 0x000fe200078e0a50 */
[----:B------:R-:W-:Y:S01]  /*5f80*/  ISETP.GT.U32.AND P2, PT, R2, R84, PT ;  /* 0x000000540200720c */ /* 0x000fe20003f44070 */
[----:B------:R-:W-:Y:S01]  /*5f90*/  @!P6 IMAD.IADD R82, R82, 0x1, -R2 ;  /* 0x000000015252e824 */ /* 0x000fe200078e0a02 */
[----:B------:R-:W-:Y:S01]  /*5fa0*/  ISETP.GT.U32.AND P6, PT, R2, R86, PT ;  /* 0x000000560200720c */ /* 0x000fe20003fc4070 */
[----:B------:R-:W-:Y:S02]  /*5fb0*/  IMAD.MOV R5, RZ, RZ, -R4 ;  /* 0x000000ffff057224 */ /* 0x000fe400078e0a04 */
[----:B------:R-:W-:-:S04]  /*5fc0*/  IMAD.HI.U32 R4, R0, R88, RZ ;  /* 0x0000005800047227 */ /* 0x000fc800078e00ff */
[----:B------:R-:W-:Y:S01]  /*5fd0*/  @!P3 IMAD.IADD R85, R85, 0x1, -R2 ;  /* 0x000000015555b824 */ /* 0x000fe200078e0a02 */
[----:B------:R-:W-:Y:S01]  /*5fe0*/  ISETP.GE.AND P3, PT, R241, RZ, PT ;  /* 0x000000fff100720c */ /* 0x000fe20003f66270 */
[----:B------:R-:W-:Y:S02]  /*5ff0*/  VIADD R241, R3, 0xa4 ;  /* 0x000000a403f17836 */ /* 0x000fe40000000000 */
[C---:B------:R-:W-:Y:S02]  /*6000*/  IMAD R87, R2.reuse, R5, R87 ;  /* 0x0000000502577224 */ /* 0x040fe400078e0257 */
[----:B------:R-:W-:Y:S01]  /*6010*/  IMAD.MOV R4, RZ, RZ, -R4 ;  /* 0x000000ffff047224 */ /* 0x000fe200078e0a04 */
[----:B------:R-:W-:Y:S01]  /*6020*/  IABS R5, R241 ;  /* 0x000000f100057213 */ /* 0x000fe20000000000 */
[----:B------:R-:W-:Y:S01]  /*6030*/  @!P1 IMAD.MOV R81, RZ, RZ, -R81 ;  /* 0x000000ffff519224 */ /* 0x000fe200078e0a51 */
[C---:B------:R-:W-:Y:S01]  /*6040*/  ISETP.GT.U32.AND P1, PT, R2.reuse, R85, PT ;  /* 0x000000550200720c */ /* 0x040fe20003f24070 */
[----:B------:R-:W-:Y:S01]  /*6050*/  @!P4 IMAD.MOV R82, RZ, RZ, -R82 ;  /* 0x000000ffff52c224 */ /* 0x000fe200078e0a52 */
[C---:B------:R-:W-:Y:S01]  /*6060*/  ISETP.GT.U32.AND P4, PT, R2.reuse, R87, PT ;  /* 0x000000570200720c */ /* 0x040fe20003f84070 */
[----:B------:R-:W-:-:S02]  /*6070*/  IMAD R88, R2, R4, R88 ;  /* 0x0000000402587224 */ /* 0x000fc400078e0258 */
[--C-:B------:R-:W-:Y:S01]  /*6080*/  @!P5 IMAD.IADD R83, R83, 0x1, -R2.reuse ;  /* 0x000000015353d824 */ /* 0x100fe200078e0a02 */
[----:B------:R-:W-:Y:S01]  /*6090*/  ISETP.GE.AND P5, PT, R238, RZ, PT ;  /* 0x000000ffee00720c */ /* 0x000fe20003fa6270 */
[----:B------:R-:W-:Y:S01]  /*60a0*/  @!P2 IMAD.IADD R84, R84, 0x1, -R2 ;  /* 0x000000015454a824 */ /* 0x000fe200078e0a02 */
[----:B------:R-:W-:Y:S01]  /*60b0*/  ISETP.GT.U32.AND P2, PT, R2, R88, PT ;  /* 0x000000580200720c */ /* 0x000fe20003f44070 */
[----:B------:R-:W-:-:S03]  /*60c0*/  IMAD.HI.U32 R4, R0, R5, RZ ;  /* 0x0000000500047227 */ /* 0x000fc600078e00ff */
[----:B------:R-:W-:Y:S01]  /*60d0*/  @!P0 IADD3 R84, -R84, RZ, RZ ;  /* 0x000000ff54548210 */ /* 0x000fe20007ffe1ff */
[----:B------:R-:W-:Y:S02]  /*60e0*/  @!P6 IMAD.IADD R86, R86, 0x1, -R2 ;  /* 0x000000015656e824 */ /* 0x000fe400078e0a02 */
[----:B------:R-:W-:Y:S02]  /*60f0*/  IMAD.MOV R4, RZ, RZ, -R4 ;  /* 0x000000ffff047224 */ /* 0x000fe400078e0a04 */
[--C-:B------:R-:W-:Y:S01]  /*6100*/  @!P1 IMAD.IADD R85, R85, 0x1, -R2.reuse ;  /* 0x0000000155559824 */ /* 0x100fe200078e0a02 */
[C---:B------:R-:W-:Y:S01]  /*6110*/  ISETP.GT.U32.AND P6, PT, R2.reuse, R86, PT ;  /* 0x000000560200720c */ /* 0x040fe20003fc4070 */
[----:B------:R-:W-:Y:S01]  /*6120*/  IMAD R89, R2, R4, R5 ;  /* 0x0000000402597224 */ /* 0x000fe200078e0205 */
[----:B------:R-:W-:Y:S01]  /*6130*/  ISETP.GE.AND P1, PT, R240, RZ, PT ;  /* 0x000000fff000720c */ /* 0x000fe20003f26270 */
[--C-:B------:R-:W-:Y:S01]  /*6140*/  @!P4 IMAD.IADD R87, R87, 0x1, -R2.reuse ;  /* 0x000000015757c824 */ /* 0x100fe200078e0a02 */
[----:B------:R-:W-:Y:S01]  /*6150*/  ISETP.GE.AND P4, PT, R241, RZ, PT ;  /* 0x000000fff100720c */ /* 0x000fe20003f86270 */
[----:B------:R-:W-:Y:S01]  /*6160*/  @!P3 IMAD.MOV R85, RZ, RZ, -R85 ;  /* 0x000000ffff55b224 */ /* 0x000fe200078e0a55 */
[----:B------:R-:W-:Y:S01]  /*6170*/  ISETP.GT.U32.AND P3, PT, R2, R89, PT ;  /* 0x000000590200720c */ /* 0x000fe20003f64070 */
[----:B------:R-:W-:Y:S01]  /*6180*/  @!P5 IMAD.MOV R83, RZ, RZ, -R83 ;  /* 0x000000ffff53d224 */ /* 0x000fe200078e0a53 */
[----:B------:R-:W-:Y:S01]  /*6190*/  ISETP.GE.AND P5, PT, R242, RZ, PT ;  /* 0x000000fff200720c */ /* 0x000fe20003fa6270 */
[----:B------:R-:W-:Y:S01]  /*61a0*/  @!P2 IMAD.IADD R88, R88, 0x1, -R2 ;  /* 0x000000015858a824 */ /* 0x000fe200078e0a02 */
[----:B------:R-:W-:Y:S01]  /*61b0*/  ISETP.GT.U32.AND P2, PT, R2, R87, PT ;  /* 0x000000570200720c */ /* 0x000fe20003f44070 */
[----:B------:R-:W-:-:S02]  /*61c0*/  VIADD R242, R3, 0xa3 ;  /* 0x000000a303f27836 */ /* 0x000fc40000000000 */
[--C-:B------:R-:W-:Y:S01]  /*61d0*/  @!P6 IMAD.IADD R86, R86, 0x1, -R2.reuse ;  /* 0x000000015656e824 */ /* 0x100fe200078e0a02 */
[----:B------:R-:W-:Y:S01]  /*61e0*/  ISETP.GE.AND P6, PT, R243, RZ, PT ;  /* 0x000000fff300720c */ /* 0x000fe20003fc6270 */
[C---:B------:R-:W-:Y:S01]  /*61f0*/  VIADD R243, R3.reuse, 0xa2 ;  /* 0x000000a203f37836 */ /* 0x040fe20000000000 */
[----:B------:R-:W-:Y:S01]  /*6200*/  IABS R90, R242 ;  /* 0x000000f2005a7213 */ /* 0x000fe20000000000 */
[----:B------:R-:W-:Y:S01]  /*6210*/  VIADD R241, R3, 0x9f ;  /* 0x0000009f03f17836 */ /* 0x000fe20000000000 */
[----:B------:R-:W-:Y:S01]  /*6220*/  ISETP.GT.U32.AND P0, PT, R2, R88, PT ;  /* 0x000000580200720c */ /* 0x000fe20003f04070 */
[--C-:B------:R-:W-:Y:S01]  /*6230*/  @!P3 IMAD.IADD R89, R89, 0x1, -R2.reuse ;  /* 0x000000015959b824 */ /* 0x100fe200078e0a02 */
[----:B------:R-:W-:Y:S01]  /*6240*/  IABS R91, R243 ;  /* 0x000000f3005b7213 */ /* 0x000fe20000000000 */
[----:B------:R-:W-:Y:S01]  /*6250*/  IMAD.HI.U32 R4, R0, R90, RZ ;  /* 0x0000005a00047227 */ /* 0x000fe200078e00ff */
[----:B------:R-:W-:Y:S02]  /*6260*/  IABS R94, R241 ;  /* 0x000000f1005e7213 */ /* 0x000fe40000000000 */
[----:B------:R-:W-:Y:S01]  /*6270*/  ISETP.GT.U32.AND P3, PT, R2, R89, PT ;  /* 0x000000590200720c */ /* 0x000fe20003f64070 */
[----:B------:R-:W-:Y:S01]  /*6280*/  @!P2 IMAD.IADD R87, R87, 0x1, -R2 ;  /* 0x000000015757a824 */ /* 0x000fe200078e0a02 */
[----:B------:R-:W-:Y:S01]  /*6290*/  ISETP.GE.AND P2, PT, R243, RZ, PT ;  /* 0x000000fff300720c */ /* 0x000fe20003f46270 */
[----:B------:R-:W-:-:S02]  /*62a0*/  IMAD.MOV R4, RZ, RZ, -R4 ;  /* 0x000000ffff047224 */ /* 0x000fc400078e0a04 */
[----:B------:R-:W-:Y:S02]  /*62b0*/  VIADD R243, R3, 0xa1 ;  /* 0x000000a103f37836 */ /* 0x000fe40000000000 */
[----:B------:R-:W-:-:S03]  /*62c0*/  IMAD.HI.U32 R5, R0, R91, RZ ;  /* 0x0000005b00057227 */ /* 0x000fc600078e00ff */
[----:B------:R-:W-:Y:S01]  /*62d0*/  IABS R92, R243 ;  /* 0x000000f3005c7213 */ /* 0x000fe20000000000 */
[----:B------:R-:W-:Y:S02]  /*62e0*/  IMAD R90, R2, R4, R90 ;  /* 0x00000004025a7224 */ /* 0x000fe400078e025a */
[----:B------:R-:W-:Y:S01]  /*62f0*/  @!P0 IMAD.IADD R88, R88, 0x1, -R2 ;  /* 0x0000000158588824 */ /* 0x000fe200078e0a02 */
[----:B------:R-:W-:Y:S01]  /*6300*/  ISETP.GE.AND P0, PT, R243, RZ, PT ;  /* 0x000000fff300720c */ /* 0x000fe20003f06270 */
[----:B------:R-:W-:Y:S02]  /*6310*/  IMAD.MOV R5, RZ, RZ, -R5 ;  /* 0x000000ffff057224 */ /* 0x000fe400078e0a05 */
[----:B------:R-:W-:Y:S01]  /*6320*/  @!P6 IMAD.MOV R88, RZ, RZ, -R88 ;  /* 0x000000ffff58e224 */ /* 0x000fe200078e0a58 */
[C---:B------:R-:W-:Y:S01]  /*6330*/  ISETP.GT.U32.AND P6, PT, R2.reuse, R90, PT ;  /* 0x0000005a0200720c */ /* 0x040fe20003fc4070 */
[----:B------:R-:W-:Y:S02]  /*6340*/  IMAD R91, R2, R5, R91 ;  /* 0x00000005025b7224 */ /* 0x000fe400078e025b */
[----:B------:R-:W-:-:S04]  /*6350*/  IMAD.HI.U32 R5, R0, R92, RZ ;  /* 0x0000005c00057227 */ /* 0x000fc800078e00ff */
[----:B------:R-:W-:Y:S02]  /*6360*/  IMAD.MOV R5, RZ, RZ, -R5 ;  /* 0x000000ffff057224 */ /* 0x000fe400078e0a05 */
[----:B------:R-:W-:Y:S01]  /*6370*/  @!P3 IMAD.IADD R89, R89, 0x1, -R2 ;  /* 0x000000015959b824 */ /* 0x000fe200078e0a02 */
[C---:B------:R-:W-:Y:S01]  /*6380*/  ISETP.GT.U32.AND P3, PT, R2.reuse, R91, PT ;  /* 0x0000005b0200720c */ /* 0x040fe20003f64070 */
[----:B------:R-:W-:Y:S02]  /*6390*/  IMAD R92, R2, R5, R92 ;  /* 0x00000005025c7224 */ /* 0x000fe400078e025c */
[----:B------:R-:W-:Y:S02]  /*63a0*/  @!P6 IMAD.IADD R90, R90, 0x1, -R2 ;  /* 0x000000015a5ae824 */ /* 0x000fe400078e0a02 */
[C---:B------:R-:W-:Y:S01]  /*63b0*/  VIADD R243, R3.reuse, 0xa0 ;  /* 0x000000a003f37836 */ /* 0x040fe20000000000 */
[----:B------:R-:W-:Y:S01]  /*63c0*/  ISETP.GT.U32.AND P6, PT, R2, R92, PT ;  /* 0x0000005c0200720c */ /* 0x000fe20003fc4070 */
[----:B------:R-:W-:-:S02]  /*63d0*/  VIADD R237, R3, 0x9e ;  /* 0x0000009e03ed7836 */ /* 0x000fc40000000000 */
[----:B------:R-:W-:Y:S01]  /*63e0*/  @!P5 IMAD.MOV R86, RZ, RZ, -R86 ;  /* 0x000000ffff56d224 */ /* 0x000fe200078e0a56 */
[----:B------:R-:W-:Y:S01]  /*63f0*/  IABS R93, R243 ;  /* 0x000000f3005d7213 */ /* 0x000fe20000000000 */
[----:B------:R-:W-:Y:S01]  /*6400*/  VIADD R238, R3, 0x9d ;  /* 0x0000009d03ee7836 */ /* 0x000fe20000000000 */
[----:B------:R-:W-:Y:S01]  /*6410*/  ISETP.GE.AND P5, PT, R242, RZ, PT ;  /* 0x000000fff200720c */ /* 0x000fe20003fa6270 */
[----:B------:R-:W-:Y:S01]  /*6420*/  @!P3 IMAD.IADD R91, R91, 0x1, -R2 ;  /* 0x000000015b5bb824 */ /* 0x000fe200078e0a02 */
[----:B------:R-:W-:Y:S01]  /*6430*/  ISETP.GT.U32.AND P3, PT, R2, R90, PT ;  /* 0x0000005a0200720c */ /* 0x000fe20003f64070 */
[C---:B------:R-:W-:Y:S01]  /*6440*/  IMAD.HI.U32 R4, R0.reuse, R93, RZ ;  /* 0x0000005d00047227 */ /* 0x040fe200078e00ff */
[----:B------:R-:W-:Y:S02]  /*6450*/  IABS R95, R237 ;  /* 0x000000ed005f7213 */ /* 0x000fe40000000000 */
[----:B------:R-:W-:Y:S01]  /*6460*/  IABS R96, R238 ;  /* 0x000000ee00607213 */ /* 0x000fe20000000000 */
[----:B------:R-:W-:-:S04]  /*6470*/  IMAD.HI.U32 R6, R0, R94, RZ ;  /* 0x0000005e00067227 */ /* 0x000fc800078e00ff */
[----:B------:R-:W-:Y:S02]  /*6480*/  @!P6 IMAD.IADD R92, R92, 0x1, -R2 ;  /* 0x000000015c5ce824 */ /* 0x000fe400078e0a02 */
[----:B------:R-:W-:Y:S01]  /*6490*/  @!P4 IMAD.MOV R89, RZ, RZ, -R89 ;  /* 0x000000ffff59c224 */ /* 0x000fe200078e0a59 */
[C---:B------:R-:W-:Y:S01]  /*64a0*/  ISETP.GT.U32.AND P4, PT, R2.reuse, R91, PT ;  /* 0x0000005b0200720c */ /* 0x040fe20003f84070 */
[----:B------:R-:W-:Y:S01]  /*64b0*/  IMAD.MOV R4, RZ, RZ, -R4 ;  /* 0x000000ffff047224 */ /* 0x000fe200078e0a04 */
[----:B------:R-:W-:Y:S01]  /*64c0*/  ISETP.GT.U32.AND P6, PT, R2, R92, PT ;  /* 0x0000005c0200720c */ /* 0x000fe20003fc4070 */
[----:B------:R-:W-:-:S04]  /*64d0*/  IMAD.HI.U32 R5, R0, R95, RZ ;  /* 0x0000005f00057227 */ /* 0x000fc800078e00ff */
[----:B------:R-:W-:Y:S02]  /*64e0*/  IMAD.MOV R6, RZ, RZ, -R6 ;  /* 0x000000ffff067224 */ /* 0x000fe400078e0a06 */
[----:B------:R-:W-:Y:S02]  /*64f0*/  IMAD R93, R2, R4, R93 ;  /* 0x00000004025d7224 */ /* 0x000fe400078e025d */
[----:B------:R-:W-:-:S04]  /*6500*/  IMAD.HI.U32 R4, R0, R96, RZ ;  /* 0x0000006000047227 */ /* 0x000fc800078e00ff */
[----:B------:R-:W-:Y:S02]  /*6510*/  IMAD.MOV R5, RZ, RZ, -R5 ;  /* 0x000000ffff057224 */ /* 0x000fe400078e0a05 */
[----:B------:R-:W-:Y:S02]  /*6520*/  IMAD R94, R2, R6, R94 ;  /* 0x00000006025e7224 */ /* 0x000fe400078e025e */
[----:B------:R-:W-:Y:S01]  /*6530*/  @!P3 IMAD.IADD R90, R90, 0x1, -R2 ;  /* 0x000000015a5ab824 */ /* 0x000fe200078e0a02 */
[C---:B------:R-:W-:Y:S01]  /*6540*/  ISETP.GT.U32.AND P3, PT, R2.reuse, R93, PT ;  /* 0x0000005d0200720c */ /* 0x040fe20003f64070 */
[----:B------:R-:W-:Y:S02]  /*6550*/  VIADD R239, R3, 0x9c ;  /* 0x0000009c03ef7836 */ /* 0x000fe40000000000 */
[----:B------:R-:W-:Y:S02]  /*6560*/  IMAD.MOV R4, RZ, RZ, -R4 ;  /* 0x000000ffff047224 */ /* 0x000fe400078e0a04 */
[C---:B------:R-:W-:Y:S01]  /*6570*/  IMAD R95, R2.reuse, R5, R95 ;  /* 0x00000005025f7224 */ /* 0x040fe200078e025f */
[----:B------:R-:W-:Y:S01]  /*6580*/  IABS R97, R239 ;  /* 0x000000ef00617213 */ /* 0x000fe20000000000 */
[----:B------:R-:W-:Y:S01]  /*6590*/  @!P5 IMAD.MOV R90, RZ, RZ, -R90 ;  /* 0x000000ffff5ad224 */ /* 0x000fe200078e0a5a */
[C---:B------:R-:W-:Y:S01]  /*65a0*/  ISETP.GT.U32.AND P5, PT, R2.reuse, R94, PT ;  /* 0x0000005e0200720c */ /* 0x040fe20003fa4070 */
[----:B------:R-:W-:-:S02]  /*65b0*/  IMAD R96, R2, R4, R96 ;  /* 0x0000000402607224 */ /* 0x000fc400078e0260 */
[----:B------:R-:W-:Y:S01]  /*65c0*/  @!P4 IMAD.IADD R91, R91, 0x1, -R2 ;  /* 0x000000015b5bc824 */ /* 0x000fe200078e0a02 */
[----:B------:R-:W-:Y:S01]  /*65d0*/  ISETP.GT.U32.AND P4, PT, R2, R95, PT ;  /* 0x0000005f0200720c */ /* 0x000fe20003f84070 */
[----:B------:R-:W-:-:S04]  /*65e0*/  IMAD.HI.U32 R6, R0, R97, RZ ;  /* 0x0000006100067227 */ /* 0x000fc800078e00ff */
[----:B------:R-:W-:Y:S01]  /*65f0*/  @!P6 IMAD.IADD R92, R92, 0x1, -R2 ;  /* 0x000000015c5ce824 */ /* 0x000fe200078e0a02 */
[----:B------:R-:W-:Y:S01]  /*6600*/  ISETP.GT.U32.AND P6, PT, R2, R96, PT ;  /* 0x000000600200720c */ /* 0x000fe20003fc4070 */
[----:B------:R-:W-:Y:S02]  /*6610*/  IMAD.MOV R6, RZ, RZ, -R6 ;  /* 0x000000ffff067224 */ /* 0x000fe400078e0a06 */
[----:B------:R-:W-:Y:S01]  /*6620*/  @!P1 IMAD.MOV R87, RZ, RZ, -R87 ;  /* 0x000000ffff579224 */ /* 0x000fe200078e0a57 */
[----:B------:R-:W-:Y:S01]  /*6630*/  ISETP.GE.AND P1, PT, R243, RZ, PT ;  /* 0x000000fff300720c */ /* 0x000fe20003f26270 */
[C---:B------:R-:W-:Y:S02]  /*6640*/  VIADD R242, R3.reuse, 0x9b ;  /* 0x0000009b03f27836 */ /* 0x040fe40000000000 */
[--C-:B------:R-:W-:Y:S02]  /*6650*/  @!P5 IMAD.IADD R94, R94, 0x1, -R2.reuse ;  /* 0x000000015e5ed824 */ /* 0x100fe400078e0a02 */
[----:B------:R-:W-:Y:S01]  /*6660*/  VIADD R243, R3, 0x9a ;  /* 0x0000009a03f37836 */ /* 0x000fe20000000000 */
[----:B------:R-:W-:Y:S01]  /*6670*/  IABS R98, R242 ;  /* 0x000000f200627213 */ /* 0x000fe20000000000 */
[--C-:B------:R-:W-:Y:S01]  /*6680*/  @!P3 IMAD.IADD R93, R93, 0x1, -R2.reuse ;  /* 0x000000015d5db824 */ /* 0x100fe200078e0a02 */
[----:B------:R-:W-:Y:S01]  /*6690*/  ISETP.GE.AND P3, PT, R241, RZ, PT ;  /* 0x000000fff100720c */ /* 0x000fe20003f66270 */
[C---:B------:R-:W-:Y:S01]  /*66a0*/  IMAD R97, R2.reuse, R6, R97 ;  /* 0x0000000602617224 */ /* 0x040fe200078e0261 */
[----:B------:R-:W-:Y:S01]  /*66b0*/  IABS R99, R243 ;  /* 0x000000f300637213 */ /* 0x000fe20000000000 */
[----:B------:R-:W-:Y:S01]  /*66c0*/  @!P4 IMAD.IADD R95, R95, 0x1, -R2 ;  /* 0x000000015f5fc824 */ /* 0x000fe200078e0a02 */
[C---:B------:R-:W-:Y:S01]  /*66d0*/  ISETP.GT.U32.AND P4, PT, R2.reuse, R94, PT ;  /* 0x0000005e0200720c */ /* 0x040fe20003f84070 */
[----:B------:R-:W-:Y:S01]  /*66e0*/  @!P0 IMAD.MOV R92, RZ, RZ, -R92 ;  /* 0x000000ffff5c8224 */ /* 0x000fe200078e0a5c */
[----:B------:R-:W-:Y:S01]  /*66f0*/  ISETP.GT.U32.AND P5, PT, R2, R93, PT ;  /* 0x0000005d0200720c */ /* 0x000fe20003fa4070 */
[----:B------:R-:W-:Y:S01]  /*6700*/  @!P6 IMAD.IADD R96, R96, 0x1, -R2 ;  /* 0x000000016060e824 */ /* 0x000fe200078e0a02 */
[----:B------:R-:W-:Y:S01]  /*6710*/  ISETP.GT.U32.AND P0, PT, R2, R97, PT ;  /* 0x000000610200720c */ /* 0x000fe20003f04070 */
[----:B------:R-:W-:Y:S01]  /*6720*/  IMAD.HI.U32 R5, R0, R98, RZ ;  /* 0x0000006200057227 */ /* 0x000fe200078e00ff */
[----:B------:R-:W-:-:S03]  /*6730*/  ISETP.GT.U32.AND P6, PT, R2, R95, PT ;  /* 0x0000005f0200720c */ /* 0x000fc60003fc4070 */
[----:B------:R-:W-:Y:S02]  /*6740*/  VIADD R240, R3, 0x99 ;  /* 0x0000009903f07836 */ /* 0x000fe40000000000 */
[----:B------:R-:W-:-:S03]  /*6750*/  IMAD.HI.U32 R4, R0, R99, RZ ;  /* 0x0000006300047227 */ /* 0x000fc600078e00ff */
[----:B------:R-:W-:Y:S01]  /*6760*/  IABS R100, R240 ;  /* 0x000000f000647213 */ /* 0x000fe20000000000 */
[----:B------:R-:W-:Y:S01]  /*6770*/  @!P2 IMAD.MOV R91, RZ, RZ, -R91 ;  /* 0x000000ffff5ba224 */ /* 0x000fe200078e0a5b */
[C---:B------:R-:W-:Y:S01]  /*6780*/  ISETP.GT.U32.AND P2, PT, R2.reuse, R96, PT ;  /* 0x000000600200720c */ /* 0x040fe20003f44070 */
[----:B------:R-:W-:Y:S02]  /*6790*/  IMAD.MOV R5, RZ, RZ, -R5 ;  /* 0x000000ffff057224 */ /* 0x000fe400078e0a05 */
[----:B------:R-:W-:Y:S02]  /*67a0*/  IMAD.MOV R4, RZ, RZ, -R4 ;  /* 0x000000ffff047224 */ /* 0x000fe400078e0a04 */
[----:B------:R-:W-:Y:S02]  /*67b0*/  VIADD R241, R3, 0x98 ;  /* 0x0000009803f17836 */ /* 0x000fe40000000000 */
[----:B------:R-:W-:Y:S02]  /*67c0*/  IMAD R98, R2, R5, R98 ;  /* 0x0000000502627224 */ /* 0x000fe400078e0262 */
[--C-:B------:R-:W-:Y:S01]  /*67d0*/  @!P4 IMAD.IADD R94, R94, 0x1, -R2.reuse ;  /* 0x000000015e5ec824 */ /* 0x100fe200078e0a02 */
[----:B------:R-:W-:Y:S01]  /*67e0*/  ISETP.GE.AND P4, PT, R237, RZ, PT ;  /* 0x000000ffed00720c */ /* 0x000fe20003f86270 */
[C---:B------:R-:W-:Y:S01]  /*67f0*/  IMAD R99, R2.reuse, R4, R99 ;  /* 0x0000000402637224 */ /* 0x040fe200078e0263 */
[----:B------:R-:W-:Y:S01]  /*6800*/  IABS R101, R241 ;  /* 0x000000f100657213 */ /* 0x000fe20000000000 */
[----:B------:R-:W-:Y:S01]  /*6810*/  @!P5 IMAD.IADD R93, R93, 0x1, -R2 ;  /* 0x000000015d5dd824 */ /* 0x000fe200078e0a02 */
[----:B------:R-:W-:Y:S01]  /*6820*/  ISETP.GT.U32.AND P5, PT, R2, R98, PT ;  /* 0x000000620200720c */ /* 0x000fe20003fa4070 */
[----:B------:R-:W-:-:S04]  /*6830*/  IMAD.HI.U32 R4, R0, R100, RZ ;  /* 0x0000006400047227 */ /* 0x000fc800078e00ff */
[----:B------:R-:W-:Y:S01]  /*6840*/  @!P0 IMAD.IADD R97, R97, 0x1, -R2 ;  /* 0x0000000161618824 */ /* 0x000fe200078e0a02 */
[----:B------:R-:W-:Y:S01]  /*6850*/  ISETP.GE.AND P0, PT, R239, RZ, PT ;  /* 0x000000ffef00720c */ /* 0x000fe20003f06270 */
[----:B------:R-:W-:Y:S02]  /*6860*/  IMAD.MOV R5, RZ, RZ, -R4 ;  /* 0x000000ffff057224 */ /* 0x000fe400078e0a04 */
[----:B------:R-:W-:Y:S01]  /*6870*/  @!P1 IMAD.MOV R93, RZ, RZ, -R93 ;  /* 0x000000ffff5d9224 */ /* 0x000fe200078e0a5d */
[----:B------:R-:W-:Y:S01]  /*6880*/  ISETP.GT.U32.AND P1, PT, R2, R97, PT ;  /* 0x000000610200720c */ /* 0x000fe20003f24070 */
[----:B------:R-:W-:Y:S01]  /*6890*/  @!P2 IMAD.IADD R96, R96, 0x1, -R2 ;  /* 0x000000016060a824 */ /* 0x000fe200078e0a02 */
[----:B------:R-:W-:Y:S01]  /*68a0*/  ISETP.GE.AND P2, PT, R238, RZ, PT ;  /* 0x000000ffee00720c */ /* 0x000fe20003f46270 */
[----:B------:R-:W-:-:S04]  /*68b0*/  IMAD.HI.U32 R4, R0, R101, RZ ;  /* 0x0000006500047227 */ /* 0x000fc800078e00ff */
[----:B------:R-:W-:Y:S01]  /*68c0*/  @!P6 IMAD.IADD R95, R95, 0x1, -R2 ;  /* 0x000000015f5fe824 */ /* 0x000fe200078e0a02 */
[C---:B------:R-:W-:Y:S01]  /*68d0*/  ISETP.GT.U32.AND P6, PT, R2.reuse, R99, PT ;  /* 0x000000630200720c */ /* 0x040fe20003fc4070 */
[C---:B------:R-:W-:Y:S02]  /*68e0*/  IMAD R100, R2.reuse, R5, R100 ;  /* 0x0000000502647224 */ /* 0x040fe400078e0264 */
[----:B------:R-:W-:Y:S02]  /*68f0*/  IMAD.MOV R4, RZ, RZ, -R4 ;  /* 0x000000ffff047224 */ /* 0x000fe400078e0a04 */
[----:B------:R-:W-:Y:S01]  /*6900*/  @!P4 IMAD.MOV R95, RZ, RZ, -R95 ;  /* 0x000000ffff5fc224 */ /* 0x000fe200078e0a5f */
[C---:B------:R-:W-:Y:S01]  /*6910*/  ISETP.GT.U32.AND P4, PT, R2.reuse, R100, PT ;  /* 0x000000640200720c */ /* 0x040fe20003f84070 */
[----:B------:R-:W-:Y:S02]  /*6920*/  IMAD R101, R2, R4, R101 ;  /* 0x0000000402657224 */ /* 0x000fe400078e0265 */
[--C-:B------:R-:W-:Y:S01]  /*6930*/  @!P5 IMAD.IADD R98, R98, 0x1, -R2.reuse ;  /* 0x000000016262d824 */ /* 0x100fe200078e0a02 */
[----:B------:R-:W-:Y:S01]  /*6940*/  ISETP.GE.AND P5, PT, R242, RZ, PT ;  /* 0x000000fff200720c */ /* 0x000fe20003fa6270 */
[----:B------:R-:W-:Y:S01]  /*6950*/  @!P1 IMAD.IADD R97, R97, 0x1, -R2 ;  /* 0x0000000161619824 */ /* 0x000fe200078e0a02 */
[----:B------:R-:W-:Y:S01]  /*6960*/  IADD3 R242, R3, 0x97, RZ ;  /* 0x0000009703f27810 */ /* 0x000fe20007ffe0ff */
[----:B------:R-:W-:Y:S01]  /*6970*/  @!P2 IMAD.MOV R96, RZ, RZ, -R96 ;  /* 0x000000ffff60a224 */ /* 0x000fe200078e0a60 */
[C---:B------:R-:W-:Y:S01]  /*6980*/  ISETP.GT.U32.AND P1, PT, R2.reuse, R101, PT ;  /* 0x000000650200720c */ /* 0x040fe20003f24070 */
[----:B------:R-:W-:Y:S01]  /*6990*/  @!P6 IMAD.IADD R99, R99, 0x1, -R2 ;  /* 0x000000016363e824 */ /* 0x000fe200078e0a02 */
[----:B------:R-:W-:Y:S01]  /*69a0*/  ISETP.GE.AND P2, PT, R243, RZ, PT ;  /* 0x000000fff300720c */ /* 0x000fe20003f46270 */
[----:B------:R-:W-:Y:S01]  /*69b0*/  VIADD R243, R3, 0x96 ;  /* 0x0000009603f37836 */ /* 0x000fe20000000000 */
[----:B------:R-:W-:Y:S01]  /*69c0*/  IABS R102, R242 ;  /* 0x000000f200667213 */ /* 0x000fe20000000000 */
[----:B------:R-:W-:Y:S01]  /*69d0*/  @!P3 IMAD.MOV R94, RZ, RZ, -R94 ;  /* 0x000000ffff5eb224 */ /* 0x000fe200078e0a5e */
[----:B------:R-:W-:Y:S01]  /*69e0*/  ISETP.GT.U32.AND P3, PT, R2, R98, PT ;  /* 0x000000620200720c */ /* 0x000fe20003f64070 */
[----:B------:R-:W-:Y:S01]  /*69f0*/  @!P4 IMAD.IADD R100, R100, 0x1, -R2 ;  /* 0x000000016464c824 */ /* 0x000fe200078e0a02 */
[----:B------:R-:W-:Y:S01]  /*6a00*/  ISETP.GT.U32.AND P6, PT, R2, R99, PT ;  /* 0x000000630200720c */ /* 0x000fe20003fc4070 */
[----:B------:R-:W-:Y:S01]  /*6a10*/  IMAD.HI.U32 R4, R0, R102, RZ ;  /* 0x0000006600047227 */ /* 0x000fe200078e00ff */
[----:B------:R-:W-:-:S02]  /*6a20*/  IABS R103, R243 ;  /* 0x000000f300677213 */ /* 0x000fc40000000000 */
[----:B------:R-:W-:Y:S01]  /*6a30*/  ISETP.GE.AND P4, PT, R242, RZ, PT ;  /* 0x000000fff200720c */ /* 0x000fe20003f86270 */
[----:B------:R-:W-:Y:S01]  /*6a40*/  @!P0 IMAD.MOV R97, RZ, RZ, -R97 ;  /* 0x000000ffff618224 */ /* 0x000fe200078e0a61 */
[----:B------:R-:W-:Y:S01]  /*6a50*/  ISETP.GT.U32.AND P0, PT, R2, R100, PT ;  /* 0x000000640200720c */ /* 0x000fe20003f04070 */
[----:B------:R-:W-:Y:S02]  /*6a60*/  IMAD.MOV R5, RZ, RZ, -R4 ;  /* 0x000000ffff057224 */ /* 0x000fe400078e0a04 */
[----:B------:R-:W-:-:S04]  /*6a70*/  IMAD.HI.U32 R4, R0, R103, RZ ;  /* 0x0000006700047227 */ /* 0x000fc800078e00ff */
[----:B------:R-:W-:Y:S02]  /*6a80*/  @!P1 IMAD.IADD R101, R101, 0x1, -R2 ;  /* 0x0000000165659824 */ /* 0x000fe400078e0a02 */
[----:B------:R-:W-:Y:S02]  /*6a90*/  VIADD R242, R3, 0x95 ;  /* 0x0000009503f27836 */ /* 0x000fe40000000000 */
[C---:B------:R-:W-:Y:S01]  /*6aa0*/  IMAD R102, R2.reuse, R5, R102 ;  /* 0x0000000502667224 */ /* 0x040fe200078e0266 */
[----:B------:R-:W-:Y:S01]  /*6ab0*/  ISETP.GT.U32.AND P1, PT, R2, R101, PT ;  /* 0x000000650200720c */ /* 0x000fe20003f24070 */
[----:B------:R-:W-:Y:S01]  /*6ac0*/  IMAD.MOV R5, RZ, RZ, -R4 ;  /* 0x000000ffff057224 */ /* 0x000fe200078e0a04 */
[----:B------:R-:W-:Y:S01]  /*6ad0*/  IABS R4, R242 ;  /* 0x000000f200047213 */ /* 0x000fe20000000000 */
[--C-:B------:R-:W-:Y:S01]  /*6ae0*/  @!P3 IMAD.IADD R98, R98, 0x1, -R2.reuse ;  /* 0x000000016262b824 */ /* 0x100fe200078e0a02 */
[----:B------:R-:W-:Y:S01]  /*6af0*/  ISETP.GE.AND P3, PT, R240, RZ, PT ;  /* 0x000000fff000720c */ /* 0x000fe20003f66270 */
[----:B------:R-:W-:Y:S01]  /*6b00*/  @!P6 IMAD.IADD R99, R99, 0x1, -R2 ;  /* 0x000000016363e824 */ /* 0x000fe200078e0a02 */
[----:B------:R-:W-:Y:S01]  /*6b10*/  ISETP.GE.AND P6, PT, R241, RZ, PT ;  /* 0x000000fff100720c */ /* 0x000fe20003fc6270 */
[----:B------:R-:W-:Y:S01]  /*6b20*/  IMAD R103, R2, R5, R103 ;  /* 0x0000000502677224 */ /* 0x000fe200078e0267 */
[----:B------:R-:W-:Y:S01]  /*6b30*/  IADD3 R241, R3, 0x8a, RZ ;  /* 0x0000008a03f17810 */ /* 0x000fe20007ffe0ff */
[----:B------:R-:W-:-:S03]  /*6b40*/  IMAD.HI.U32 R5, R0, R4, RZ ;  /* 0x0000000400057227 */ /* 0x000fc600078e00ff */
[----:B------:R-:W-:Y:S01]  /*6b50*/  IABS R115, R241 ;  /* 0x000000f100737213 */ /* 0x000fe20000000000 */
[----:B------:R-:W-:Y:S01]  /*6b60*/  @!P5 IMAD.MOV R98, RZ, RZ, -R98 ;  /* 0x000000ffff62d224 */ /* 0x000fe200078e0a62 */
[----:B------:R-:W-:Y:S01]  /*6b70*/  ISETP.GT.U32.AND P5, PT, R2, R102, PT ;  /* 0x000000660200720c */ /* 0x000fe20003fa4070 */
[--C-:B------:R-:W-:Y:S01]  /*6b80*/  @!P0 IMAD.IADD R100, R100, 0x1, -R2.reuse ;  /* 0x0000000164648824 */ /* 0x100fe200078e0a02 */
[----:B------:R-:W-:Y:S01]  /*6b90*/  ISETP.GT.U32.AND P0, PT, R2, R103, PT ;  /* 0x000000670200720c */ /* 0x000fe20003f04070 */
[----:B------:R-:W-:Y:S02]  /*6ba0*/  IMAD.MOV R5, RZ, RZ, -R5 ;  /* 0x000000ffff057224 */ /* 0x000fe400078e0a05 */
[----:B------:R-:W-:Y:S01]  /*6bb0*/  @!P1 IMAD.IADD R101, R101, 0x1, -R2 ;  /* 0x0000000165659824 */ /* 0x000fe200078e0a02 */
[----:B------:R-:W-:Y:S01]  /*6bc0*/  ISETP.GE.AND P1, PT, R242, RZ, PT ;  /* 0x000000fff200720c */ /* 0x000fe20003f26270 */
[----:B------:R-:W-:Y:S02]  /*6bd0*/  IMAD R104, R2, R5, R4 ;  /* 0x0000000502687224 */ /* 0x000fe400078e0204 */
[----:B------:R-:W-:Y:S01]  /*6be0*/  @!P2 IMAD.MOV R99, RZ, RZ, -R99 ;  /* 0x000000ffff63a224 */ /* 0x000fe200078e0a63 */
[----:B------:R-:W-:Y:S01]  /*6bf0*/  ISETP.GE.AND P2, PT, R243, RZ, PT ;  /* 0x000000fff300720c */ /* 0x000fe20003f46270 */
[----:B------:R-:W-:-:S02]  /*6c00*/  VIADD R243, R3, 0x94 ;  /* 0x0000009403f37836 */ /* 0x000fc40000000000 */
[----:B------:R-:W-:Y:S01]  /*6c10*/  @!P6 IMAD.MOV R101, RZ, RZ, -R101 ;  /* 0x000000ffff65e224 */ /* 0x000fe200078e0a65 */
[----:B------:R-:W-:Y:S01]  /*6c20*/  ISETP.GT.U32.AND P6, PT, R2, R104, PT ;  /* 0x000000680200720c */ /* 0x000fe20003fc4070 */
[--C-:B------:R-:W-:Y:S01]  /*6c30*/  @!P5 IMAD.IADD R102, R102, 0x1, -R2.reuse ;  /* 0x000000016666d824 */ /* 0x100fe200078e0a02 */
[----:B------:R-:W-:Y:S01]  /*6c40*/  IABS R105, R243 ;  /* 0x000000f300697213 */ /* 0x000fe20000000000 */
[----:B------:R-:W-:Y:S01]  /*6c50*/  @!P0 IMAD.IADD R103, R103, 0x1, -R2 ;  /* 0x0000000167678824 */ /* 0x000fe200078e0a02 */
[----:B------:R-:W-:Y:S01]  /*6c60*/  ISETP.GE.AND P5, PT, R243, RZ, PT ;  /* 0x000000fff300720c */ /* 0x000fe20003fa6270 */
[----:B------:R-:W-:Y:S01]  /*6c70*/  @!P3 IMAD.MOV R100, RZ, RZ, -R100 ;  /* 0x000000ffff64b224 */ /* 0x000fe200078e0a64 */
[C---:B------:R-:W-:Y:S01]  /*6c80*/  ISETP.GT.U32.AND P3, PT, R2.reuse, R102, PT ;  /* 0x000000660200720c */ /* 0x040fe20003f64070 */
[----:B------:R-:W-:Y:S01]  /*6c90*/  VIADD R242, R3, 0x93 ;  /* 0x0000009303f27836 */ /* 0x000fe20000000000 */
[----:B------:R-:W-:Y:S01]  /*6ca0*/  ISETP.GT.U32.AND P0, PT, R2, R103, PT ;  /* 0x000000670200720c */ /* 0x000fe20003f04070 */
[----:B------:R-:W-:-:S03]  /*6cb0*/  IMAD.HI.U32 R5, R0, R105, RZ ;  /* 0x0000006900057227 */ /* 0x000fc600078e00ff */
[----:B------:R-:W-:Y:S01]  /*6cc0*/  IABS R106, R242 ;  /* 0x000000f2006a7213 */ /* 0x000fe20000000000 */
[----:B------:R-:W-:Y:S02]  /*6cd0*/  IMAD.MOV R5, RZ, RZ, -R5 ;  /* 0x000000ffff057224 */ /* 0x000fe400078e0a05 */
[----:B------:R-:W-:Y:S02]  /*6ce0*/  @!P6 IMAD.IADD R104, R104, 0x1, -R2 ;  /* 0x000000016868e824 */ /* 0x000fe400078e0a02 */
[C---:B------:R-:W-:Y:S02]  /*6cf0*/  IMAD R105, R2.reuse, R5, R105 ;  /* 0x0000000502697224 */ /* 0x040fe400078e0269 */
[----:B------:R-:W-:Y:S01]  /*6d00*/  VIADD R243, R3, 0x92 ;  /* 0x0000009203f37836 */ /* 0x000fe20000000000 */
[----:B------:R-:W-:Y:S01]  /*6d10*/  ISETP.GT.U32.AND P6, PT, R2, R104, PT ;  /* 0x000000680200720c */ /* 0x000fe20003fc4070 */
[----:B------:R-:W-:-:S03]  /*6d20*/  IMAD.HI.U32 R4, R0, R106, RZ ;  /* 0x0000006a00047227 */ /* 0x000fc600078e00ff */
[----:B------:R-:W-:Y:S01]  /*6d30*/  IABS R107, R243 ;  /* 0x000000f3006b7213 */ /* 0x000fe20000000000 */
[--C-:B------:R-:W-:Y:S01]  /*6d40*/  @!P3 IMAD.IADD R102, R102, 0x1, -R2.reuse ;  /* 0x000000016666b824 */ /* 0x100fe200078e0a02 */
[----:B------:R-:W-:Y:S01]  /*6d50*/  ISETP.GE.AND P3, PT, R242, RZ, PT ;  /* 0x000000fff200720c */ /* 0x000fe20003f66270 */
[----:B------:R-:W-:Y:S01]  /*6d60*/  @!P0 IMAD.IADD R103, R103, 0x1, -R2 ;  /* 0x0000000167678824 */ /* 0x000fe200078e0a02 */
[C---:B------:R-:W-:Y:S01]  /*6d70*/  ISETP.GT.U32.AND P0, PT, R2.reuse, R105, PT ;  /* 0x000000690200720c */ /* 0x040fe20003f04070 */
[----:B------:R-:W-:Y:S02]  /*6d80*/  IMAD.MOV R4, RZ, RZ, -R4 ;  /* 0x000000ffff047224 */ /* 0x000fe400078e0a04 */
[----:B------:R-:W-:Y:S02]  /*6d90*/  VIADD R242, R3, 0x91 ;  /* 0x0000009103f27836 */ /* 0x000fe40000000000 */
[----:B------:R-:W-:Y:S02]  /*6da0*/  IMAD R106, R2, R4, R106 ;  /* 0x00000004026a7224 */ /* 0x000fe400078e026a */
[----:B------:R-:W-:Y:S01]  /*6db0*/  IMAD.HI.U32 R5, R0, R107, RZ ;  /* 0x0000006b00057227 */ /* 0x000fe200078e00ff */
[----:B------:R-:W-:-:S03]  /*6dc0*/  IABS R108, R242 ;  /* 0x000000f2006c7213 */ /* 0x000fc60000000000 */
[----:B------:R-:W-:Y:S01]  /*6dd0*/  @!P6 IMAD.IADD R104, R104, 0x1, -R2 ;  /* 0x000000016868e824 */ /* 0x000fe200078e0a02 */
[----:B------:R-:W-:Y:S01]  /*6de0*/  ISETP.GT.U32.AND P6, PT, R2, R106, PT ;  /* 0x0000006a0200720c */ /* 0x000fe20003fc4070 */
[----:B------:R-:W-:Y:S02]  /*6df0*/  IMAD.MOV R5, RZ, RZ, -R5 ;  /* 0x000000ffff057224 */ /* 0x000fe400078e0a05 */
[----:B------:R-:W-:-:S04]  /*6e00*/  IMAD.HI.U32 R4, R0, R108, RZ ;  /* 0x0000006c00047227 */ /* 0x000fc800078e00ff */
[----:B------:R-:W-:Y:S02]  /*6e10*/  @!P0 IMAD.IADD R105, R105, 0x1, -R2 ;  /* 0x0000000169698824 */ /* 0x000fe400078e0a02 */
[C---:B------:R-:W-:Y:S02]  /*6e20*/  IMAD R107, R2.reuse, R5, R107 ;  /* 0x00000005026b7224 */ /* 0x040fe400078e026b */
[----:B------:R-:W-:Y:S01]  /*6e30*/  IMAD.MOV R4, RZ, RZ, -R4 ;  /* 0x000000ffff047224 */ /* 0x000fe200078e0a04 */
[C---:B------:R-:W-:Y:S01]  /*6e40*/  ISETP.GT.U32.AND P0, PT, R2.reuse, R105, PT ;  /* 0x000000690200720c */ /* 0x040fe20003f04070 */
[----:B------:R-:W-:Y:S01]  /*6e50*/  @!P4 IMAD.MOV R102, RZ, RZ, -R102 ;  /* 0x000000ffff66c224 */ /* 0x000fe200078e0a66 */
[----:B------:R-:W-:Y:S01]  /*6e60*/  ISETP.GE.AND P4, PT, R243, RZ, PT ;  /* 0x000000fff300720c */ /* 0x000fe20003f86270 */
[----:B------:R-:W-:Y:S01]  /*6e70*/  @!P1 IMAD.MOV R104, RZ, RZ, -R104 ;  /* 0x000000ffff689224 */ /* 0x000fe200078e0a68 */
[C---:B------:R-:W-:Y:S01]  /*6e80*/  ISETP.GT.U32.AND P1, PT, R2.reuse, R107, PT ;  /* 0x0000006b0200720c */ /* 0x040fe20003f24070 */
[----:B------:R-:W-:-:S02]  /*6e90*/  IMAD R108, R2, R4, R108 ;  /* 0x00000004026c7224 */ /* 0x000fc400078e026c */
[C---:B------:R-:W-:Y:S02]  /*6ea0*/  VIADD R243, R3.reuse, 0x90 ;  /* 0x0000009003f37836 */ /* 0x040fe40000000000 */
[----:B------:R-:W-:Y:S01]  /*6eb0*/  @!P2 IMAD.MOV R103, RZ, RZ, -R103 ;  /* 0x000000ffff67a224 */ /* 0x000fe200078e0a67 */
[----:B------:R-:W-:Y:S01]  /*6ec0*/  ISETP.GE.AND P2, PT, R242, RZ, PT ;  /* 0x000000fff200720c */ /* 0x000fe20003f46270 */
[--C-:B------:R-:W-:Y:S01]  /*6ed0*/  @!P6 IMAD.IADD R106, R106, 0x1, -R2.reuse ;  /* 0x000000016a6ae824 */ /* 0x100fe200078e0a02 */
[----:B------:R-:W-:Y:S01]  /*6ee0*/  ISETP.GT.U32.AND P6, PT, R2, R108, PT ;  /* 0x0000006c0200720c */ /* 0x000fe20003fc4070 */
[C---:B------:R-:W-:Y:S01]  /*6ef0*/  VIADD R242, R3.reuse, 0x8e ;  /* 0x0000008e03f27836 */ /* 0x040fe20000000000 */
[----:B------:R-:W-:Y:S01]  /*6f00*/  IABS R109, R243 ;  /* 0x000000f3006d7213 */ /* 0x000fe20000000000 */
[----:B------:R-:W-:Y:S02]  /*6f10*/  VIADD R240, R3, 0x8f ;  /* 0x0000008f03f07836 */ /* 0x000fe40000000000 */
[----:B------:R-:W-:Y:S01]  /*6f20*/  @!P0 IMAD.IADD R105, R105, 0x1, -R2 ;  /* 0x0000000169698824 */ /* 0x000fe200078e0a02 */
[----:B------:R-:W-:Y:S01]  /*6f30*/  IABS R111, R242 ;  /* 0x000000f2006f7213 */ /* 0x000fe20000000000 */
[----:B------:R-:W-:Y:S01]  /*6f40*/  IMAD.HI.U32 R5, R0, R109, RZ ;  /* 0x0000006d00057227 */ /* 0x000fe200078e00ff */
[----:B------:R-:W-:-:S02]  /*6f50*/  ISETP.GE.AND P0, PT, R243, RZ, PT ;  /* 0x000000fff300720c */ /* 0x000fc40003f06270 */
[----:B------:R-:W-:Y:S01]  /*6f60*/  IABS R110, R240 ;  /* 0x000000f0006e7213 */ /* 0x000fe20000000000 */
[----:B------:R-:W-:Y:S02]  /*6f70*/  VIADD R243, R3, 0x8d ;  /* 0x0000008d03f37836 */ /* 0x000fe40000000000 */
[----:B------:R-:W-:Y:S01]  /*6f80*/  @!P1 IMAD.IADD R107, R107, 0x1, -R2 ;  /* 0x000000016b6b9824 */ /* 0x000fe200078e0a02 */
[----:B------:R-:W-:Y:S01]  /*6f90*/  ISETP.GT.U32.AND P1, PT, R2, R106, PT ;  /* 0x0000006a0200720c */ /* 0x000fe20003f24070 */
[----:B------:R-:W-:Y:S01]  /*6fa0*/  IMAD.MOV R5, RZ, RZ, -R5 ;  /* 0x000000ffff057224 */ /* 0x000fe200078e0a05 */
[----:B------:R-:W-:Y:S01]  /*6fb0*/  IABS R112, R243 ;  /* 0x000000f300707213 */ /* 0x000fe20000000000 */
[----:B------:R-:W-:-:S04]  /*6fc0*/  IMAD.HI.U32 R4, R0, R111, RZ ;  /* 0x0000006f00047227 */ /* 0x000fc800078e00ff */
[----:B------:R-:W-:Y:S02]  /*6fd0*/  @!P6 IMAD.IADD R108, R108, 0x1, -R2 ;  /* 0x000000016c6ce824 */ /* 0x000fe400078e0a02 */
[C---:B------:R-:W-:Y:S02]  /*6fe0*/  IMAD R109, R2.reuse, R5, R109 ;  /* 0x00000005026d7224 */ /* 0x040fe400078e026d */
[----:B------:R-:W-:Y:S01]  /*6ff0*/  IMAD.MOV R4, RZ, RZ, -R4 ;  /* 0x000000ffff047224 */ /* 0x000fe200078e0a04 */
[----:B------:R-:W-:Y:S01]  /*7000*/  ISETP.GT.U32.AND P6, PT, R2, R108, PT ;  /* 0x0000006c0200720c */ /* 0x000fe20003fc4070 */
[----:B------:R-:W-:-:S04]  /*7010*/  IMAD.HI.U32 R5, R0, R110, RZ ;  /* 0x0000006e00057227 */ /* 0x000fc800078e00ff */
[----:B------:R-:W-:Y:S01]  /*7020*/  @!P5 IMAD.MOV R105, RZ, RZ, -R105 ;  /* 0x000000ffff69d224 */ /* 0x000fe200078e0a69 */
[C---:B------:R-:W-:Y:S01]  /*7030*/  ISETP.GT.U32.AND P5, PT, R2.reuse, R107, PT ;  /* 0x0000006b0200720c */ /* 0x040fe20003fa4070 */
[----:B------:R-:W-:Y:S02]  /*7040*/  IMAD R111, R2, R4, R111 ;  /* 0x00000004026f7224 */ /* 0x000fe400078e026f */
[----:B------:R-:W-:Y:S02]  /*7050*/  IMAD.MOV R5, RZ, RZ, -R5 ;  /* 0x000000ffff057224 */ /* 0x000fe400078e0a05 */
[----:B------:R-:W-:-:S04]  /*7060*/  IMAD.HI.U32 R4, R0, R112, RZ ;  /* 0x0000007000047227 */ /* 0x000fc800078e00ff */
[----:B------:R-:W-:Y:S02]  /*7070*/  IMAD R110, R2, R5, R110 ;  /* 0x00000005026e7224 */ /* 0x000fe400078e026e */
[----:B------:R-:W-:Y:S02]  /*7080*/  IMAD.MOV R4, RZ, RZ, -R4 ;  /* 0x000000ffff047224 */ /* 0x000fe400078e0a04 */
[----:B------:R-:W-:Y:S01]  /*7090*/  @!P1 IMAD.IADD R106, R106, 0x1, -R2 ;  /* 0x000000016a6a9824 */ /* 0x000fe200078e0a02 */
[C---:B------:R-:W-:Y:S01]  /*70a0*/  ISETP.GT.U32.AND P1, PT, R2.reuse, R109, PT ;  /* 0x0000006d0200720c */ /* 0x040fe20003f24070 */
[C---:B------:R-:W-:Y:S02]  /*70b0*/  IMAD R112, R2.reuse, R4, R112 ;  /* 0x0000000402707224 */ /* 0x040fe400078e0270 */
[----:B------:R-:W-:Y:S01]  /*70c0*/  @!P3 IMAD.MOV R106, RZ, RZ, -R106 ;  /* 0x000000ffff6ab224 */ /* 0x000fe200078e0a6a */
[C---:B------:R-:W-:Y:S01]  /*70d0*/  ISETP.GT.U32.AND P3, PT, R2.reuse, R110, PT ;  /* 0x0000006e0200720c */ /* 0x040fe20003f64070 */
[--C-:B------:R-:W-:Y:S01]  /*70e0*/  @!P5 IMAD.IADD R107, R107, 0x1, -R2.reuse ;  /* 0x000000016b6bd824 */ /* 0x100fe200078e0a02 */
[----:B------:R-:W-:Y:S01]  /*70f0*/  ISETP.GT.U32.AND P5, PT, R2, R111, PT ;  /* 0x0000006f0200720c */ /* 0x000fe20003fa4070 */
[----:B------:R-:W-:Y:S01]  /*7100*/  @!P6 IMAD.IADD R108, R108, 0x1, -R2 ;  /* 0x000000016c6ce824 */ /* 0x000fe200078e0a02 */
[----:B------:R-:W-:Y:S01]  /*7110*/  ISETP.GT.U32.AND P6, PT, R2, R112, PT ;  /* 0x000000700200720c */ /* 0x000fe20003fc4070 */
[----:B------:R-:W-:-:S02]  /*7120*/  VIADD R239, R3, 0x8b ;  /* 0x0000008b03ef7836 */ /* 0x000fc40000000000 */
[----:B------:R-:W-:Y:S02]  /*7130*/  VIADD R238, R3, 0x8c ;  /* 0x0000008c03ee7836 */ /* 0x000fe40000000000 */
[--C-:B------:R-:W-:Y:S01]  /*7140*/  @!P1 IMAD.IADD R109, R109, 0x1, -R2.reuse ;  /* 0x000000016d6d9824 */ /* 0x100fe200078e0a02 */
[----:B------:R-:W-:Y:S01]  /*7150*/  IABS R114, R239 ;  /* 0x000000ef00727213 */ /* 0x000fe20000000000 */
[----:B------:R-:W-:Y:S01]  /*7160*/  @!P4 IMAD.MOV R107, RZ, RZ, -R107 ;  /* 0x000000ffff6bc224 */ /* 0x000fe200078e0a6b */
[----:B------:R-:W-:Y:S01]  /*7170*/  IABS R113, R238 ;  /* 0x000000ee00717213 */ /* 0x000fe20000000000 */
[----:B------:R-:W-:Y:S01]  /*7180*/  @!P3 IMAD.IADD R110, R110, 0x1, -R2 ;  /* 0x000000016e6eb824 */ /* 0x000fe200078e0a02 */
[----:B------:R-:W-:Y:S01]  /*7190*/  ISETP.GT.U32.AND P3, PT, R2, R109, PT ;  /* 0x0000006d0200720c */ /* 0x000fe20003f64070 */
[----:B------:R-:W-:Y:S01]  /*71a0*/  IMAD.HI.U32 R4, R0, R114, RZ ;  /* 0x0000007200047227 */ /* 0x000fe200078e00ff */
[----:B------:R-:W-:-:S03]  /*71b0*/  ISETP.GE.AND P1, PT, R240, RZ, PT ;  /* 0x000000fff000720c */ /* 0x000fc60003f26270 */
[--C-:B------:R-:W-:Y:S01]  /*71c0*/  @!P5 IMAD.IADD R111, R111, 0x1, -R2.reuse ;  /* 0x000000016f6fd824 */ /* 0x100fe200078e0a02 */
[----:B------:R-:W-:Y:S01]  /*71d0*/  ISETP.GT.U32.AND P5, PT, R2, R110, PT ;  /* 0x0000006e0200720c */ /* 0x000fe20003fa4070 */
[----:B------:R-:W-:Y:S02]  /*71e0*/  @!P6 IMAD.IADD R112, R112, 0x1, -R2 ;  /* 0x000000017070e824 */ /* 0x000fe400078e0a02 */
[----:B------:R-:W-:Y:S01]  /*71f0*/  IMAD.MOV R4, RZ, RZ, -R4 ;  /* 0x000000ffff047224 */ /* 0x000fe200078e0a04 */
[----:B------:R-:W-:Y:S01]  /*7200*/  ISETP.GT.U32.AND P6, PT, R2, R111, PT ;  /* 0x0000006f0200720c */ /* 0x000fe20003fc4070 */
[----:B------:R-:W-:Y:S01]  /*7210*/  IMAD.HI.U32 R5, R0, R113, RZ ;  /* 0x0000007100057227 */ /* 0x000fe200078e00ff */
[----:B------:R-:W-:-:S03]  /*7220*/  ISETP.GT.U32.AND P4, PT, R2, R112, PT ;  /* 0x000000700200720c */ /* 0x000fc60003f84070 */
[----:B------:R-:W-:Y:S02]  /*7230*/  IMAD R114, R2, R4, R114 ;  /* 0x0000000402727224 */ /* 0x000fe400078e0272 */
[----:B------:R-:W-:-:S04]  /*7240*/  IMAD.HI.U32 R4, R0, R115, RZ ;  /* 0x0000007300047227 */ /* 0x000fc800078e00ff */
[----:B------:R-:W-:Y:S02]  /*7250*/  IMAD.MOV R5, RZ, RZ, -R5 ;  /* 0x000000ffff057224 */ /* 0x000fe400078e0a05 */
[----:B------:R-:W-:Y:S02]  /*7260*/  IMAD.MOV R4, RZ, RZ, -R4 ;  /* 0x000000ffff047224 */ /* 0x000fe400078e0a04 */
[----:B------:R-:W-:Y:S02]  /*7270*/  IMAD R113, R2, R5, R113 ;  /* 0x0000000502717224 */ /* 0x000fe400078e0271 */
[----:B------:R-:W-:Y:S02]  /*7280*/  VIADD R240, R3, 0x89 ;  /* 0x0000008903f07836 */ /* 0x000fe40000000000 */
[----:B------:R-:W-:Y:S01]  /*7290*/  @!P5 IMAD.IADD R110, R110, 0x1, -R2 ;  /* 0x000000016e6ed824 */ /* 0x000fe200078e0a02 */
[C---:B------:R-:W-:Y:S01]  /*72a0*/  ISETP.GT.U32.AND P5, PT, R2.reuse, R114, PT ;  /* 0x000000720200720c */ /* 0x040fe20003fa4070 */
[C---:B------:R-:W-:Y:S01]  /*72b0*/  IMAD R115, R2.reuse, R4, R115 ;  /* 0x0000000402737224 */ /* 0x040fe200078e0273 */
[----:B------:R-:W-:Y:S01]  /*72c0*/  IABS R5, R240 ;  /* 0x000000f000057213 */ /* 0x000fe20000000000 */
[----:B------:R-:W-:Y:S01]  /*72d0*/  @!P2 IMAD.MOV R108, RZ, RZ, -R108 ;  /* 0x000000ffff6ca224 */ /* 0x000fe200078e0a6c */
[----:B------:R-:W-:Y:S01]  /*72e0*/  ISETP.GT.U32.AND P2, PT, R2, R113, PT ;  /* 0x000000710200720c */ /* 0x000fe20003f44070 */
[--C-:B------:R-:W-:Y:S01]  /*72f0*/  @!P3 IMAD.IADD R109, R109, 0x1, -R2.reuse ;  /* 0x000000016d6db824 */ /* 0x100fe200078e0a02 */
[----:B------:R-:W-:Y:S01]  /*7300*/  ISETP.GE.AND P3, PT, R242, RZ, PT ;  /* 0x000000fff200720c */ /* 0x000fe20003f66270 */
[----:B------:R-:W-:Y:S01]  /*7310*/  @!P4 IMAD.IADD R112, R112, 0x1, -R2 ;  /* 0x000000017070c824 */ /* 0x000fe200078e0a02 */
[----:B------:R-:W-:Y:S01]  /*7320*/  ISETP.GT.U32.AND P4, PT, R2, R115, PT ;  /* 0x000000730200720c */ /* 0x000fe20003f84070 */
[----:B------:R-:W-:-:S02]  /*7330*/  VIADD R242, R3, 0x88 ;  /* 0x0000008803f27836 */ /* 0x000fc40000000000 */
[----:B------:R-:W-:-:S03]  /*7340*/  IMAD.HI.U32 R116, R0, R5, RZ ;  /* 0x0000000500747227 */ /* 0x000fc600078e00ff */
[----:B------:R-:W-:Y:S01]  /*7350*/  IABS R117, R242 ;  /* 0x000000f200757213 */ /* 0x000fe20000000000 */
[----:B------:R-:W-:Y:S02]  /*7360*/  IMAD.MOV R116, RZ, RZ, -R116 ;  /* 0x000000ffff747224 */ /* 0x000fe400078e0a74 */
[--C-:B------:R-:W-:Y:S01]  /*7370*/  @!P6 IMAD.IADD R111, R111, 0x1, -R2.reuse ;  /* 0x000000016f6fe824 */ /* 0x100fe200078e0a02 */
[----:B------:R-:W-:Y:S01]  /*7380*/  ISETP.GE.AND P6, PT, R243, RZ, PT ;  /* 0x000000fff300720c */ /* 0x000fe20003fc6270 */
[--C-:B------:R-:W-:Y:S01]  /*7390*/  @!P5 IMAD.IADD R114, R114, 0x1, -R2.reuse ;  /* 0x000000017272d824 */ /* 0x100fe200078e0a02 */
[----:B------:R-:W-:Y:S01]  /*73a0*/  ISETP.GE.AND P5, PT, R239, RZ, PT ;  /* 0x000000ffef00720c */ /* 0x000fe20003fa6270 */
[----:B------:R-:W-:Y:S02]  /*73b0*/  VIADD R243, R3, 0x87 ;  /* 0x0000008703f37836 */ /* 0x000fe40000000000 */
[----:B------:R-:W-:Y:S01]  /*73c0*/  @!P2 IMAD.IADD R113, R113, 0x1, -R2 ;  /* 0x000000017171a824 */ /* 0x000fe200078e0a02 */
[----:B------:R-:W-:Y:S01]  /*73d0*/  ISETP.GE.AND P2, PT, R238, RZ, PT ;  /* 0x000000ffee00720c */ /* 0x000fe20003f46270 */
[----:B------:R-:W-:Y:S01]  /*73e0*/  IMAD R116, R2, R116, R5 ;  /* 0x0000007402747224 */ /* 0x000fe200078e0205 */
[----:B------:R-:W-:Y:S01]  /*73f0*/  IABS R118, R243 ;  /* 0x000000f300767213 */ /* 0x000fe20000000000 */
[----:B------:R-:W-:-:S04]  /*7400*/  IMAD.HI.U32 R4, R0, R117, RZ ;  /* 0x0000007500047227 */ /* 0x000fc800078e00ff */
[----:B------:R-:W-:Y:S01]  /*7410*/  @!P4 IMAD.IADD R115, R115, 0x1, -R2 ;  /* 0x000000017373c824 */ /* 0x000fe200078e0a02 */
[C---:B------:R-:W-:Y:S01]  /*7420*/  ISETP.GT.U32.AND P4, PT, R2.reuse, R114, PT ;  /* 0x000000720200720c */ /* 0x040fe20003f84070 */
[----:B------:R-:W-:Y:S01]  /*7430*/  @!P0 IMAD.MOV R109, RZ, RZ, -R109 ;  /* 0x000000ffff6d8224 */ /* 0x000fe200078e0a6d */
[C---:B------:R-:W-:Y:S01]  /*7440*/  ISETP.GT.U32.AND P0, PT, R2.reuse, R113, PT ;  /* 0x000000710200720c */ /* 0x040fe20003f04070 */
[----:B------:R-:W-:Y:S01]  /*7450*/  @!P3 IMAD.MOV R111, RZ, RZ, -R111 ;  /* 0x000000ffff6fb224 */ /* 0x000fe200078e0a6f */
[C---:B------:R-:W-:Y:S01]  /*7460*/  ISETP.GT.U32.AND P3, PT, R2.reuse, R116, PT ;  /* 0x000000740200720c */ /* 0x040fe20003f64070 */
[----:B------:R-:W-:Y:S02]  /*7470*/  IMAD.MOV R4, RZ, RZ, -R4 ;  /* 0x000000ffff047224 */ /* 0x000fe400078e0a04 */
[----:B------:R-:W-:Y:S01]  /*7480*/  @!P1 IMAD.MOV R110, RZ, RZ, -R110 ;  /* 0x000000ffff6e9224 */ /* 0x000fe200078e0a6e */
[C---:B------:R-:W-:Y:S01]  /*7490*/  ISETP.GT.U32.AND P1, PT, R2.reuse, R115, PT ;  /* 0x000000730200720c */ /* 0x040fe20003f24070 */
[----:B------:R-:W-:-:S02]  /*74a0*/  IMAD R117, R2, R4, R117 ;  /* 0x0000000402757224 */ /* 0x000fc400078e0275 */
[----:B------:R-:W-:-:S04]  /*74b0*/  IMAD.HI.U32 R4, R0, R118, RZ ;  /* 0x0000007600047227 */ /* 0x000fc800078e00ff */
[----:B------:R-:W-:Y:S02]  /*74c0*/  IMAD.MOV R4, RZ, RZ, -R4 ;  /* 0x000000ffff047224 */ /* 0x000fe400078e0a04 */
[--C-:B------:R-:W-:Y:S01]  /*74d0*/  @!P4 IMAD.IADD R114, R114, 0x1, -R2.reuse ;  /* 0x000000017272c824 */ /* 0x100fe200078e0a02 */
[----:B------:R-:W-:Y:S01]  /*74e0*/  ISETP.GT.U32.AND P4, PT, R2, R117, PT ;  /* 0x000000750200720c */ /* 0x000fe20003f84070 */
[--C-:B------:R-:W-:Y:S01]  /*74f0*/  @!P0 IMAD.IADD R113, R113, 0x1, -R2.reuse ;  /* 0x0000000171718824 */ /* 0x100fe200078e0a02 */
[----:B------:R-:W-:Y:S01]  /*7500*/  ISETP.GE.AND P0, PT, R240, RZ, PT ;  /* 0x000000fff000720c */ /* 0x000fe20003f06270 */
[----:B------:R-:W-:Y:S01]  /*7510*/  @!P3 IMAD.IADD R116, R116, 0x1, -R2 ;  /* 0x000000017474b824 */ /* 0x000fe200078e0a02 */
[----:B------:R-:W-:Y:S01]  /*7520*/  ISETP.GE.AND P3, PT, R243, RZ, PT ;  /* 0x000000fff300720c */ /* 0x000fe20003f66270 */
[C---:B------:R-:W-:Y:S02]  /*7530*/  IMAD R118, R2.reuse, R4, R118 ;  /* 0x0000000402767224 */ /* 0x040fe400078e0276 */
[----:B------:R-:W-:Y:S01]  /*7540*/  @!P2 IMAD.MOV R113, RZ, RZ, -R113 ;  /* 0x000000ffff71a224 */ /* 0x000fe200078e0a71 */
[C---:B------:R-:W-:Y:S01]  /*7550*/  ISETP.GT.U32.AND P2, PT, R2.reuse, R116, PT ;  /* 0x000000740200720c */ /* 0x040fe20003f44070 */
[----:B------:R-:W-:Y:S01]  /*7560*/  @!P5 IMAD.MOV R114, RZ, RZ, -R114 ;  /* 0x000000ffff72d224 */ /* 0x000fe200078e0a72 */
[----:B------:R-:W-:Y:S01]  /*7570*/  ISETP.GT.U32.AND P5, PT, R2, R118, PT ;  /* 0x000000760200720c */ /* 0x000fe20003fa4070 */
[----:B------:R-:W-:Y:S01]  /*7580*/  @!P6 IMAD.MOV R112, RZ, RZ, -R112 ;  /* 0x000000ffff70e224 */ /* 0x000fe200078e0a70 */
[----:B------:R-:W-:Y:S01]  /*7590*/  ISETP.GE.AND P6, PT, R241, RZ, PT ;  /* 0x000000fff100720c */ /* 0x000fe20003fc6270 */
[----:B------:R-:W-:-:S02]  /*75a0*/  VIADD R241, R3, 0x86 ;  /* 0x0000008603f17836 */ /* 0x000fc40000000000 */
[--C-:B------:R-:W-:Y:S02]  /*75b0*/  @!P4 IMAD.IADD R117, R117, 0x1, -R2.reuse ;  /* 0x000000017575c824 */ /* 0x100fe400078e0a02 */
[----:B------:R-:W-:Y:S01]  /*75c0*/  VIADD R243, R3, 0x84 ;  /* 0x0000008403f37836 */ /* 0x000fe20000000000 */
[----:B------:R-:W-:Y:S01]  /*75d0*/  IABS R119, R241 ;  /* 0x000000f100777213 */ /* 0x000fe20000000000 */
[--C-:B------:R-:W-:Y:S01]  /*75e0*/  @!P1 IMAD.IADD R115, R115, 0x1, -R2.reuse ;  /* 0x0000000173739824 */ /* 0x100fe200078e0a02 */
[----:B------:R-:W-:Y:S01]  /*75f0*/  ISETP.GT.U32.AND P4, PT, R2, R117, PT ;  /* 0x000000750200720c */ /* 0x000fe20003f84070 */
[--C-:B------:R-:W-:Y:S01]  /*7600*/  @!P2 IMAD.IADD R116, R116, 0x1, -R2.reuse ;  /* 0x000000017474a824 */ /* 0x100fe200078e0a02 */
[----:B------:R-:W-:Y:S01]  /*7610*/  IABS R4, R243 ;  /* 0x000000f300047213 */ /* 0x000fe20000000000 */
[----:B------:R-:W-:Y:S01]  /*7620*/  @!P5 IMAD.IADD R118, R118, 0x1, -R2 ;  /* 0x000000017676d824 */ /* 0x000fe200078e0a02 */
[----:B------:R-:W-:Y:S01]  /*7630*/  ISETP.GE.AND P1, PT, R242, RZ, PT ;  /* 0x000000fff200720c */ /* 0x000fe20003f26270 */
[----:B------:R-:W-:Y:S01]  /*7640*/  IMAD.HI.U32 R5, R0, R119, RZ ;  /* 0x0000007700057227 */ /* 0x000fe200078e00ff */
[----:B------:R-:W-:-:S03]  /*7650*/  ISETP.GE.AND P5, PT, R243, RZ, PT ;  /* 0x000000fff300720c */ /* 0x000fc60003fa6270 */
[----:B------:R-:W-:Y:S02]  /*7660*/  VIADD R242, R3, 0x85 ;  /* 0x0000008503f27836 */ /* 0x000fe40000000000 */
[----:B------:R-:W-:Y:S01]  /*7670*/  @!P0 IMAD.MOV R116, RZ, RZ, -R116 ;  /* 0x000000ffff748224 */ /* 0x000fe200078e0a74 */
[----:B------:R-:W-:Y:S01]  /*7680*/  ISETP.GT.U32.AND P0, PT, R2, R118, PT ;  /* 0x000000760200720c */ /* 0x000fe20003f04070 */
[----:B------:R-:W-:Y:S01]  /*7690*/  IMAD.MOV R5, RZ, RZ, -R5 ;  /* 0x000000ffff057224 */ /* 0x000fe200078e0a05 */
[----:B------:R-:W-:Y:S01]  /*76a0*/  IABS R120, R242 ;  /* 0x000000f200787213 */ /* 0x000fe20000000000 */
[----:B------:R-:W-:Y:S01]  /*76b0*/  IMAD.HI.U32 R121, R0, R4, RZ ;  /* 0x0000000400797227 */ /* 0x000fe200078e00ff */
[----:B------:R-:W-:-:S03]  /*76c0*/  ISETP.GE.AND P2, PT, R242, RZ, PT ;  /* 0x000000fff200720c */ /* 0x000fc60003f46270 */
[C---:B------:R-:W-:Y:S02]  /*76d0*/  IMAD R119, R2.reuse, R5, R119 ;  /* 0x0000000502777224 */ /* 0x040fe400078e0277 */
[----:B------:R-:W-:Y:S02]  /*76e0*/  IMAD.MOV R121, RZ, RZ, -R121 ;  /* 0x000000ffff797224 */ /* 0x000fe400078e0a79 */
[----:B------:R-:W-:Y:S01]  /*76f0*/  @!P4 IMAD.IADD R117, R117, 0x1, -R2 ;  /* 0x000000017575c824 */ /* 0x000fe200078e0a02 */
[----:B------:R-:W-:Y:S01]  /*7700*/  ISETP.GT.U32.AND P4, PT, R2, R119, PT ;  /* 0x000000770200720c */ /* 0x000fe20003f84070 */
[----:B------:R-:W-:-:S03]  /*7710*/  IMAD.HI.U32 R5, R0, R120, RZ ;  /* 0x0000007800057227 */ /* 0x000fc600078e00ff */
[----:B------:R-:W-:Y:S01]  /*7720*/  @!P1 IADD3 R117, -R117, RZ, RZ ;  /* 0x000000ff75759210 */ /* 0x000fe20007ffe1ff */
[----:B------:R-:W-:Y:S02]  /*7730*/  IMAD R121, R2, R121, R4 ;  /* 0x0000007902797224 */ /* 0x000fe400078e0204 */
[----:B------:R-:W-:Y:S02]  /*7740*/  IMAD.MOV R5, RZ, RZ, -R5 ;  /* 0x000000ffff057224 */ /* 0x000fe400078e0a05 */
[----:B------:R-:W-:Y:S01]  /*7750*/  @!P0 IMAD.IADD R118, R118, 0x1, -R2 ;  /* 0x0000000176768824 */ /* 0x000fe200078e0a02 */
[C---:B------:R-:W-:Y:S01]  /*7760*/  ISETP.GT.U32.AND P0, PT, R2.reuse, R121, PT ;  /* 0x000000790200720c */ /* 0x040fe20003f04070 */
[----:B------:R-:W-:Y:S02]  /*7770*/  VIADD R242, R3, 0x83 ;  /* 0x0000008303f27836 */ /* 0x000fe40000000000 */
[C---:B------:R-:W-:Y:S02]  /*7780*/  IMAD R120, R2.reuse, R5, R120 ;  /* 0x0000000502787224 */ /* 0x040fe400078e0278 */
[----:B------:R-:W-:Y:S01]  /*7790*/  @!P6 IMAD.MOV R115, RZ, RZ, -R115 ;  /* 0x000000ffff73e224 */ /* 0x000fe200078e0a73 */
[----:B------:R-:W-:Y:S01]  /*77a0*/  IABS R122, R242 ;  /* 0x000000f2007a7213 */ /* 0x000fe20000000000 */
[----:B------:R-:W-:Y:S01]  /*77b0*/  @!P4 IMAD.IADD R119, R119, 0x1, -R2 ;  /* 0x000000017777c824 */ /* 0x000fe200078e0a02 */
[----:B------:R-:W-:Y:S01]  /*77c0*/  ISETP.GE.AND P6, PT, R241, RZ, PT ;  /* 0x000000fff100720c */ /* 0x000fe20003fc6270 */
[----:B------:R-:W-:Y:S01]  /*77d0*/  VIADD R241, R3, 0x80 ;  /* 0x0000008003f17836 */ /* 0x000fe20000000000 */
[----:B------:R-:W-:Y:S01]  /*77e0*/  ISETP.GT.U32.AND P1, PT, R2, R120, PT ;  /* 0x000000780200720c */ /* 0x000fe20003f24070 */
[----:B------:R-:W-:Y:S01]  /*77f0*/  IMAD.HI.U32 R4, R0, R122, RZ ;  /* 0x0000007a00047227 */ /* 0x000fe200078e00ff */
[----:B------:R-:W-:-:S02]  /*7800*/  ISETP.GT.U32.AND P4, PT, R2, R119, PT ;  /* 0x000000770200720c */ /* 0x000fc40003f84070 */
[----:B------:R-:W-:Y:S01]  /*7810*/  IABS R125, R241 ;  /* 0x000000f1007d7213 */ /* 0x000fe20000000000 */
[----:B------:R-:W-:Y:S02]  /*7820*/  @!P0 IMAD.IADD R121, R121, 0x1, -R2 ;  /* 0x0000000179798824 */ /* 0x000fe400078e0a02 */
[----:B------:R-:W-:Y:S02]  /*7830*/  IMAD.MOV R4, RZ, RZ, -R4 ;  /* 0x000000ffff047224 */ /* 0x000fe400078e0a04 */
[C---:B------:R-:W-:Y:S02]  /*7840*/  VIADD R243, R3.reuse, 0x81 ;  /* 0x0000008103f37836 */ /* 0x040fe40000000000 */
[----:B------:R-:W-:Y:S01]  /*7850*/  @!P3 IMAD.MOV R118, RZ, RZ, -R118 ;  /* 0x000000ffff76b224 */ /* 0x000fe200078e0a76 */
[C---:B------:R-:W-:Y:S01]  /*7860*/  ISETP.GT.U32.AND P3, PT, R2.reuse, R121, PT ;  /* 0x000000790200720c */ /* 0x040fe20003f64070 */
[----:B------:R-:W-:Y:S01]  /*7870*/  VIADD R238, R3, 0x82 ;  /* 0x0000008203ee7836 */ /* 0x000fe20000000000 */
[----:B------:R-:W-:Y:S01]  /*7880*/  IABS R124, R243 ;  /* 0x000000f3007c7213 */ /* 0x000fe20000000000 */
[----:B------:R-:W-:-:S02]  /*7890*/  IMAD R122, R2, R4, R122 ;  /* 0x00000004027a7224 */ /* 0x000fc400078e027a */
[----:B------:R-:W-:Y:S01]  /*78a0*/  IMAD.HI.U32 R4, R0, R125, RZ ;  /* 0x0000007d00047227 */ /* 0x000fe200078e00ff */
[----:B------:R-:W-:-:S03]  /*78b0*/  IABS R123, R238 ;  /* 0x000000ee007b7213 */ /* 0x000fc60000000000 */
[----:B------:R-:W-:Y:S01]  /*78c0*/  @!P1 IMAD.IADD R120, R120, 0x1, -R2 ;  /* 0x0000000178789824 */ /* 0x000fe200078e0a02 */
[----:B------:R-:W-:Y:S01]  /*78d0*/  ISETP.GE.AND P1, PT, R242, RZ, PT ;  /* 0x000000fff200720c */ /* 0x000fe20003f26270 */
[----:B------:R-:W-:Y:S02]  /*78e0*/  IMAD.MOV R4, RZ, RZ, -R4 ;  /* 0x000000ffff047224 */ /* 0x000fe400078e0a04 */
[----:B------:R-:W-:Y:S01]  /*78f0*/  @!P4 IMAD.IADD R119, R119, 0x1, -R2 ;  /* 0x000000017777c824 */ /* 0x000fe200078e0a02 */
[----:B------:R-:W-:Y:S01]  /*7900*/  ISETP.GT.U32.AND P0, PT, R2, R120, PT ;  /* 0x000000780200720c */ /* 0x000fe20003f04070 */
[----:B------:R-:W-:Y:S01]  /*7910*/  IMAD.HI.U32 R5, R0, R124, RZ ;  /* 0x0000007c00057227 */ /* 0x000fe200078e00ff */
[----:B------:R-:W-:-:S03]  /*7920*/  ISETP.GT.U32.AND P4, PT, R2, R122, PT ;  /* 0x0000007a0200720c */ /* 0x000fc60003f84070 */
[----:B------:R-:W-:Y:S02]  /*7930*/  IMAD R125, R2, R4, R125 ;  /* 0x00000004027d7224 */ /* 0x000fe400078e027d */
[----:B------:R-:W-:-:S04]  /*7940*/  IMAD.HI.U32 R6, R0, R123, RZ ;  /* 0x0000007b00067227 */ /* 0x000fc800078e00ff */
[----:B------:R-:W-:Y:S02]  /*7950*/  IMAD.MOV R5, RZ, RZ, -R5 ;  /* 0x000000ffff057224 */ /* 0x000fe400078e0a05 */
[----:B------:R-:W-:Y:S01]  /*7960*/  @!P3 IMAD.IADD R121, R121, 0x1, -R2 ;  /* 0x000000017979b824 */ /* 0x000fe200078e0a02 */
[C---:B------:R-:W-:Y:S01]  /*7970*/  ISETP.GT.U32.AND P3, PT, R2.reuse, R125, PT ;  /* 0x0000007d0200720c */ /* 0x040fe20003f64070 */
[----:B------:R-:W-:Y:S02]  /*7980*/  IMAD.MOV R6, RZ, RZ, -R6 ;  /* 0x000000ffff067224 */ /* 0x000fe400078e0a06 */
[----:B------:R-:W-:Y:S02]  /*7990*/  VIADD R242, R3, 0x7f ;  /* 0x0000007f03f27836 */ /* 0x000fe40000000000 */
[C---:B------:R-:W-:Y:S02]  /*79a0*/  IMAD R124, R2.reuse, R5, R124 ;  /* 0x00000005027c7224 */ /* 0x040fe400078e027c */
[----:B------:R-:W-:Y:S01]  /*79b0*/  IMAD R123, R2, R6, R123 ;  /* 0x00000006027b7224 */ /* 0x000fe200078e027b */
[----:B------:R-:W-:Y:S01]  /*79c0*/  IABS R126, R242 ;  /* 0x000000f2007e7213 */ /* 0x000fe20000000000 */
[--C-:B------:R-:W-:Y:S01]  /*79d0*/  @!P0 IMAD.IADD R120, R120, 0x1, -R2.reuse ;  /* 0x0000000178788824 */ /* 0x100fe200078e0a02 */
[----:B------:R-:W-:Y:S01]  /*79e0*/  ISETP.GT.U32.AND P0, PT, R2, R124, PT ;  /* 0x0000007c0200720c */ /* 0x000fe20003f04070 */
[----:B------:R-:W-:-:S02]  /*79f0*/  @!P4 IMAD.IADD R122, R122, 0x1, -R2 ;  /* 0x000000017a7ac824 */ /* 0x000fc400078e0a02 */
[----:B------:R-:W-:Y:S01]  /*7a00*/  @!P6 IMAD.MOV R119, RZ, RZ, -R119 ;  /* 0x000000ffff77e224 */ /* 0x000fe200078e0a77 */
[C---:B------:R-:W-:Y:S01]  /*7a10*/  ISETP.GT.U32.AND P6, PT, R2.reuse, R123, PT ;  /* 0x0000007b0200720c */ /* 0x040fe20003fc4070 */
[----:B------:R-:W-:Y:S01]  /*7a20*/  VIADD R240, R3, 0x7d ;  /* 0x0000007d03f07836 */ /* 0x000fe20000000000 */
[----:B------:R-:W-:Y:S01]  /*7a30*/  ISETP.GT.U32.AND P4, PT, R2, R122, PT ;  /* 0x0000007a0200720c */ /* 0x000fe20003f84070 */
[----:B------:R-:W-:-:S03]  /*7a40*/  IMAD.HI.U32 R5, R0, R126, RZ ;  /* 0x0000007e00057227 */ /* 0x000fc600078e00ff */
[----:B------:R-:W-:Y:S01]  /*7a50*/  IABS R4, R240 ;  /* 0x000000f000047213 */ /* 0x000fe20000000000 */
[----:B------:R-:W-:Y:S02]  /*7a60*/  @!P3 IMAD.IADD R125, R125, 0x1, -R2 ;  /* 0x000000017d7db824 */ /* 0x000fe400078e0a02 */
[----:B------:R-:W-:Y:S02]  /*7a70*/  IMAD.MOV R5, RZ, RZ, -R5 ;  /* 0x000000ffff057224 */ /* 0x000fe400078e0a05 */
[----:B------:R-:W-:Y:S02]  /*7a80*/  VIADD R239, R3, 0x7e ;  /* 0x0000007e03ef7836 */ /* 0x000fe40000000000 */
[----:B------:R-:W-:Y:S01]  /*7a90*/  @!P5 IMAD.MOV R121, RZ, RZ, -R121 ;  /* 0x000000ffff79d224 */ /* 0x000fe200078e0a79 */
        /* <DEDUP_REMOVED lines=9> */
[----:B------:R-:W-:Y:S01]  /*7b30*/  @!P2 IMAD.MOV R120, RZ, RZ, -R120 ;  /* 0x000000ffff78a224 */ /* 0x000fe200078e0a78 */
[----:B------:R-:W-:Y:S01]  /*7b40*/  ISETP.GT.U32.AND P2, PT, R2, R124, PT ;  /* 0x0000007c0200720c */ /* 0x000fe20003f44070 */
[----:B------:R-:W-:Y:S01]  /*7b50*/  @!P4 IMAD.IADD R122, R122, 0x1, -R2 ;  /* 0x000000017a7ac824 */ /* 0x000fe200078e0a02 */
[----:B------:R-:W-:Y:S01]  /*7b60*/  ISETP.GT.U32.AND P3, PT, R2, R123, PT ;  /* 0x0000007b0200720c */ /* 0x000fe20003f64070 */
[----:B------:R-:W-:Y:S01]  /*7b70*/  IMAD.HI.U32 R6, R0, R127, RZ ;  /* 0x0000007f00067227 */ /* 0x000fe200078e00ff */
[----:B------:R-:W-:-:S03]  /*7b80*/  ISETP.GE.AND P4, PT, R238, RZ, PT ;  /* 0x000000ffee00720c */ /* 0x000fc60003f86270 */
[C---:B------:R-:W-:Y:S02]  /*7b90*/  IMAD R4, R2.reuse, R5, R4 ;  /* 0x0000000502047224 */ /* 0x040fe400078e0204 */
[----:B------:R-:W-:Y:S01]  /*7ba0*/  @!P1 IMAD.MOV R122, RZ, RZ, -R122 ;  /* 0x000000ffff7a9224 */ /* 0x000fe200078e0a7a */
[----:B------:R-:W-:Y:S01]  /*7bb0*/  ISETP.GE.AND P1, PT, R241, RZ, PT ;  /* 0x000000fff100720c */ /* 0x000fe20003f26270 */
[----:B------:R-:W-:Y:S02]  /*7bc0*/  IMAD.MOV R6, RZ, RZ, -R6 ;  /* 0x000000ffff067224 */ /* 0x000fe400078e0a06 */
[----:B------:R-:W-:Y:S02]  /*7bd0*/  VIADD R243, R3, 0x7c ;  /* 0x0000007c03f37836 */ /* 0x000fe40000000000 */
[----:B------:R-:W-:Y:S01]  /*7be0*/  @!P5 IMAD.IADD R125, R125, 0x1, -R2 ;  /* 0x000000017d7dd824 */ /* 0x000fe200078e0a02 */
[----:B------:R-:W-:Y:S01]  /*7bf0*/  ISETP.GT.U32.AND P5, PT, R2, R4, PT ;  /* 0x000000040200720c */ /* 0x000fe20003fa4070 */
[----:B------:R-:W-:-:S02]  /*7c00*/  VIADD R241, R3, 0x7b ;  /* 0x0000007b03f17836 */ /* 0x000fc40000000000 */
[----:B------:R-:W-:Y:S01]  /*7c10*/  IMAD R127, R2, R6, R127 ;  /* 0x00000006027f7224 */ /* 0x000fe200078e027f */
[----:B------:R-:W-:Y:S01]  /*7c20*/  IABS R6, R243 ;  /* 0x000000f300067213 */ /* 0x000fe20000000000 */
[--C-:B------:R-:W-:Y:S01]  /*7c30*/  @!P6 IMAD.IADD R126, R126, 0x1, -R2.reuse ;  /* 0x000000017e7ee824 */ /* 0x100fe200078e0a02 */
[----:B------:R-:W-:Y:S01]  /*7c40*/  IABS R130, R241 ;  /* 0x000000f100827213 */ /* 0x000fe20000000000 */
[----:B------:R-:W-:Y:S01]  /*7c50*/  @!P2 IMAD.IADD R124, R124, 0x1, -R2 ;  /* 0x000000017c7ca824 */ /* 0x000fe200078e0a02 */
[----:B------:R-:W-:Y:S01]  /*7c60*/  ISETP.GE.AND P2, PT, R242, RZ, PT ;  /* 0x000000fff200720c */ /* 0x000fe20003f46270 */
[----:B------:R-:W-:Y:S01]  /*7c70*/  IMAD.MOV.U32 R129, RZ, RZ, R6 ;  /* 0x000000ffff817224 */ /* 0x000fe200078e0006 */
[C---:B------:R-:W-:Y:S01]  /*7c80*/  ISETP.GT.U32.AND P6, PT, R2.reuse, R126, PT ;  /* 0x0000007e0200720c */ /* 0x040fe20003fc4070 */
[----:B------:R-:W-:Y:S02]  /*7c90*/  VIADD R242, R3, 0x7a ;  /* 0x0000007a03f27836 */ /* 0x000fe40000000000 */
[----:B------:R-:W-:Y:S01]  /*7ca0*/  @!P3 IMAD.IADD R123, R123, 0x1, -R2 ;  /* 0x000000017b7bb824 */ /* 0x000fe200078e0a02 */
[----:B------:R-:W-:Y:S01]  /*7cb0*/  ISETP.GT.U32.AND P3, PT, R2, R127, PT ;  /* 0x0000007f0200720c */ /* 0x000fe20003f64070 */
[----:B------:R-:W-:Y:S01]  /*7cc0*/  IMAD.HI.U32 R6, R0, R130, RZ ;  /* 0x0000008200067227 */ /* 0x000fe200078e00ff */
[----:B------:R-:W-:-:S03]  /*7cd0*/  IABS R5, R242 ;  /* 0x000000f200057213 */ /* 0x000fc60000000000 */
[----:B------:R-:W-:Y:S02]  /*7ce0*/  @!P5 IMAD.IADD R4, R4, 0x1, -R2 ;  /* 0x000000010404d824 */ /* 0x000fe400078e0a02 */
[----:B------:R-:W-:Y:S02]  /*7cf0*/  IMAD.MOV R6, RZ, RZ, -R6 ;  /* 0x000000ffff067224 */ /* 0x000fe400078e0a06 */
[----:B------:R-:W-:Y:S01]  /*7d00*/  @!P0 IMAD.MOV R124, RZ, RZ, -R124 ;  /* 0x000000ffff7c8224 */ /* 0x000fe200078e0a7c */
[C---:B------:R-:W-:Y:S01]  /*7d10*/  ISETP.GT.U32.AND P0, PT, R2.reuse, R4, PT ;  /* 0x000000040200720c */ /* 0x040fe20003f04070 */
[----:B------:R-:W-:Y:S02]  /*7d20*/  IMAD R130, R2, R6, R130 ;  /* 0x0000000602827224 */ /* 0x000fe400078e0282 */
[----:B------:R-:W-:-:S04]  /*7d30*/  IMAD.HI.U32 R6, R0, R5, RZ ;  /* 0x0000000500067227 */ /* 0x000fc800078e00ff */
[----:B------:R-:W-:Y:S01]  /*7d40*/  @!P6 IMAD.IADD R126, R126, 0x1, -R2 ;  /* 0x000000017e7ee824 */ /* 0x000fe200078e0a02 */
[----:B------:R-:W-:Y:S01]  /*7d50*/  ISETP.GE.AND P6, PT, R239, RZ, PT ;  /* 0x000000ffef00720c */ /* 0x000fe20003fc6270 */
[----:B------:R-:W-:Y:S02]  /*7d60*/  IMAD.MOV R6, RZ, RZ, -R6 ;  /* 0x000000ffff067224 */ /* 0x000fe400078e0a06 */
[----:B------:R-:W-:Y:S01]  /*7d70*/  @!P3 IMAD.IADD R127, R127, 0x1, -R2 ;  /* 0x000000017f7fb824 */ /* 0x000fe200078e0a02 */
[----:B------:R-:W-:Y:S01]  /*7d80*/  ISETP.GE.AND P3, PT, R240, RZ, PT ;  /* 0x000000fff000720c */ /* 0x000fe20003f66270 */
[----:B------:R-:W-:Y:S01]  /*7d90*/  @!P2 IMAD.MOV R126, RZ, RZ, -R126 ;  /* 0x000000ffff7ea224 */ /* 0x000fe200078e0a7e */
[C---:B------:R-:W-:Y:S01]  /*7da0*/  ISETP.GT.U32.AND P2, PT, R2.reuse, R130, PT ;  /* 0x000000820200720c */ /* 0x040fe20003f44070 */
[----:B------:R-:W-:Y:S02]  /*7db0*/  IMAD R5, R2, R6, R5 ;  /* 0x0000000602057224 */ /* 0x000fe400078e0205 */
[----:B------:R-:W-:-:S04]  /*7dc0*/  IMAD.HI.U32 R7, R0, R129, RZ ;  /* 0x0000008100077227 */ /* 0x000fc800078e00ff */
[----:B------:R-:W-:Y:S01]  /*7dd0*/  @!P4 IMAD.MOV R123, RZ, RZ, -R123 ;  /* 0x000000ffff7bc224 */ /* 0x000fe200078e0a7b */
[----:B------:R-:W-:Y:S01]  /*7de0*/  ISETP.GT.U32.AND P4, PT, R2, R127, PT ;  /* 0x0000007f0200720c */ /* 0x000fe20003f84070 */
[----:B------:R-:W-:Y:S01]  /*7df0*/  @!P0 IMAD.IADD R4, R4, 0x1, -R2 ;  /* 0x0000000104048824 */ /* 0x000fe200078e0a02 */
[C---:B------:R-:W-:Y:S01]  /*7e00*/  ISETP.GT.U32.AND P0, PT, R2.reuse, R5, PT ;  /* 0x000000050200720c */ /* 0x040fe20003f04070 */
[----:B------:R-:W-:Y:S02]  /*7e10*/  IMAD.MOV R7, RZ, RZ, -R7 ;  /* 0x000000ffff077224 */ /* 0x000fe400078e0a07 */
[----:B------:R-:W-:Y:S01]  /*7e20*/  @!P1 IMAD.MOV R125, RZ, RZ, -R125 ;  /* 0x000000ffff7d9224 */ /* 0x000fe200078e0a7d */
[----:B------:R-:W-:Y:S01]  /*7e30*/  ISETP.GE.AND P1, PT, R243, RZ, PT ;  /* 0x000000fff300720c */ /* 0x000fe20003f26270 */
[----:B------:R-:W-:Y:S02]  /*7e40*/  IMAD R129, R2, R7, R129 ;  /* 0x0000000702817224 */ /* 0x000fe400078e0281 */
[----:B------:R-:W-:-:S02]  /*7e50*/  VIADD R243, R3, 0x79 ;  /* 0x0000007903f37836 */ /* 0x000fc40000000000 */
[----:B------:R-:W-:Y:S01]  /*7e60*/  IMAD.MOV.U32 R128, RZ, RZ, R4 ;  /* 0x000000ffff807224 */ /* 0x000fe200078e0004 */
[----:B------:R-:W-:Y:S01]  /*7e70*/  ISETP.GT.U32.AND P5, PT, R2, R129, PT ;  /* 0x000000810200720c */ /* 0x000fe20003fa4070 */
[--C-:B------:R-:W-:Y:S01]  /*7e80*/  @!P2 IMAD.IADD R130, R130, 0x1, -R2.reuse ;  /* 0x000000018282a824 */ /* 0x100fe200078e0a02 */
[----:B------:R-:W-:Y:S01]  /*7e90*/  IABS R6, R243 ;  /* 0x000000f300067213 */ /* 0x000fe20000000000 */
[----:B------:R-:W-:Y:S01]  /*7ea0*/  @!P4 IMAD.IADD R127, R127, 0x1, -R2 ;  /* 0x000000017f7fc824 */ /* 0x000fe200078e0a02 */
[----:B------:R-:W-:Y:S01]  /*7eb0*/  @!P0 IADD3 R5, R5, -R2, RZ ;  /* 0x8000000205058210 */ /* 0x000fe20007ffe0ff */
[----:B------:R-:W-:Y:S01]  /*7ec0*/  @!P3 IMAD.MOV R128, RZ, RZ, -R128 ;  /* 0x000000ffff80b224 */ /* 0x000fe200078e0a80 */
[----:B------:R-:W-:Y:S01]  /*7ed0*/  ISETP.GT.U32.AND P3, PT, R2, R130, PT ;  /* 0x000000820200720c */ /* 0x000fe20003f64070 */
[----:B------:R-:W-:Y:S01]  /*7ee0*/  @!P6 IMAD.MOV R127, RZ, RZ, -R127 ;  /* 0x000000ffff7fe224 */ /* 0x000fe200078e0a7f */
[----:B------:R-:W-:Y:S01]  /*7ef0*/  ISETP.GE.AND P6, PT, R242, RZ, PT ;  /* 0x000000fff200720c */ /* 0x000fe20003fc6270 */
[----:B------:R-:W-:Y:S01]  /*7f00*/  IMAD.HI.U32 R132, R0, R6, RZ ;  /* 0x0000000600847227 */ /* 0x000fe200078e00ff */
[----:B------:R-:W-:-:S02]  /*7f10*/  ISETP.GT.U32.AND P0, PT, R2, R5, PT ;  /* 0x000000050200720c */ /* 0x000fc40003f04070 */
[----:B------:R-:W-:Y:S01]  /*7f20*/  ISETP.GE.AND P4, PT, R241, RZ, PT ;  /* 0x000000fff100720c */ /* 0x000fe20003f86270 */
[----:B------:R-:W-:Y:S01]  /*7f30*/  VIADD R242, R3, 0x77 ;  /* 0x0000007703f27836 */ /* 0x000fe20000000000 */
[----:B------:R-:W-:Y:S01]  /*7f40*/  ISETP.GE.AND P2, PT, R243, RZ, PT ;  /* 0x000000fff300720c */ /* 0x000fe20003f46270 */
[----:B------:R-:W-:Y:S02]  /*7f50*/  IMAD.MOV R132, RZ, RZ, -R132 ;  /* 0x000000ffff847224 */ /* 0x000fe400078e0a84 */
[----:B------:R-:W-:Y:S01]  /*7f60*/  @!P5 IMAD.IADD R129, R129, 0x1, -R2 ;  /* 0x000000018181d824 */ /* 0x000fe200078e0a02 */
[----:B------:R-:W-:Y:S01]  /*7f70*/  IABS R134, R242 ;  /* 0x000000f200867213 */ /* 0x000fe20000000000 */
[----:B------:R-:W-:Y:S02]  /*7f80*/  VIADD R241, R3, 0x78 ;  /* 0x0000007803f17836 */ /* 0x000fe40000000000 */
[C---:B------:R-:W-:Y:S01]  /*7f90*/  IMAD R132, R2.reuse, R132, R6 ;  /* 0x0000008402847224 */ /* 0x040fe200078e0206 */
[----:B------:R-:W-:Y:S01]  /*7fa0*/  ISETP.GT.U32.AND P5, PT, R2, R129, PT ;  /* 0x000000810200720c */ /* 0x000fe20003fa4070 */
[----:B------:R-:W-:Y:S01]  /*7fb0*/  IMAD.HI.U32 R4, R0, R134, RZ ;  /* 0x0000008600047227 */ /* 0x000fe200078e00ff */
[----:B------:R-:W-:-:S03]  /*7fc0*/  IABS R133, R241 ;  /* 0x000000f100857213 */ /* 0x000fc60000000000 */
[----:B------:R-:W-:Y:S01]  /*7fd0*/  @!P3 IMAD.IADD R130, R130, 0x1, -R2 ;  /* 0x000000018282b824 */ /* 0x000fe200078e0a02 */
[----:B------:R-:W-:Y:S01]  /*7fe0*/  ISETP.GT.U32.AND P3, PT, R2, R132, PT ;  /* 0x000000840200720c */ /* 0x000fe20003f64070 */
[----:B------:R-:W-:Y:S02]  /*7ff0*/  IMAD.MOV R4, RZ, RZ, -R4 ;  /* 0x000000ffff047224 */ /* 0x000fe400078e0a04 */
[----:B------:R-:W-:Y:S01]  /*8000*/  @!P0 IMAD.IADD R5, R5, 0x1, -R2 ;  /* 0x0000000105058824 */ /* 0x000fe200078e0a02 */
[----:B------:R-:W-:Y:S01]  /*8010*/  ISETP.GE.AND P0, PT, R242, RZ, PT ;  /* 0x000000fff200720c */ /* 0x000fe20003f06270 */
[----:B------:R-:W-:-:S04]  /*8020*/  IMAD.HI.U32 R6, R0, R133, RZ ;  /* 0x0000008500067227 */ /* 0x000fc800078e00ff */
[C---:B------:R-:W-:Y:S02]  /*8030*/  IMAD R134, R2.reuse, R4, R134 ;  /* 0x0000000402867224 */ /* 0x040fe400078e0286 */
[----:B------:R-:W-:Y:S02]  /*8040*/  IMAD.MOV.U32 R131, RZ, RZ, R5 ;  /* 0x000000ffff837224 */ /* 0x000fe400078e0005 */
[----:B------:R-:W-:Y:S02]  /*8050*/  IMAD.MOV R6, RZ, RZ, -R6 ;  /* 0x000000ffff067224 */ /* 0x000fe400078e0a06 */
[----:B------:R-:W-:Y:S01]  /*8060*/  @!P6 IMAD.MOV R131, RZ, RZ, -R131 ;  /* 0x000000ffff83e224 */ /* 0x000fe200078e0a83 */
[C---:B------:R-:W-:Y:S01]  /*8070*/  ISETP.GT.U32.AND P6, PT, R2.reuse, R134, PT ;  /* 0x000000860200720c */ /* 0x040fe20003fc4070 */
[----:B------:R-:W-:Y:S02]  /*8080*/  VIADD R239, R3, 0x75 ;  /* 0x0000007503ef7836 */ /* 0x000fe40000000000 */
[--C-:B------:R-:W-:Y:S01]  /*8090*/  @!P5 IMAD.IADD R129, R129, 0x1, -R2.reuse ;  /* 0x000000018181d824 */ /* 0x100fe200078e0a02 */
[----:B------:R-:W-:Y:S01]  /*80a0*/  ISETP.GE.AND P5, PT, R241, RZ, PT ;  /* 0x000000fff100720c */ /* 0x000fe20003fa6270 */
[----:B------:R-:W-:Y:S01]  /*80b0*/  IMAD R133, R2, R6, R133 ;  /* 0x0000000602857224 */ /* 0x000fe200078e0285 */
[----:B------:R-:W-:Y:S01]  /*80c0*/  IABS R136, R239 ;  /* 0x000000ef00887213 */ /* 0x000fe20000000000 */
[----:B------:R-:W-:-:S02]  /*80d0*/  @!P3 IMAD.IADD R132, R132, 0x1, -R2 ;  /* 0x000000018484b824 */ /* 0x000fc400078e0a02 */
[C---:B------:R-:W-:Y:S01]  /*80e0*/  VIADD R243, R3.reuse, 0x76 ;  /* 0x0000007603f37836 */ /* 0x040fe20000000000 */
[C---:B------:R-:W-:Y:S01]  /*80f0*/  ISETP.GT.U32.AND P3, PT, R2.reuse, R133, PT ;  /* 0x000000850200720c */ /* 0x040fe20003f64070 */
[----:B------:R-:W-:Y:S01]  /*8100*/  @!P1 IMAD.MOV R129, RZ, RZ, -R129 ;  /* 0x000000ffff819224 */ /* 0x000fe200078e0a81 */
[----:B------:R-:W-:Y:S01]  /*8110*/  ISETP.GT.U32.AND P1, PT, R2, R132, PT ;  /* 0x000000840200720c */ /* 0x000fe20003f24070 */
[----:B------:R-:W-:Y:S01]  /*8120*/  @!P4 IMAD.MOV R130, RZ, RZ, -R130 ;  /* 0x000000ffff82c224 */ /* 0x000fe200078e0a82 */
[----:B------:R-:W-:Y:S01]  /*8130*/  IABS R135, R243 ;  /* 0x000000f300877213 */ /* 0x000fe20000000000 */
[----:B------:R-:W-:Y:S01]  /*8140*/  VIADD R240, R3, 0x74 ;  /* 0x0000007403f07836 */ /* 0x000fe20000000000 */
[----:B------:R-:W-:Y:S01]  /*8150*/  ISETP.GE.AND P4, PT, R243, RZ, PT ;  /* 0x000000fff300720c */ /* 0x000fe20003f86270 */
[----:B------:R-:W-:Y:S02]  /*8160*/  VIADD R243, R3, 0x73 ;  /* 0x0000007303f37836 */ /* 0x000fe40000000000 */
[----:B------:R-:W-:Y:S01]  /*8170*/  IMAD.HI.U32 R6, R0, R136, RZ ;  /* 0x0000008800067227 */ /* 0x000fe200078e00ff */
[----:B------:R-:W-:-:S02]  /*8180*/  IABS R137, R240 ;  /* 0x000000f000897213 */ /* 0x000fc40000000000 */
[----:B------:R-:W-:Y:S01]  /*8190*/  IABS R138, R243 ;  /* 0x000000f3008a7213 */ /* 0x000fe20000000000 */
[----:B------:R-:W-:Y:S02]  /*81a0*/  @!P6 IMAD.IADD R134, R134, 0x1, -R2 ;  /* 0x000000018686e824 */ /* 0x000fe400078e0a02 */
[----:B------:R-:W-:Y:S02]  /*81b0*/  IMAD.MOV R6, RZ, RZ, -R6 ;  /* 0x000000ffff067224 */ /* 0x000fe400078e0a06 */
[----:B------:R-:W-:Y:S01]  /*81c0*/  IMAD.HI.U32 R5, R0, R137, RZ ;  /* 0x0000008900057227 */ /* 0x000fe200078e00ff */
[----:B------:R-:W-:-:S03]  /*81d0*/  ISETP.GT.U32.AND P6, PT, R2, R134, PT ;  /* 0x000000860200720c */ /* 0x000fc60003fc4070 */
[----:B------:R-:W-:Y:S02]  /*81e0*/  IMAD R136, R2, R6, R136 ;  /* 0x0000000602887224 */ /* 0x000fe400078e0288 */
[--C-:B------:R-:W-:Y:S02]  /*81f0*/  @!P1 IMAD.IADD R132, R132, 0x1, -R2.reuse ;  /* 0x0000000184849824 */ /* 0x100fe400078e0a02 */
[----:B------:R-:W-:Y:S02]  /*8200*/  @!P3 IMAD.IADD R133, R133, 0x1, -R2 ;  /* 0x000000018585b824 */ /* 0x000fe400078e0a02 */
[----:B------:R-:W-:-:S03]  /*8210*/  IMAD.HI.U32 R6, R0, R138, RZ ;  /* 0x0000008a00067227 */ /* 0x000fc600078e00ff */
[C---:B------:R-:W-:Y:S01]  /*8220*/  ISETP.GT.U32.AND P3, PT, R2.reuse, R133, PT ;  /* 0x000000850200720c */ /* 0x040fe20003f64070 */
[----:B------:R-:W-:Y:S02]  /*8230*/  IMAD.MOV R7, RZ, RZ, -R5 ;  /* 0x000000ffff077224 */ /* 0x000fe400078e0a05 */
[----:B------:R-:W-:Y:S01]  /*8240*/  @!P2 IMAD.MOV R132, RZ, RZ, -R132 ;  /* 0x000000ffff84a224 */ /* 0x000fe200078e0a84 */
[----:B------:R-:W-:Y:S01]  /*8250*/  ISETP.GT.U32.AND P2, PT, R2, R136, PT ;  /* 0x000000880200720c */ /* 0x000fe20003f44070 */
[----:B------:R-:W-:Y:S02]  /*8260*/  IMAD.MOV R5, RZ, RZ, -R6 ;  /* 0x000000ffff057224 */ /* 0x000fe400078e0a06 */
[----:B------:R-:W-:-:S04]  /*8270*/  IMAD.HI.U32 R4, R0, R135, RZ ;  /* 0x0000008700047227 */ /* 0x000fc800078e00ff */
[----:B------:R-:W-:Y:S02]  /*8280*/  IMAD R138, R2, R5, R138 ;  /* 0x00000005028a7224 */ /* 0x000fe400078e028a */
[----:B------:R-:W-:Y:S02]  /*8290*/  @!P6 IMAD.IADD R134, R134, 0x1, -R2 ;  /* 0x000000018686e824 */ /* 0x000fe400078e0a02 */
[----:B------:R-:W-:Y:S01]  /*82a0*/  IMAD.MOV R4, RZ, RZ, -R4 ;  /* 0x000000ffff047224 */ /* 0x000fe200078e0a04 */
[C---:B------:R-:W-:Y:S01]  /*82b0*/  ISETP.GT.U32.AND P6, PT, R2.reuse, R138, PT ;  /* 0x0000008a0200720c */ /* 0x040fe20003fc4070 */
[----:B------:R-:W-:Y:S02]  /*82c0*/  VIADD R241, R3, 0x72 ;  /* 0x0000007203f17836 */ /* 0x000fe40000000000 */
[C---:B------:R-:W-:Y:S02]  /*82d0*/  IMAD R137, R2.reuse, R7, R137 ;  /* 0x0000000702897224 */ /* 0x040fe400078e0289 */
[C---:B------:R-:W-:Y:S01]  /*82e0*/  IMAD R135, R2.reuse, R4, R135 ;  /* 0x0000000402877224 */ /* 0x040fe200078e0287 */
[----:B------:R-:W-:Y:S01]  /*82f0*/  IABS R4, R241 ;  /* 0x000000f100047213 */ /* 0x000fe20000000000 */
[--C-:B------:R-:W-:Y:S01]  /*8300*/  @!P3 IMAD.IADD R133, R133, 0x1, -R2.reuse ;  /* 0x000000018585b824 */ /* 0x100fe200078e0a02 */
[----:B------:R-:W-:Y:S01]  /*8310*/  ISETP.GT.U32.AND P3, PT, R2, R137, PT ;  /* 0x000000890200720c */ /* 0x000fe20003f64070 */
[----:B------:R-:W-:Y:S01]  /*8320*/  @!P2 IMAD.IADD R136, R136, 0x1, -R2 ;  /* 0x000000018888a824 */ /* 0x000fe200078e0a02 */
[C---:B------:R-:W-:Y:S01]  /*8330*/  ISETP.GT.U32.AND P1, PT, R2.reuse, R135, PT ;  /* 0x000000870200720c */ /* 0x040fe20003f24070 */
[----:B------:R-:W-:Y:S01]  /*8340*/  VIADD R242, R3, 0x71 ;  /* 0x0000007103f27836 */ /* 0x000fe20000000000 */
[----:B------:R-:W-:Y:S01]  /*8350*/  ISETP.GE.AND P2, PT, R239, RZ, PT ;  /* 0x000000ffef00720c */ /* 0x000fe20003f46270 */
[----:B------:R-:W-:Y:S01]  /*8360*/  @!P5 IMAD.MOV R133, RZ, RZ, -R133 ;  /* 0x000000ffff85d224 */ /* 0x000fe200078e0a85 */
        /* <DEDUP_REMOVED lines=8> */
[----:B------:R-:W-:Y:S01]  /*83f0*/  @!P3 IMAD.IADD R137, R137, 0x1, -R2 ;  /* 0x000000018989b824 */ /* 0x000fe200078e0a02 */
[----:B------:R-:W-:Y:S01]  /*8400*/  ISETP.GE.AND P3, PT, R243, RZ, PT ;  /* 0x000000fff300720c */ /* 0x000fe20003f66270 */
[----:B------:R-:W-:-:S03]  /*8410*/  IMAD.HI.U32 R5, R0, R140, RZ ;  /* 0x0000008c00057227 */ /* 0x000fc600078e00ff */
        /* <DEDUP_REMOVED lines=8> */
[--C-:B------:R-:W-:Y:S01]  /*84a0*/  @!P0 IMAD.IADD R138, R138, 0x1, -R2.reuse ;  /* 0x000000018a8a8824 */ /* 0x100fe200078e0a02 */
[C---:B------:R-:W-:Y:S01]  /*84b0*/  ISETP.GT.U32.AND P0, PT, R2.reuse, R140, PT ;  /* 0x0000008c0200720c */ /* 0x040fe20003f04070 */
[--C-:B------:R-:W-:Y:S01]  /*84c0*/  @!P6 IMAD.IADD R137, R137, 0x1, -R2.reuse ;  /* 0x000000018989e824 */ /* 0x100fe200078e0a02 */
[----:B------:R-:W-:Y:S01]  /*84d0*/  ISETP.GT.U32.AND P1, PT, R2, R135, PT ;  /* 0x000000870200720c */ /* 0x000fe20003f24070 */
[----:B------:R-:W-:Y:S01]  /*84e0*/  @!P5 IMAD.IADD R139, R139, 0x1, -R2 ;  /* 0x000000018b8bd824 */ /* 0x000fe200078e0a02 */
[----:B------:R-:W-:Y:S01]  /*84f0*/  ISETP.GE.AND P6, PT, R243, RZ, PT ;  /* 0x000000fff300720c */ /* 0x000fe20003fc6270 */
[----:B------:R-:W-:-:S02]  /*8500*/  VIADD R243, R3, 0x6f ;  /* 0x0000006f03f37836 */ /* 0x000fc40000000000 */
[----:B------:R-:W-:Y:S01]  /*8510*/  IMAD.HI.U32 R5, R0, R4, RZ ;  /* 0x0000000400057227 */ /* 0x000fe200078e00ff */
[----:B------:R-:W-:Y:S02]  /*8520*/  ISETP.GT.U32.AND P5, PT, R2, R139, PT ;  /* 0x0000008b0200720c */ /* 0x000fe40003fa4070 */
[----:B------:R-:W-:Y:S01]  /*8530*/  IABS R142, R243 ;  /* 0x000000f3008e7213 */ /* 0x000fe20000000000 */
[----:B------:R-:W-:Y:S02]  /*8540*/  IMAD.MOV R5, RZ, RZ, -R5 ;  /* 0x000000ffff057224 */ /* 0x000fe400078e0a05 */
[----:B------:R-:W-:Y:S02]  /*8550*/  @!P0 IMAD.IADD R140, R140, 0x1, -R2 ;  /* 0x000000018c8c8824 */ /* 0x000fe400078e0a02 */
[----:B------:R-:W-:Y:S02]  /*8560*/  IMAD R141, R2, R5, R4 ;  /* 0x00000005028d7224 */ /* 0x000fe400078e0204 */
[----:B------:R-:W-:Y:S01]  /*8570*/  @!P1 IMAD.IADD R135, R135, 0x1, -R2 ;  /* 0x0000000187879824 */ /* 0x000fe200078e0a02 */
[----:B------:R-:W-:Y:S01]  /*8580*/  ISETP.GE.AND P1, PT, R240, RZ, PT ;  /* 0x000000fff000720c */ /* 0x000fe20003f26270 */
[----:B------:R-:W-:Y:S01]  /*8590*/  IMAD.HI.U32 R4, R0, R142, RZ ;  /* 0x0000008e00047227 */ /* 0x000fe200078e00ff */
[----:B------:R-:W-:-:S03]  /*85a0*/  ISETP.GT.U32.AND P0, PT, R2, R140, PT ;  /* 0x0000008c0200720c */ /* 0x000fc60003f04070 */
[----:B------:R-:W-:Y:S01]  /*85b0*/  @!P5 IMAD.IADD R139, R139, 0x1, -R2 ;  /* 0x000000018b8bd824 */ /* 0x000fe200078e0a02 */
[----:B------:R-:W-:Y:S01]  /*85c0*/  IADD3 R4, -R4, RZ, RZ ;  /* 0x000000ff04047210 */ /* 0x000fe20007ffe1ff */
[----:B------:R-:W-:Y:S01]  /*85d0*/  @!P2 IMAD.MOV R136, RZ, RZ, -R136 ;  /* 0x000000ffff88a224 */ /* 0x000fe200078e0a88 */
[----:B------:R-:W-:Y:S01]  /*85e0*/  ISETP.GT.U32.AND P5, PT, R2, R141, PT ;  /* 0x0000008d0200720c */ /* 0x000fe20003fa4070 */
[----:B------:R-:W-:Y:S01]  /*85f0*/  VIADD R240, R3, 0x6d ;  /* 0x0000006d03f07836 */ /* 0x000fe20000000000 */
[----:B------:R-:W-:Y:S01]  /*8600*/  ISETP.GE.AND P2, PT, R242, RZ, PT ;  /* 0x000000fff200720c */ /* 0x000fe20003f46270 */
[----:B------:R-:W-:Y:S02]  /*8610*/  IMAD R142, R2, R4, R142 ;  /* 0x00000004028e7224 */ /* 0x000fe400078e028e */
[----:B------:R-:W-:Y:S01]  /*8620*/  @!P1 IMAD.MOV R137, RZ, RZ, -R137 ;  /* 0x000000ffff899224 */ /* 0x000fe200078e0a89 */
[----:B------:R-:W-:Y:S01]  /*8630*/  ISETP.GE.AND P1, PT, R243, RZ, PT ;  /* 0x000000fff300720c */ /* 0x000fe20003f26270 */
[----:B------:R-:W-:Y:S01]  /*8640*/  @!P0 IMAD.IADD R140, R140, 0x1, -R2 ;  /* 0x000000018c8c8824 */ /* 0x000fe200078e0a02 */
[----:B------:R-:W-:Y:S01]  /*8650*/  ISETP.GT.U32.AND P0, PT, R2, R142, PT ;  /* 0x0000008e0200720c */ /* 0x000fe20003f04070 */
[C---:B------:R-:W-:Y:S01]  /*8660*/  VIADD R243, R3.reuse, 0x6e ;  /* 0x0000006e03f37836 */ /* 0x040fe20000000000 */
[----:B------:R-:W-:Y:S01]  /*8670*/  IABS R144, R240 ;  /* 0x000000f000907213 */ /* 0x000fe20000000000 */
[----:B------:R-:W-:-:S02]  /*8680*/  VIADD R242, R3, 0x6c ;  /* 0x0000006c03f27836 */ /* 0x000fc40000000000 */
[--C-:B------:R-:W-:Y:S01]  /*8690*/  @!P5 IMAD.IADD R141, R141, 0x1, -R2.reuse ;  /* 0x000000018d8dd824 */ /* 0x100fe200078e0a02 */
[----:B------:R-:W-:Y:S01]  /*86a0*/  IABS R143, R243 ;  /* 0x000000f3008f7213 */ /* 0x000fe20000000000 */
[----:B------:R-:W-:Y:S01]  /*86b0*/  @!P4 IMAD.MOV R135, RZ, RZ, -R135 ;  /* 0x000000ffff87c224 */ /* 0x000fe200078e0a87 */
[----:B------:R-:W-:Y:S01]  /*86c0*/  ISETP.GE.AND P4, PT, R241, RZ, PT ;  /* 0x000000fff100720c */ /* 0x000fe20003f86270 */
[----:B------:R-:W-:Y:S01]  /*86d0*/  VIADD R241, R3, 0x6b ;  /* 0x0000006b03f17836 */ /* 0x000fe20000000000 */
[----:B------:R-:W-:Y:S01]  /*86e0*/  IABS R145, R242 ;  /* 0x000000f200917213 */ /* 0x000fe20000000000 */
[----:B------:R-:W-:Y:S01]  /*86f0*/  IMAD.HI.U32 R7, R0, R143, RZ ;  /* 0x0000008f00077227 */ /* 0x000fe200078e00ff */
[----:B------:R-:W-:Y:S02]  /*8700*/  ISETP.GT.U32.AND P5, PT, R2, R141, PT ;  /* 0x0000008d0200720c */ /* 0x000fe40003fa4070 */
[----:B------:R-:W-:Y:S01]  /*8710*/  IABS R146, R241 ;  /* 0x000000f100927213 */ /* 0x000fe20000000000 */
[----:B------:R-:W-:-:S02]  /*8720*/  @!P0 IMAD.IADD R142, R142, 0x1, -R2 ;  /* 0x000000018e8e8824 */ /* 0x000fc400078e0a02 */
[----:B------:R-:W-:-:S03]  /*8730*/  IMAD.HI.U32 R6, R0, R144, RZ ;  /* 0x0000009000067227 */ /* 0x000fc600078e00ff */
[----:B------:R-:W-:Y:S01]  /*8740*/  ISETP.GT.U32.AND P0, PT, R2, R142, PT ;  /* 0x0000008e0200720c */ /* 0x000fe20003f04070 */
[----:B------:R-:W-:-:S04]  /*8750*/  IMAD.HI.U32 R5, R0, R145, RZ ;  /* 0x0000009100057227 */ /* 0x000fc800078e00ff */
[----:B------:R-:W-:Y:S02]  /*8760*/  IMAD.MOV R7, RZ, RZ, -R7 ;  /* 0x000000ffff077224 */ /* 0x000fe400078e0a07 */
[----:B------:R-:W-:-:S04]  /*8770*/  IMAD.HI.U32 R4, R0, R146, RZ ;  /* 0x0000009200047227 */ /* 0x000fc800078e00ff */
[----:B------:R-:W-:Y:S02]  /*8780*/  IMAD.MOV R6, RZ, RZ, -R6 ;  /* 0x000000ffff067224 */ /* 0x000fe400078e0a06 */
[C---:B------:R-:W-:Y:S02]  /*8790*/  IMAD R143, R2.reuse, R7, R143 ;  /* 0x00000007028f7224 */ /* 0x040fe400078e028f */
[----:B------:R-:W-:Y:S02]  /*87a0*/  IMAD.MOV R5, RZ, RZ, -R5 ;  /* 0x000000ffff057224 */ /* 0x000fe400078e0a05 */
[----:B------:R-:W-:Y:S02]  /*87b0*/  IMAD.MOV R4, RZ, RZ, -R4 ;  /* 0x000000ffff047224 */ /* 0x000fe400078e0a04 */
[C---:B------:R-:W-:Y:S02]  /*87c0*/  IMAD R144, R2.reuse, R6, R144 ;  /* 0x0000000602907224 */ /* 0x040fe400078e0290 */
[----:B------:R-:W-:-:S02]  /*87d0*/  IMAD R145, R2, R5, R145 ;  /* 0x0000000502917224 */ /* 0x000fc400078e0291 */
[----:B------:R-:W-:Y:S01]  /*87e0*/  @!P5 IMAD.IADD R141, R141, 0x1, -R2 ;  /* 0x000000018d8dd824 */ /* 0x000fe200078e0a02 */
[C---:B------:R-:W-:Y:S01]  /*87f0*/  ISETP.GT.U32.AND P5, PT, R2.reuse, R143, PT ;  /* 0x0000008f0200720c */ /* 0x040fe20003fa4070 */
[----:B------:R-:W-:Y:S01]  /*8800*/  @!P3 IMAD.MOV R138, RZ, RZ, -R138 ;  /* 0x000000ffff8ab224 */ /* 0x000fe200078e0a8a */
[----:B------:R-:W-:Y:S01]  /*8810*/  ISETP.GE.AND P3, PT, R243, RZ, PT ;  /* 0x000000fff300720c */ /* 0x000fe20003f66270 */
[C---:B------:R-:W-:Y:S02]  /*8820*/  IMAD R146, R2.reuse, R4, R146 ;  /* 0x0000000402927224 */ /* 0x040fe400078e0292 */
[----:B------:R-:W-:Y:S01]  /*8830*/  @!P4 IMAD.MOV R139, RZ, RZ, -R139 ;  /* 0x000000ffff8bc224 */ /* 0x000fe200078e0a8b */
[C---:B------:R-:W-:Y:S01]  /*8840*/  ISETP.GT.U32.AND P4, PT, R2.reuse, R144, PT ;  /* 0x000000900200720c */ /* 0x040fe20003f84070 */
[----:B------:R-:W-:Y:S01]  /*8850*/  @!P2 IMAD.MOV R140, RZ, RZ, -R140 ;  /* 0x000000ffff8ca224 */ /* 0x000fe200078e0a8c */
[----:B------:R-:W-:Y:S01]  /*8860*/  ISETP.GT.U32.AND P2, PT, R2, R145, PT ;  /* 0x000000910200720c */ /* 0x000fe20003f44070 */
[----:B------:R-:W-:-:S02]  /*8870*/  VIADD R243, R3, 0x6a ;  /* 0x0000006a03f37836 */ /* 0x000fc40000000000 */
[--C-:B------:R-:W-:Y:S01]  /*8880*/  @!P0 IMAD.IADD R142, R142, 0x1, -R2.reuse ;  /* 0x000000018e8e8824 */ /* 0x100fe200078e0a02 */
[----:B------:R-:W-:Y:S01]  /*8890*/  ISETP.GT.U32.AND P0, PT, R2, R146, PT ;  /* 0x000000920200720c */ /* 0x000fe20003f04070 */
[----:B------:R-:W-:Y:S01]  /*88a0*/  VIADD R239, R3, 0x69 ;  /* 0x0000006903ef7836 */ /* 0x000fe20000000000 */
[----:B------:R-:W-:Y:S01]  /*88b0*/  IABS R147, R243 ;  /* 0x000000f300937213 */ /* 0x000fe20000000000 */
[----:B------:R-:W-:Y:S01]  /*88c0*/  @!P5 IMAD.IADD R143, R143, 0x1, -R2 ;  /* 0x000000018f8fd824 */ /* 0x000fe200078e0a02 */
[----:B------:R-:W-:Y:S01]  /*88d0*/  ISETP.GE.AND P5, PT, R242, RZ, PT ;  /* 0x000000fff200720c */ /* 0x000fe20003fa6270 */
[----:B------:R-:W-:Y:S01]  /*88e0*/  @!P6 IMAD.MOV R141, RZ, RZ, -R141 ;  /* 0x000000ffff8de224 */ /* 0x000fe200078e0a8d */
[----:B------:R-:W-:Y:S01]  /*88f0*/  IABS R148, R239 ;  /* 0x000000ef00947213 */ /* 0x000fe20000000000 */
[----:B------:R-:W-:Y:S01]  /*8900*/  IMAD.HI.U32 R4, R0, R147, RZ ;  /* 0x0000009300047227 */ /* 0x000fe200078e00ff */
[----:B------:R-:W-:-:S03]  /*8910*/  ISETP.GE.AND P6, PT, R240, RZ, PT ;  /* 0x000000fff000720c */ /* 0x000fc60003fc6270 */
[--C-:B------:R-:W-:Y:S01]  /*8920*/  @!P4 IMAD.IADD R144, R144, 0x1, -R2.reuse ;  /* 0x000000019090c824 */ /* 0x100fe200078e0a02 */
[C---:B------:R-:W-:Y:S01]  /*8930*/  ISETP.GT.U32.AND P4, PT, R2.reuse, R143, PT ;  /* 0x0000008f0200720c */ /* 0x040fe20003f84070 */
[----:B------:R-:W-:Y:S02]  /*8940*/  @!P2 IMAD.IADD R145, R145, 0x1, -R2 ;  /* 0x000000019191a824 */ /* 0x000fe400078e0a02 */
[----:B------:R-:W-:Y:S01]  /*8950*/  IMAD.MOV R4, RZ, RZ, -R4 ;  /* 0x000000ffff047224 */ /* 0x000fe200078e0a04 */
[----:B------:R-:W-:Y:S01]  /*8960*/  ISETP.GT.U32.AND P2, PT, R2, R144, PT ;  /* 0x000000900200720c */ /* 0x000fe20003f44070 */
[----:B------:R-:W-:Y:S01]  /*8970*/  @!P0 IMAD.IADD R146, R146, 0x1, -R2 ;  /* 0x0000000192928824 */ /* 0x000fe200078e0a02 */
[C---:B------:R-:W-:Y:S01]  /*8980*/  ISETP.GT.U32.AND P0, PT, R2.reuse, R145, PT ;  /* 0x000000910200720c */ /* 0x040fe20003f04070 */
[----:B------:R-:W-:Y:S02]  /*8990*/  IMAD R147, R2, R4, R147 ;  /* 0x0000000402937224 */ /* 0x000fe400078e0293 */
[----:B------:R-:W-:-:S04]  /*89a0*/  IMAD.HI.U32 R4, R0, R148, RZ ;  /* 0x0000009400047227 */ /* 0x000fc800078e00ff */
[----:B------:R-:W-:Y:S02]  /*89b0*/  IMAD.MOV R4, RZ, RZ, -R4 ;  /* 0x000000ffff047224 */ /* 0x000fe400078e0a04 */
[----:B------:R-:W-:Y:S01]  /*89c0*/  @!P1 IMAD.MOV R142, RZ, RZ, -R142 ;  /* 0x000000ffff8e9224 */ /* 0x000fe200078e0a8e */
[C---:B------:R-:W-:Y:S01]  /*89d0*/  ISETP.GT.U32.AND P1, PT, R2.reuse, R146, PT ;  /* 0x000000920200720c */ /* 0x040fe20003f24070 */
[----:B------:R-:W-:Y:S01]  /*89e0*/  @!P4 IMAD.IADD R143, R143, 0x1, -R2 ;  /* 0x000000018f8fc824 */ /* 0x000fe200078e0a02 */
[C---:B------:R-:W-:Y:S01]  /*89f0*/  ISETP.GT.U32.AND P4, PT, R2.reuse, R147, PT ;  /* 0x000000930200720c */ /* 0x040fe20003f84070 */
[----:B------:R-:W-:Y:S02]  /*8a00*/  IMAD R148, R2, R4, R148 ;  /* 0x0000000402947224 */ /* 0x000fe400078e0294 */
[C---:B------:R-:W-:Y:S02]  /*8a10*/  VIADD R240, R3.reuse, 0x68 ;  /* 0x0000006803f07836 */ /* 0x040fe40000000000 */
[----:B------:R-:W-:-:S02]  /*8a20*/  VIADD R242, R3, 0x67 ;  /* 0x0000006703f27836 */ /* 0x000fc40000000000 */
[--C-:B------:R-:W-:Y:S01]  /*8a30*/  @!P0 IMAD.IADD R145, R145, 0x1, -R2.reuse ;  /* 0x0000000191918824 */ /* 0x100fe200078e0a02 */
[----:B------:R-:W-:Y:S01]  /*8a40*/  ISETP.GT.U32.AND P0, PT, R2, R148, PT ;  /* 0x000000940200720c */ /* 0x000fe20003f04070 */
[--C-:B------:R-:W-:Y:S01]  /*8a50*/  @!P2 IMAD.IADD R144, R144, 0x1, -R2.reuse ;  /* 0x000000019090a824 */ /* 0x100fe200078e0a02 */
[----:B------:R-:W-:Y:S01]  /*8a60*/  IABS R149, R240 ;  /* 0x000000f000957213 */ /* 0x000fe20000000000 */
[--C-:B------:R-:W-:Y:S01]  /*8a70*/  @!P1 IMAD.IADD R146, R146, 0x1, -R2.reuse ;  /* 0x0000000192929824 */ /* 0x100fe200078e0a02 */
[----:B------:R-:W-:Y:S01]  /*8a80*/  IABS R150, R242 ;  /* 0x000000f200967213 */ /* 0x000fe20000000000 */
[----:B------:R-:W-:Y:S01]  /*8a90*/  @!P4 IMAD.IADD R147, R147, 0x1, -R2 ;  /* 0x000000019393c824 */ /* 0x000fe200078e0a02 */
[----:B------:R-:W-:Y:S01]  /*8aa0*/  ISETP.GE.AND P1, PT, R243, RZ, PT ;  /* 0x000000fff300720c */ /* 0x000fe20003f26270 */
[C---:B------:R-:W-:Y:S01]  /*8ab0*/  IMAD.HI.U32 R5, R0.reuse, R149, RZ ;  /* 0x0000009500057227 */ /* 0x040fe200078e00ff */
[----:B------:R-:W-:Y:S02]  /*8ac0*/  ISETP.GE.AND P2, PT, R241, RZ, PT ;  /* 0x000000fff100720c */ /* 0x000fe40003f46270 */
[----:B------:R-:W-:Y:S01]  /*8ad0*/  ISETP.GE.AND P4, PT, R239, RZ, PT ;  /* 0x000000ffef00720c */ /* 0x000fe20003f86270 */
[----:B------:R-:W-:-:S04]  /*8ae0*/  IMAD.HI.U32 R4, R0, R150, RZ ;  /* 0x0000009600047227 */ /* 0x000fc800078e00ff */
[----:B------:R-:W-:Y:S02]  /*8af0*/  IMAD.MOV R5, RZ, RZ, -R5 ;  /* 0x000000ffff057224 */ /* 0x000fe400078e0a05 */
[----:B------:R-:W-:Y:S02]  /*8b00*/  VIADD R243, R3, 0x66 ;  /* 0x0000006603f37836 */ /* 0x000fe40000000000 */
[----:B------:R-:W-:Y:S02]  /*8b10*/  IMAD.MOV R4, RZ, RZ, -R4 ;  /* 0x000000ffff047224 */ /* 0x000fe400078e0a04 */
[----:B------:R-:W-:Y:S01]  /*8b20*/  @!P0 IMAD.IADD R148, R148, 0x1, -R2 ;  /* 0x0000000194948824 */ /* 0x000fe200078e0a02 */
[C---:B------:R-:W-:Y:S01]  /*8b30*/  ISETP.GT.U32.AND P0, PT, R2.reuse, R147, PT ;  /* 0x000000930200720c */ /* 0x040fe20003f04070 */
[C---:B------:R-:W-:Y:S01]  /*8b40*/  IMAD R149, R2.reuse, R5, R149 ;  /* 0x0000000502957224 */ /* 0x040fe200078e0295 */
[----:B------:R-:W-:Y:S01]  /*8b50*/  IABS R151, R243 ;  /* 0x000000f300977213 */ /* 0x000fe20000000000 */
[----:B------:R-:W-:-:S02]  /*8b60*/  IMAD R150, R2, R4, R150 ;  /* 0x0000000402967224 */ /* 0x000fc400078e0296 */
[----:B------:R-:W-:Y:S01]  /*8b70*/  @!P3 IMAD.MOV R143, RZ, RZ, -R143 ;  /* 0x000000ffff8fb224 */ /* 0x000fe200078e0a8f */
[C---:B------:R-:W-:Y:S01]  /*8b80*/  ISETP.GT.U32.AND P3, PT, R2.reuse, R148, PT ;  /* 0x000000940200720c */ /* 0x040fe20003f64070 */
[----:B------:R-:W-:Y:S01]  /*8b90*/  @!P6 IMAD.MOV R144, RZ, RZ, -R144 ;  /* 0x000000ffff90e224 */ /* 0x000fe200078e0a90 */
[----:B------:R-:W-:Y:S01]  /*8ba0*/  ISETP.GT.U32.AND P6, PT, R2, R149, PT ;  /* 0x000000950200720c */ /* 0x000fe20003fc4070 */
[----:B------:R-:W-:Y:S02]  /*8bb0*/  VIADD R241, R3, 0x65 ;  /* 0x0000006503f17836 */ /* 0x000fe40000000000 */
[----:B------:R-:W-:-:S03]  /*8bc0*/  IMAD.HI.U32 R4, R0, R151, RZ ;  /* 0x0000009700047227 */ /* 0x000fc600078e00ff */
[----:B------:R-:W-:Y:S01]  /*8bd0*/  IABS R154, R241 ;  /* 0x000000f1009a7213 */ /* 0x000fe20000000000 */
[----:B------:R-:W-:Y:S01]  /*8be0*/  @!P5 IMAD.MOV R145, RZ, RZ, -R145 ;  /* 0x000000ffff91d224 */ /* 0x000fe200078e0a91 */
[----:B------:R-:W-:Y:S01]  /*8bf0*/  ISETP.GT.U32.AND P5, PT, R2, R150, PT ;  /* 0x000000960200720c */ /* 0x000fe20003fa4070 */
[----:B------:R-:W-:Y:S02]  /*8c00*/  IMAD.MOV R4, RZ, RZ, -R4 ;  /* 0x000000ffff047224 */ /* 0x000fe400078e0a04 */
[----:B------:R-:W-:Y:S01]  /*8c10*/  @!P0 IMAD.IADD R147, R147, 0x1, -R2 ;  /* 0x0000000193938824 */ /* 0x000fe200078e0a02 */
[----:B------:R-:W-:Y:S01]  /*8c20*/  ISETP.GE.AND P0, PT, R242, RZ, PT ;  /* 0x000000fff200720c */ /* 0x000fe20003f06270 */
[----:B------:R-:W-:Y:S02]  /*8c30*/  IMAD R151, R2, R4, R151 ;  /* 0x0000000402977224 */ /* 0x000fe400078e0297 */
[----:B------:R-:W-:Y:S02]  /*8c40*/  VIADD R242, R3, 0x64 ;  /* 0x0000006403f27836 */ /* 0x000fe40000000000 */
[----:B------:R-:W-:-:S03]  /*8c50*/  IMAD.HI.U32 R4, R0, R154, RZ ;  /* 0x0000009a00047227 */ /* 0x000fc600078e00ff */
[----:B------:R-:W-:Y:S01]  /*8c60*/  IABS R155, R242 ;  /* 0x000000f2009b7213 */ /* 0x000fe20000000000 */
[--C-:B------:R-:W-:Y:S01]  /*8c70*/  @!P3 IMAD.IADD R148, R148, 0x1, -R2.reuse ;  /* 0x000000019494b824 */ /* 0x100fe200078e0a02 */
[----:B------:R-:W-:Y:S01]  /*8c80*/  ISETP.GT.U32.AND P3, PT, R2, R151, PT ;  /* 0x000000970200720c */ /* 0x000fe20003f64070 */
[----:B------:R-:W-:Y:S01]  /*8c90*/  @!P6 IMAD.IADD R149, R149, 0x1, -R2 ;  /* 0x000000019595e824 */ /* 0x000fe200078e0a02 */
[----:B------:R-:W-:Y:S01]  /*8ca0*/  ISETP.GE.AND P6, PT, R243, RZ, PT ;  /* 0x000000fff300720c */ /* 0x000fe20003fc6270 */
[----:B------:R-:W-:Y:S02]  /*8cb0*/  IMAD.MOV R4, RZ, RZ, -R4 ;  /* 0x000000ffff047224 */ /* 0x000fe400078e0a04 */
[----:B------:R-:W-:Y:S02]  /*8cc0*/  @!P5 IMAD.IADD R150, R150, 0x1, -R2 ;  /* 0x000000019696d824 */ /* 0x000fe400078e0a02 */
[----:B------:R-:W-:Y:S02]  /*8cd0*/  VIADD R243, R3, 0x63 ;  /* 0x0000006303f37836 */ /* 0x000fe40000000000 */
[C---:B------:R-:W-:Y:S01]  /*8ce0*/  IMAD R154, R2.reuse, R4, R154 ;  /* 0x00000004029a7224 */ /* 0x040fe200078e029a */
[----:B------:R-:W-:Y:S01]  /*8cf0*/  ISETP.GT.U32.AND P5, PT, R2, R150, PT ;  /* 0x000000960200720c */ /* 0x000fe20003fa4070 */
[----:B------:R-:W-:Y:S01]  /*8d00*/  IMAD.HI.U32 R4, R0, R155, RZ ;  /* 0x0000009b00047227 */ /* 0x000fe200078e00ff */
[----:B------:R-:W-:-:S03]  /*8d10*/  IABS R157, R243 ;  /* 0x000000f3009d7213 */ /* 0x000fc60000000000 */
[----:B------:R-:W-:Y:S01]  /*8d20*/  @!P1 IMAD.MOV R147, RZ, RZ, -R147 ;  /* 0x000000ffff939224 */ /* 0x000fe200078e0a93 */
[----:B------:R-:W-:Y:S01]  /*8d30*/  ISETP.GT.U32.AND P1, PT, R2, R149, PT ;  /* 0x000000950200720c */ /* 0x000fe20003f24070 */
[----:B------:R-:W-:Y:S02]  /*8d40*/  IMAD.MOV R5, RZ, RZ, -R4 ;  /* 0x000000ffff057224 */ /* 0x000fe400078e0a04 */
[----:B------:R-:W-:-:S04]  /*8d50*/  IMAD.HI.U32 R4, R0, R157, RZ ;  /* 0x0000009d00047227 */ /* 0x000fc800078e00ff */
[----:B------:R-:W-:Y:S02]  /*8d60*/  @!P3 IMAD.IADD R151, R151, 0x1, -R2 ;  /* 0x000000019797b824 */ /* 0x000fe400078e0a02 */
[----:B------:R-:W-:Y:S02]  /*8d70*/  IMAD.MOV R4, RZ, RZ, -R4 ;  /* 0x000000ffff047224 */ /* 0x000fe400078e0a04 */
[--C-:B------:R-:W-:Y:S01]  /*8d80*/  @!P5 IMAD.IADD R150, R150, 0x1, -R2.reuse ;  /* 0x000000019696d824 */ /* 0x100fe200078e0a02 */
[C---:B------:R-:W-:Y:S01]  /*8d90*/  ISETP.GT.U32.AND P3, PT, R2.reuse, R151, PT ;  /* 0x000000970200720c */ /* 0x040fe20003f64070 */
[----:B------:R-:W-:Y:S01]  /*8da0*/  IMAD R157, R2, R4, R157 ;  /* 0x00000004029d7224 */ /* 0x000fe200078e029d */
[----:B------:R-:W-:Y:S01]  /*8db0*/  ISETP.GE.AND P5, PT, R242, RZ, PT ;  /* 0x000000fff200720c */ /* 0x000fe20003fa6270 */
[----:B------:R-:W-:Y:S01]  /*8dc0*/  @!P1 IMAD.IADD R149, R149, 0x1, -R2 ;  /* 0x0000000195959824 */ /* 0x000fe200078e0a02 */
[----:B------:R-:W-:Y:S01]  /*8dd0*/  ISETP.GE.AND P1, PT, R241, RZ, PT ;  /* 0x000000fff100720c */ /* 0x000fe20003f26270 */
[----:B------:R-:W-:Y:S01]  /*8de0*/  @!P0 IMAD.MOV R150, RZ, RZ, -R150 ;  /* 0x000000ffff968224 */ /* 0x000fe200078e0a96 */
[----:B------:R-:W-:Y:S01]  /*8df0*/  ISETP.GT.U32.AND P0, PT, R2, R157, PT ;  /* 0x0000009d0200720c */ /* 0x000fe20003f04070 */
[----:B------:R-:W-:-:S02]  /*8e00*/  VIADD R241, R3, 0x62 ;  /* 0x0000006203f17836 */ /* 0x000fc40000000000 */
[C---:B------:R-:W-:Y:S02]  /*8e10*/  IMAD R155, R2.reuse, R5, R155 ;  /* 0x00000005029b7224 */ /* 0x040fe400078e029b */
[----:B------:R-:W-:Y:S01]  /*8e20*/  VIADD R242, R3, 0x61 ;  /* 0x0000006103f27836 */ /* 0x000fe20000000000 */
[----:B------:R-:W-:Y:S01]  /*8e30*/  IABS R5, R241 ;  /* 0x000000f100057213 */ /* 0x000fe20000000000 */
[----:B------:R-:W-:Y:S01]  /*8e40*/  @!P4 IMAD.MOV R148, RZ, RZ, -R148 ;  /* 0x000000ffff94c224 */ /* 0x000fe200078e0a94 */
[----:B------:R-:W-:Y:S01]  /*8e50*/  @!P3 IADD3 R151, R151, -R2, RZ ;  /* 0x800000029797b210 */ /* 0x000fe20007ffe0ff */
[----:B------:R-:W-:Y:S01]  /*8e60*/  @!P2 IMAD.MOV R146, RZ, RZ, -R146 ;  /* 0x000000ffff92a224 */ /* 0x000fe200078e0a92 */
[----:B------:R-:W-:Y:S01]  /*8e70*/  ISETP.GT.U32.AND P3, PT, R2, R155, PT ;  /* 0x0000009b0200720c */ /* 0x000fe20003f64070 */
[----:B------:R-:W-:Y:S01]  /*8e80*/  IMAD.HI.U32 R4, R0, R5, RZ ;  /* 0x0000000500047227 */ /* 0x000fe200078e00ff */
[----:B------:R-:W-:Y:S02]  /*8e90*/  ISETP.GT.U32.AND P4, PT, R2, R154, PT ;  /* 0x0000009a0200720c */ /* 0x000fe40003f84070 */
[----:B------:R-:W-:Y:S01]  /*8ea0*/  IABS R159, R242 ;  /* 0x000000f2009f7213 */ /* 0x000fe20000000000 */
[----:B------:R-:W-:Y:S01]  /*8eb0*/  @!P0 IMAD.IADD R157, R157, 0x1, -R2 ;  /* 0x000000019d9d8824 */ /* 0x000fe200078e0a02 */
[----:B------:R-:W-:Y:S01]  /*8ec0*/  ISETP.GE.AND P2, PT, R240, RZ, PT ;  /* 0x000000fff000720c */ /* 0x000fe20003f46270 */
[----:B------:R-:W-:-:S02]  /*8ed0*/  IMAD.MOV R4, RZ, RZ, -R4 ;  /* 0x000000ffff047224 */ /* 0x000fc400078e0a04 */
[----:B------:R-:W-:Y:S01]  /*8ee0*/  @!P6 IMAD.MOV R151, RZ, RZ, -R151 ;  /* 0x000000ffff97e224 */ /* 0x000fe200078e0a97 */
[C---:B------:R-:W-:Y:S01]  /*8ef0*/  ISETP.GT.U32.AND P0, PT, R2.reuse, R157, PT ;  /* 0x0000009d0200720c */ /* 0x040fe20003f04070 */
[----:B------:R-:W-:Y:S01]  /*8f00*/  IMAD R158, R2, R4, R5 ;  /* 0x00000004029e7224 */ /* 0x000fe200078e0205 */
[----:B------:R-:W-:Y:S01]  /*8f10*/  ISETP.GE.AND P6, PT, R241, RZ, PT ;  /* 0x000000fff100720c */ /* 0x000fe20003fc6270 */
[----:B------:R-:W-:-:S04]  /*8f20*/  IMAD.HI.U32 R5, R0, R159, RZ ;  /* 0x0000009f00057227 */ /* 0x000fc800078e00ff */
[--C-:B------:R-:W-:Y:S02]  /*8f30*/  @!P3 IMAD.IADD R155, R155, 0x1, -R2.reuse ;  /* 0x000000019b9bb824 */ /* 0x100fe400078e0a02 */
[----:B------:R-:W-:Y:S02]  /*8f40*/  IMAD.MOV R5, RZ, RZ, -R5 ;  /* 0x000000ffff057224 */ /* 0x000fe400078e0a05 */
[--C-:B------:R-:W-:Y:S01]  /*8f50*/  @!P4 IMAD.IADD R154, R154, 0x1, -R2.reuse ;  /* 0x000000019a9ac824 */ /* 0x100fe200078e0a02 */
[C---:B------:R-:W-:Y:S01]  /*8f60*/  ISETP.GT.U32.AND P3, PT, R2.reuse, R155, PT ;  /* 0x0000009b0200720c */ /* 0x040fe20003f64070 */
[C---:B------:R-:W-:Y:S01]  /*8f70*/  IMAD R159, R2.reuse, R5, R159 ;  /* 0x00000005029f7224 */ /* 0x040fe200078e029f */
[----:B------:R-:W-:Y:S01]  /*8f80*/  ISETP.GE.AND P4, PT, R243, RZ, PT ;  /* 0x000000fff300720c */ /* 0x000fe20003f86270 */
[----:B------:R-:W-:Y:S01]  /*8f90*/  @!P2 IMAD.MOV R149, RZ, RZ, -R149 ;  /* 0x000000ffff95a224 */ /* 0x000fe200078e0a95 */
[C---:B------:R-:W-:Y:S01]  /*8fa0*/  ISETP.GT.U32.AND P2, PT, R2.reuse, R154, PT ;  /* 0x0000009a0200720c */ /* 0x040fe20003f44070 */
[----:B------:R-:W-:Y:S01]  /*8fb0*/  @!P0 IMAD.IADD R157, R157, 0x1, -R2 ;  /* 0x000000019d9d8824 */ /* 0x000fe200078e0a02 */
[----:B------:R-:W-:Y:S01]  /*8fc0*/  ISETP.GT.U32.AND P0, PT, R2, R159, PT ;  /* 0x0000009f0200720c */ /* 0x000fe20003f04070 */
[----:B------:R-:W-:-:S02]  /*8fd0*/  VIADD R243, R3, 0x60 ;  /* 0x0000006003f37836 */ /* 0x000fc40000000000 */
[C---:B------:R-:W-:Y:S02]  /*8fe0*/  VIADD R241, R3.reuse, 0x5d ;  /* 0x0000005d03f17836 */ /* 0x040fe40000000000 */
[----:B------:R-:W-:Y:S01]  /*8ff0*/  VIADD R238, R3, 0x5f ;  /* 0x0000005f03ee7836 */ /* 0x000fe20000000000 */
[----:B------:R-:W-:Y:S01]  /*9000*/  IABS R160, R243 ;  /* 0x000000f300a07213 */ /* 0x000fe20000000000 */
[--C-:B------:R-:W-:Y:S01]  /*9010*/  @!P3 IMAD.IADD R155, R155, 0x1, -R2.reuse ;  /* 0x000000019b9bb824 */ /* 0x100fe200078e0a02 */
[----:B------:R-:W-:Y:S01]  /*9020*/  ISETP.GT.U32.AND P3, PT, R2, R158, PT ;  /* 0x0000009e0200720c */ /* 0x000fe20003f64070 */
[----:B------:R-:W-:Y:S01]  /*9030*/  VIADD R239, R3, 0x5e ;  /* 0x0000005e03ef7836 */ /* 0x000fe20000000000 */
[----:B------:R-:W-:Y:S01]  /*9040*/  IABS R163, R241 ;  /* 0x000000f100a37213 */ /* 0x000fe20000000000 */
[----:B------:R-:W-:Y:S01]  /*9050*/  IMAD.HI.U32 R4, R0, R160, RZ ;  /* 0x000000a000047227 */ /* 0x000fe200078e00ff */
[----:B------:R-:W-:Y:S02]  /*9060*/  IABS R161, R238 ;  /* 0x000000ee00a17213 */ /* 0x000fe40000000000 */
[----:B------:R-:W-:Y:S01]  /*9070*/  IABS R162, R239 ;  /* 0x000000ef00a27213 */ /* 0x000fe20000000000 */
[--C-:B------:R-:W-:Y:S01]  /*9080*/  @!P2 IMAD.IADD R154, R154, 0x1, -R2.reuse ;  /* 0x000000019a9aa824 */ /* 0x100fe200078e0a02 */
[----:B------:R-:W-:Y:S01]  /*9090*/  ISETP.GE.AND P2, PT, R242, RZ, PT ;  /* 0x000000fff200720c */ /* 0x000fe20003f46270 */
[----:B------:R-:W-:-:S02]  /*90a0*/  @!P0 IMAD.IADD R159, R159, 0x1, -R2 ;  /* 0x000000019f9f8824 */ /* 0x000fc400078e0a02 */
[----:B------:R-:W-:Y:S02]  /*90b0*/  IMAD.MOV R4, RZ, RZ, -R4 ;  /* 0x000000ffff047224 */ /* 0x000fe400078e0a04 */
[----:B------:R-:W-:Y:S01]  /*90c0*/  @!P1 IMAD.MOV R154, RZ, RZ, -R154 ;  /* 0x000000ffff9a9224 */ /* 0x000fe200078e0a9a */
[C---:B------:R-:W-:Y:S01]  /*90d0*/  ISETP.GT.U32.AND P1, PT, R2.reuse, R159, PT ;  /* 0x0000009f0200720c */ /* 0x040fe20003f24070 */
[----:B------:R-:W-:Y:S02]  /*90e0*/  IMAD R160, R2, R4, R160 ;  /* 0x0000000402a07224 */ /* 0x000fe400078e02a0 */
[----:B------:R-:W-:-:S04]  /*90f0*/  IMAD.HI.U32 R4, R0, R163, RZ ;  /* 0x000000a300047227 */ /* 0x000fc800078e00ff */
[----:B------:R-:W-:Y:S01]  /*9100*/  @!P3 IMAD.IADD R158, R158, 0x1, -R2 ;  /* 0x000000019e9eb824 */ /* 0x000fe200078e0a02 */
[----:B------:R-:W-:Y:S01]  /*9110*/  ISETP.GT.U32.AND P3, PT, R2, R160, PT ;  /* 0x000000a00200720c */ /* 0x000fe20003f64070 */
[----:B------:R-:W-:Y:S02]  /*9120*/  IMAD.MOV R4, RZ, RZ, -R4 ;  /* 0x000000ffff047224 */ /* 0x000fe400078e0a04 */
[----:B------:R-:W-:Y:S01]  /*9130*/  IMAD.HI.U32 R6, R0, R161, RZ ;  /* 0x000000a100067227 */ /* 0x000fe200078e00ff */
[----:B------:R-:W-:-:S03]  /*9140*/  ISETP.GT.U32.AND P0, PT, R2, R158, PT ;  /* 0x0000009e0200720c */ /* 0x000fc60003f04070 */
[C---:B------:R-:W-:Y:S02]  /*9150*/  IMAD R163, R2.reuse, R4, R163 ;  /* 0x0000000402a37224 */ /* 0x040fe400078e02a3 */
[----:B------:R-:W-:Y:S02]  /*9160*/  IMAD.MOV R6, RZ, RZ, -R6 ;  /* 0x000000ffff067224 */ /* 0x000fe400078e0a06 */
[----:B------:R-:W-:Y:S01]  /*9170*/  @!P1 IMAD.IADD R159, R159, 0x1, -R2 ;  /* 0x000000019f9f9824 */ /* 0x000fe200078e0a02 */
[----:B------:R-:W-:Y:S01]  /*9180*/  ISETP.GT.U32.AND P1, PT, R2, R163, PT ;  /* 0x000000a30200720c */ /* 0x000fe20003f24070 */
[----:B------:R-:W-:Y:S02]  /*9190*/  VIADD R242, R3, 0x5b ;  /* 0x0000005b03f27836 */ /* 0x000fe40000000000 */
[----:B------:R-:W-:-:S03]  /*91a0*/  IMAD.HI.U32 R5, R0, R162, RZ ;  /* 0x000000a200057227 */ /* 0x000fc600078e00ff */
[----:B------:R-:W-:Y:S01]  /*91b0*/  IABS R165, R242 ;  /* 0x000000f200a57213 */ /* 0x000fe20000000000 */
[C---:B------:R-:W-:Y:S02]  /*91c0*/  IMAD R161, R2.reuse, R6, R161 ;  /* 0x0000000602a17224 */ /* 0x040fe400078e02a1 */
[----:B------:R-:W-:Y:S02]  /*91d0*/  IMAD.MOV R5, RZ, RZ, -R5 ;  /* 0x000000ffff057224 */ /* 0x000fe400078e0a05 */
[----:B------:R-:W-:Y:S01]  /*91e0*/  @!P5 IMAD.MOV R155, RZ, RZ, -R155 ;  /* 0x000000ffff9bd224 */ /* 0x000fe200078e0a9b */
[----:B------:R-:W-:Y:S01]  /*91f0*/  ISETP.GT.U32.AND P5, PT, R2, R161, PT ;  /* 0x000000a10200720c */ /* 0x000fe20003fa4070 */
[----:B------:R-:W-:Y:S01]  /*9200*/  @!P0 IMAD.IADD R158, R158, 0x1, -R2 ;  /* 0x000000019e9e8824 */ /* 0x000fe200078e0a02 */
[----:B------:R-:W-:Y:S01]  /*9210*/  ISETP.GE.AND P0, PT, R243, RZ, PT ;  /* 0x000000fff300720c */ /* 0x000fe20003f06270 */
[----:B------:R-:W-:Y:S02]  /*9220*/  VIADD R240, R3, 0x5c ;  /* 0x0000005c03f07836 */ /* 0x000fe40000000000 */
[----:B------:R-:W-:-:S02]  /*9230*/  IMAD R162, R2, R5, R162 ;  /* 0x0000000502a27224 */ /* 0x000fc400078e02a2 */
[----:B------:R-:W-:Y:S01]  /*9240*/  VIADD R243, R3, 0x5a ;  /* 0x0000005a03f37836 */ /* 0x000fe20000000000 */
[----:B------:R-:W-:Y:S01]  /*9250*/  IABS R164, R240 ;  /* 0x000000f000a47213 */ /* 0x000fe20000000000 */
[----:B------:R-:W-:-:S03]  /*9260*/  IMAD.HI.U32 R5, R0, R165, RZ ;  /* 0x000000a500057227 */ /* 0x000fc600078e00ff */
[----:B------:R-:W-:Y:S01]  /*9270*/  IABS R166, R243 ;  /* 0x000000f300a67213 */ /* 0x000fe20000000000 */
[--C-:B------:R-:W-:Y:S02]  /*9280*/  @!P3 IMAD.IADD R160, R160, 0x1, -R2.reuse ;  /* 0x00000001a0a0b824 */ /* 0x100fe400078e0a02 */
[----:B------:R-:W-:Y:S02]  /*9290*/  @!P1 IMAD.IADD R163, R163, 0x1, -R2 ;  /* 0x00000001a3a39824 */ /* 0x000fe400078e0a02 */
[----:B------:R-:W-:Y:S01]  /*92a0*/  IMAD.MOV R5, RZ, RZ, -R5 ;  /* 0x000000ffff057224 */ /* 0x000fe200078e0a05 */
[C---:B------:R-:W-:Y:S01]  /*92b0*/  ISETP.GT.U32.AND P3, PT, R2.reuse, R160, PT ;  /* 0x000000a00200720c */ /* 0x040fe20003f64070 */
[----:B------:R-:W-:Y:S01]  /*92c0*/  @!P2 IMAD.MOV R159, RZ, RZ, -R159 ;  /* 0x000000ffff9fa224 */ /* 0x000fe200078e0a9f */
[C---:B------:R-:W-:Y:S01]  /*92d0*/  ISETP.GT.U32.AND P2, PT, R2.reuse, R163, PT ;  /* 0x000000a30200720c */ /* 0x040fe20003f44070 */
[----:B------:R-:W-:Y:S02]  /*92e0*/  IMAD R165, R2, R5, R165 ;  /* 0x0000000502a57224 */ /* 0x000fe400078e02a5 */
[----:B------:R-:W-:-:S04]  /*92f0*/  IMAD.HI.U32 R4, R0, R164, RZ ;  /* 0x000000a400047227 */ /* 0x000fc800078e00ff */
[----:B------:R-:W-:-:S04]  /*9300*/  IMAD.HI.U32 R5, R0, R166, RZ ;  /* 0x000000a600057227 */ /* 0x000fc800078e00ff */
[----:B------:R-:W-:Y:S01]  /*9310*/  @!P5 IMAD.IADD R161, R161, 0x1, -R2 ;  /* 0x00000001a1a1d824 */ /* 0x000fe200078e0a02 */
[----:B------:R-:W-:Y:S01]  /*9320*/  ISETP.GE.AND P5, PT, R238, RZ, PT ;  /* 0x000000ffee00720c */ /* 0x000fe20003fa6270 */
[----:B------:R-:W-:Y:S02]  /*9330*/  IMAD.MOV R4, RZ, RZ, -R4 ;  /* 0x000000ffff047224 */ /* 0x000fe400078e0a04 */
[----:B------:R-:W-:Y:S01]  /*9340*/  VIADD R238, R3, 0x59 ;  /* 0x0000005903ee7836 */ /* 0x000fe20000000000 */
[C---:B------:R-:W-:Y:S01]  /*9350*/  ISETP.GT.U32.AND P1, PT, R2.reuse, R161, PT ;  /* 0x000000a10200720c */ /* 0x040fe20003f24070 */
[----:B------:R-:W-:Y:S02]  /*9360*/  IMAD.MOV R5, RZ, RZ, -R5 ;  /* 0x000000ffff057224 */ /* 0x000fe400078e0a05 */
[C---:B------:R-:W-:Y:S01]  /*9370*/  IMAD R164, R2.reuse, R4, R164 ;  /* 0x0000000402a47224 */ /* 0x040fe200078e02a4 */
[----:B------:R-:W-:Y:S01]  /*9380*/  IABS R4, R238 ;  /* 0x000000ee00047213 */ /* 0x000fe20000000000 */
[----:B------:R-:W-:-:S02]  /*9390*/  IMAD R166, R2, R5, R166 ;  /* 0x0000000502a67224 */ /* 0x000fc400078e02a6 */
[--C-:B------:R-:W-:Y:S01]  /*93a0*/  @!P3 IMAD.IADD R160, R160, 0x1, -R2.reuse ;  /* 0x00000001a0a0b824 */ /* 0x100fe200078e0a02 */
[C---:B------:R-:W-:Y:S01]  /*93b0*/  ISETP.GT.U32.AND P3, PT, R2.reuse, R164, PT ;  /* 0x000000a40200720c */ /* 0x040fe20003f64070 */
[----:B------:R-:W-:Y:S01]  /*93c0*/  @!P2 IMAD.IADD R163, R163, 0x1, -R2 ;  /* 0x00000001a3a3a824 */ /* 0x000fe200078e0a02 */
[----:B------:R-:W-:Y:S01]  /*93d0*/  ISETP.GT.U32.AND P2, PT, R2, R166, PT ;  /* 0x000000a60200720c */ /* 0x000fe20003f44070 */
[----:B------:R-:W-:-:S04]  /*93e0*/  IMAD.HI.U32 R5, R0, R4, RZ ;  /* 0x0000000400057227 */ /* 0x000fc800078e00ff */
[----:B------:R-:W-:Y:S01]  /*93f0*/  @!P0 IMAD.MOV R160, RZ, RZ, -R160 ;  /* 0x000000ffffa08224 */ /* 0x000fe200078e0aa0 */
[C---:B------:R-:W-:Y:S01]  /*9400*/  ISETP.GT.U32.AND P0, PT, R2.reuse, R165, PT ;  /* 0x000000a50200720c */ /* 0x040fe20003f04070 */
[----:B------:R-:W-:Y:S02]  /*9410*/  IMAD.MOV R5, RZ, RZ, -R5 ;  /* 0x000000ffff057224 */ /* 0x000fe400078e0a05 */
[----:B------:R-:W-:Y:S01]  /*9420*/  @!P4 IMAD.MOV R157, RZ, RZ, -R157 ;  /* 0x000000ffff9dc224 */ /* 0x000fe200078e0a9d */
[C---:B------:R-:W-:Y:S01]  /*9430*/  ISETP.GT.U32.AND P4, PT, R2.reuse, R162, PT ;  /* 0x000000a20200720c */ /* 0x040fe20003f84070 */
[----:B------:R-:W-:Y:S02]  /*9440*/  IMAD R167, R2, R5, R4 ;  /* 0x0000000502a77224 */ /* 0x000fe400078e0204 */
[--C-:B------:R-:W-:Y:S01]  /*9450*/  @!P1 IMAD.IADD R161, R161, 0x1, -R2.reuse ;  /* 0x00000001a1a19824 */ /* 0x100fe200078e0a02 */
[----:B------:R-:W-:Y:S01]  /*9460*/  @!P2 IADD3 R166, R166, -R2, RZ ;  /* 0x80000002a6a6a210 */ /* 0x000fe20007ffe0ff */
[--C-:B------:R-:W-:Y:S01]  /*9470*/  @!P3 IMAD.IADD R164, R164, 0x1, -R2.reuse ;  /* 0x00000001a4a4b824 */ /* 0x100fe200078e0a02 */
[----:B------:R-:W-:Y:S01]  /*9480*/  ISETP.GE.AND P1, PT, R241, RZ, PT ;  /* 0x000000fff100720c */ /* 0x000fe20003f26270 */
[----:B------:R-:W-:Y:S01]  /*9490*/  VIADD R241, R3, 0x58 ;  /* 0x0000005803f17836 */ /* 0x000fe20000000000 */
[----:B------:R-:W-:Y:S01]  /*94a0*/  ISETP.GT.U32.AND P2, PT, R2, R167, PT ;  /* 0x000000a70200720c */ /* 0x000fe20003f44070 */
[--C-:B------:R-:W-:Y:S01]  /*94b0*/  @!P0 IMAD.IADD R165, R165, 0x1, -R2.reuse ;  /* 0x00000001a5a58824 */ /* 0x100fe200078e0a02 */
[----:B------:R-:W-:Y:S01]  /*94c0*/  ISETP.GE.AND P0, PT, R243, RZ, PT ;  /* 0x000000fff300720c */ /* 0x000fe20003f06270 */
[----:B------:R-:W-:Y:S01]  /*94d0*/  VIADD R243, R3, 0x57 ;  /* 0x0000005703f37836 */ /* 0x000fe20000000000 */
[----:B------:R-:W-:Y:S01]  /*94e0*/  IABS R168, R241 ;  /* 0x000000f100a87213 */ /* 0x000fe20000000000 */
[----:B------:R-:W-:Y:S01]  /*94f0*/  @!P4 IMAD.IADD R162, R162, 0x1, -R2 ;  /* 0x00000001a2a2c824 */ /* 0x000fe200078e0a02 */
[----:B------:R-:W-:Y:S01]  /*9500*/  ISETP.GE.AND P4, PT, R239, RZ, PT ;  /* 0x000000ffef00720c */ /* 0x000fe20003f86270 */
[----:B------:R-:W-:Y:S01]  /*9510*/  VIADD R239, R3, 0x56 ;  /* 0x0000005603ef7836 */ /* 0x000fe20000000000 */
[----:B------:R-:W-:Y:S01]  /*9520*/  IABS R152, R243 ;  /* 0x000000f300987213 */ /* 0x000fe20000000000 */
[----:B------:R-:W-:Y:S01]  /*9530*/  IMAD.HI.U32 R6, R0, R168, RZ ;  /* 0x000000a800067227 */ /* 0x000fe200078e00ff */
[----:B------:R-:W-:-:S02]  /*9540*/  ISETP.GT.U32.AND P3, PT, R2, R162, PT ;  /* 0x000000a20200720c */ /* 0x000fc40003f64070 */
[----:B------:R-:W-:Y:S01]  /*9550*/  IABS R5, R239 ;  /* 0x000000ef00057213 */ /* 0x000fe20000000000 */
[----:B------:R-:W-:Y:S01]  /*9560*/  @!P2 IMAD.IADD R167, R167, 0x1, -R2 ;  /* 0x00000001a7a7a824 */ /* 0x000fe200078e0a02 */
[----:B------:R-:W-:Y:S01]  /*9570*/  ISETP.GT.U32.AND P2, PT, R2, R165, PT ;  /* 0x000000a50200720c */ /* 0x000fe20003f44070 */
[----:B------:R-:W-:Y:S02]  /*9580*/  IMAD.MOV R6, RZ, RZ, -R6 ;  /* 0x000000ffff067224 */ /* 0x000fe400078e0a06 */
[----:B------:R-:W-:-:S04]  /*9590*/  IMAD.HI.U32 R8, R0, R152, RZ ;  /* 0x0000009800087227 */ /* 0x000fc800078e00ff */
[----:B------:R-:W-:Y:S01]  /*95a0*/  @!P6 IMAD.MOV R158, RZ, RZ, -R158 ;  /* 0x000000ffff9ee224 */ /* 0x000fe200078e0a9e */
[C---:B------:R-:W-:Y:S01]  /*95b0*/  ISETP.GT.U32.AND P6, PT, R2.reuse, R164, PT ;  /* 0x000000a40200720c */ /* 0x040fe20003fc4070 */
[C---:B------:R-:W-:Y:S02]  /*95c0*/  IMAD R168, R2.reuse, R6, R168 ;  /* 0x0000000602a87224 */ /* 0x040fe400078e02a8 */
[----:B------:R-:W-:Y:S02]  /*95d0*/  IMAD.MOV R8, RZ, RZ, -R8 ;  /* 0x000000ffff087224 */ /* 0x000fe400078e0a08 */
[----:B------:R-:W-:Y:S01]  /*95e0*/  @!P1 IMAD.MOV R163, RZ, RZ, -R163 ;  /* 0x000000ffffa39224 */ /* 0x000fe200078e0aa3 */
[C---:B------:R-:W-:Y:S01]  /*95f0*/  ISETP.GT.U32.AND P1, PT, R2.reuse, R168, PT ;  /* 0x000000a80200720c */ /* 0x040fe20003f24070 */
[C---:B------:R-:W-:Y:S02]  /*9600*/  IMAD R8, R2.reuse, R8, R152 ;  /* 0x0000000802087224 */ /* 0x040fe400078e0298 */
[----:B------:R-:W-:Y:S01]  /*9610*/  @!P5 IMAD.MOV R161, RZ, RZ, -R161 ;  /* 0x000000ffffa1d224 */ /* 0x000fe200078e0aa1 */
[----:B------:R-:W-:Y:S01]  /*9620*/  ISETP.GT.U32.AND P5, PT, R2, R166, PT ;  /* 0x000000a60200720c */ /* 0x000fe20003fa4070 */
[----:B------:R-:W-:-:S04]  /*9630*/  IMAD.HI.U32 R153, R0, R5, RZ ;  /* 0x0000000500997227 */ /* 0x000fc800078e00ff */
[--C-:B------:R-:W-:Y:S01]  /*9640*/  @!P3 IMAD.IADD R162, R162, 0x1, -R2.reuse ;  /* 0x00000001a2a2b824 */ /* 0x100fe200078e0a02 */
[----:B------:R-:W-:Y:S01]  /*9650*/  ISETP.GE.AND P3, PT, R240, RZ, PT ;  /* 0x000000fff000720c */ /* 0x000fe20003f66270 */
[--C-:B------:R-:W-:Y:S01]  /*9660*/  @!P2 IMAD.IADD R165, R165, 0x1, -R2.reuse ;  /* 0x00000001a5a5a824 */ /* 0x100fe200078e0a02 */
[----:B------:R-:W-:Y:S01]  /*9670*/  ISETP.GT.U32.AND P2, PT, R2, R8, PT ;  /* 0x000000080200720c */ /* 0x000fe20003f44070 */
[C---:B------:R-:W-:Y:S02]  /*9680*/  VIADD R240, R3.reuse, 0x55 ;  /* 0x0000005503f07836 */ /* 0x040fe40000000000 */
[----:B------:R-:W-:Y:S02]  /*9690*/  IMAD.MOV R153, RZ, RZ, -R153 ;  /* 0x000000ffff997224 */ /* 0x000fe400078e0a99 */
[----:B------:R-:W-:Y:S01]  /*96a0*/  @!P6 IMAD.IADD R164, R164, 0x1, -R2 ;  /* 0x00000001a4a4e824 */ /* 0x000fe200078e0a02 */
[----:B------:R-:W-:Y:S01]  /*96b0*/  ISETP.GE.AND P6, PT, R242, RZ, PT ;  /* 0x000000fff200720c */ /* 0x000fe20003fc6270 */
[----:B------:R-:W-:Y:S01]  /*96c0*/  VIADD R242, R3, 0x54 ;  /* 0x0000005403f27836 */ /* 0x000fe20000000000 */
[----:B------:R-:W-:Y:S01]  /*96d0*/  IABS R7, R240 ;  /* 0x000000f000077213 */ /* 0x000fe20000000000 */
[----:B------:R-:W-:-:S02]  /*96e0*/  IMAD R5, R2, R153, R5 ;  /* 0x0000009902057224 */ /* 0x000fc400078e0205 */
[----:B------:R-:W-:Y:S01]  /*96f0*/  @!P4 IMAD.MOV R162, RZ, RZ, -R162 ;  /* 0x000000ffffa2c224 */ /* 0x000fe200078e0aa2 */
[----:B------:R-:W-:Y:S01]  /*9700*/  ISETP.GT.U32.AND P4, PT, R2, R167, PT ;  /* 0x000000a70200720c */ /* 0x000fe20003f84070 */
[--C-:B------:R-:W-:Y:S01]  /*9710*/  @!P1 IMAD.IADD R168, R168, 0x1, -R2.reuse ;  /* 0x00000001a8a89824 */ /* 0x100fe200078e0a02 */
[----:B------:R-:W-:Y:S01]  /*9720*/  IABS R4, R242 ;  /* 0x000000f200047213 */ /* 0x000fe20000000000 */
[----:B------:R-:W-:Y:S01]  /*9730*/  @!P5 IMAD.IADD R166, R166, 0x1, -R2 ;  /* 0x00000001a6a6d824 */ /* 0x000fe200078e0a02 */
[----:B------:R-:W-:Y:S01]  /*9740*/  ISETP.GT.U32.AND P5, PT, R2, R5, PT ;  /* 0x000000050200720c */ /* 0x000fe20003fa4070 */
[----:B------:R-:W-:Y:S01]  /*9750*/  IMAD.HI.U32 R6, R0, R7, RZ ;  /* 0x0000000700067227 */ /* 0x000fe200078e00ff */
[----:B------:R-:W-:-:S03]  /*9760*/  ISETP.GE.AND P1, PT, R243, RZ, PT ;  /* 0x000000fff300720c */ /* 0x000fc60003f26270 */
[----:B------:R-:W-:Y:S01]  /*9770*/  @!P2 IMAD.IADD R8, R8, 0x1, -R2 ;  /* 0x000000010808a824 */ /* 0x000fe200078e0a02 */
[----:B------:R-:W-:Y:S01]  /*9780*/  ISETP.GT.U32.AND P2, PT, R2, R168, PT ;  /* 0x000000a80200720c */ /* 0x000fe20003f44070 */
[----:B------:R-:W-:-:S04]  /*9790*/  IMAD.HI.U32 R152, R0, R4, RZ ;  /* 0x0000000400987227 */ /* 0x000fc800078e00ff */
[----:B------:R-:W-:Y:S02]  /*97a0*/  IMAD.MOV R6, RZ, RZ, -R6 ;  /* 0x000000ffff067224 */ /* 0x000fe400078e0a06 */
[----:B------:R-:W-:Y:S02]  /*97b0*/  IMAD.MOV R152, RZ, RZ, -R152 ;  /* 0x000000ffff987224 */ /* 0x000fe400078e0a98 */
[C---:B------:R-:W-:Y:S02]  /*97c0*/  IMAD R7, R2.reuse, R6, R7 ;  /* 0x0000000602077224 */ /* 0x040fe400078e0207 */
[----:B------:R-:W-:Y:S01]  /*97d0*/  @!P4 IMAD.IADD R167, R167, 0x1, -R2 ;  /* 0x00000001a7a7c824 */ /* 0x000fe200078e0a02 */
[----:B------:R-:W-:Y:S01]  /*97e0*/  ISETP.GE.AND P4, PT, R241, RZ, PT ;  /* 0x000000fff100720c */ /* 0x000fe20003f86270 */
[----:B------:R-:W-:Y:S02]  /*97f0*/  VIADD R241, R3, 0x52 ;  /* 0x0000005203f17836 */ /* 0x000fe40000000000 */
[----:B------:R-:W-:-:S02]  /*9800*/  IMAD R4, R2, R152, R4 ;  /* 0x0000009802047224 */ /* 0x000fc400078e0204 */
[----:B------:R-:W-:Y:S01]  /*9810*/  @!P0 IMAD.MOV R166, RZ, RZ, -R166 ;  /* 0x000000ffffa68224 */ /* 0x000fe200078e0aa6 */
[C---:B------:R-:W-:Y:S01]  /*9820*/  ISETP.GT.U32.AND P0, PT, R2.reuse, R7, PT ;  /* 0x000000070200720c */ /* 0x040fe20003f04070 */
[----:B------:R-:W-:Y:S01]  /*9830*/  VIADD R243, R3, 0x53 ;  /* 0x0000005303f37836 */ /* 0x000fe20000000000 */
[----:B------:R-:W-:Y:S01]  /*9840*/  IABS R152, R241 ;  /* 0x000000f100987213 */ /* 0x000fe20000000000 */
[--C-:B------:R-:W-:Y:S01]  /*9850*/  @!P5 IMAD.IADD R5, R5, 0x1, -R2.reuse ;  /* 0x000000010505d824 */ /* 0x100fe200078e0a02 */
[----:B------:R-:W-:Y:S01]  /*9860*/  ISETP.GT.U32.AND P5, PT, R2, R8, PT ;  /* 0x000000080200720c */ /* 0x000fe20003fa4070 */
[----:B------:R-:W-:Y:S01]  /*9870*/  @!P2 IMAD.IADD R168, R168, 0x1, -R2 ;  /* 0x00000001a8a8a824 */ /* 0x000fe200078e0a02 */
[----:B------:R-:W-:Y:S01]  /*9880*/  ISETP.GT.U32.AND P2, PT, R2, R4, PT ;  /* 0x000000040200720c */ /* 0x000fe20003f44070 */
[----:B------:R-:W-:Y:S01]  /*9890*/  IMAD.HI.U32 R169, R0, R152, RZ ;  /* 0x0000009800a97227 */ /* 0x000fe200078e00ff */
[----:B------:R-:W-:-:S03]  /*98a0*/  IABS R6, R243 ;  /* 0x000000f300067213 */ /* 0x000fc60000000000 */
[----:B------:R-:W-:Y:S02]  /*98b0*/  IMAD.MOV R169, RZ, RZ, -R169 ;  /* 0x000000ffffa97224 */ /* 0x000fe400078e0aa9 */
[----:B------:R-:W-:-:S04]  /*98c0*/  IMAD.HI.U32 R153, R0, R6, RZ ;  /* 0x0000000600997227 */ /* 0x000fc800078e00ff */
[--C-:B------:R-:W-:Y:S01]  /*98d0*/  @!P0 IMAD.IADD R7, R7, 0x1, -R2.reuse ;  /* 0x0000000107078824 */ /* 0x100fe200078e0a02 */
[----:B------:R-:W-:Y:S01]  /*98e0*/  ISETP.GE.AND P0, PT, R243, RZ, PT ;  /* 0x000000fff300720c */ /* 0x000fe20003f06270 */
[--C-:B------:R-:W-:Y:S01]  /*98f0*/  @!P5 IMAD.IADD R8, R8, 0x1, -R2.reuse ;  /* 0x000000010808d824 */ /* 0x100fe200078e0a02 */
[----:B------:R-:W-:Y:S01]  /*9900*/  ISETP.GE.AND P5, PT, R240, RZ, PT ;  /* 0x000000fff000720c */ /* 0x000fe20003fa6270 */
[----:B------:R-:W-:Y:S02]  /*9910*/  IMAD.MOV R153, RZ, RZ, -R153 ;  /* 0x000000ffff997224 */ /* 0x000fe400078e0a99 */
[----:B------:R-:W-:Y:S01]  /*9920*/  @!P6 IMAD.MOV R165, RZ, RZ, -R165 ;  /* 0x000000ffffa5e224 */ /* 0x000fe200078e0aa5 */
[----:B------:R-:W-:Y:S01]  /*9930*/  ISETP.GT.U32.AND P6, PT, R2, R5, PT ;  /* 0x000000050200720c */ /* 0x000fe20003fc4070 */
[----:B------:R-:W-:Y:S01]  /*9940*/  @!P2 IMAD.IADD R4, R4, 0x1, -R2 ;  /* 0x000000010404a824 */ /* 0x000fe200078e0a02 */
[C---:B------:R-:W-:Y:S01]  /*9950*/  ISETP.GT.U32.AND P2, PT, R2.reuse, R7, PT ;  /* 0x000000070200720c */ /* 0x040fe20003f44070 */
[----:B------:R-:W-:-:S02]  /*9960*/  IMAD R174, R2, R169, R152 ;  /* 0x000000a902ae7224 */ /* 0x000fc400078e0298 */
[C---:B------:R-:W-:Y:S02]  /*9970*/  IMAD R173, R2.reuse, R153, R6 ;  /* 0x0000009902ad7224 */ /* 0x040fe400078e0206 */
[----:B------:R-:W-:Y:S02]  /*9980*/  IMAD.MOV.U32 R169, RZ, RZ, R8 ;  /* 0x000000ffffa97224 */ /* 0x000fe400078e0008 */
[----:B------:R-:W-:Y:S02]  /*9990*/  VIADD R243, R3, 0x50 ;  /* 0x0000005003f37836 */ /* 0x000fe40000000000 */
[----:B------:R-:W-:Y:S01]  /*99a0*/  @!P1 IMAD.MOV R169, RZ, RZ, -R169 ;  /* 0x000000ffffa99224 */ /* 0x000fe200078e0aa9 */
[----:B------:R-:W-:Y:S01]  /*99b0*/  ISETP.GT.U32.AND P1, PT, R2, R173, PT ;  /* 0x000000ad0200720c */ /* 0x000fe20003f24070 */
[--C-:B------:R-:W-:Y:S01]  /*99c0*/  @!P6 IMAD.IADD R5, R5, 0x1, -R2.reuse ;  /* 0x000000010505e824 */ /* 0x100fe200078e0a02 */
[----:B------:R-:W-:Y:S01]  /*99d0*/  ISETP.GE.AND P6, PT, R242, RZ, PT ;  /* 0x000000fff200720c */ /* 0x000fe20003fc6270 */
[----:B------:R-:W-:Y:S01]  /*99e0*/  @!P2 IMAD.IADD R7, R7, 0x1, -R2 ;  /* 0x000000010707a824 */ /* 0x000fe200078e0a02 */
[----:B------:R-:W-:Y:S01]  /*99f0*/  ISETP.GT.U32.AND P2, PT, R2, R174, PT ;  /* 0x000000ae0200720c */ /* 0x000fe20003f44070 */
[----:B------:R-:W-:Y:S01]  /*9a00*/  VIADD R242, R3, 0x51 ;  /* 0x0000005103f27836 */ /* 0x000fe20000000000 */
[----:B------:R-:W-:Y:S01]  /*9a10*/  IABS R176, R243 ;  /* 0x000000f300b07213 */ /* 0x000fe20000000000 */
[----:B------:R-:W-:-:S02]  /*9a20*/  IMAD.MOV.U32 R171, RZ, RZ, R7 ;  /* 0x000000ffffab7224 */ /* 0x000fc400078e0007 */
[----:B------:R-:W-:Y:S01]  /*9a30*/  IMAD.MOV.U32 R170, RZ, RZ, R5 ;  /* 0x000000ffffaa7224 */ /* 0x000fe200078e0005 */
[----:B------:R-:W-:Y:S01]  /*9a40*/  IABS R175, R242 ;  /* 0x000000f200af7213 */ /* 0x000fe20000000000 */
[----:B------:R-:W-:Y:S02]  /*9a50*/  @!P5 IMAD.MOV R171, RZ, RZ, -R171 ;  /* 0x000000ffffabd224 */ /* 0x000fe400078e0aab */
[----:B------:R-:W-:Y:S01]  /*9a60*/  @!P1 IMAD.IADD R173, R173, 0x1, -R2 ;  /* 0x00000001adad9824 */ /* 0x000fe200078e0a02 */
[----:B------:R-:W-:Y:S01]  /*9a70*/  ISETP.GE.AND P1, PT, R243, RZ, PT ;  /* 0x000000fff300720c */ /* 0x000fe20003f26270 */
[----:B------:R-:W-:-:S03]  /*9a80*/  IMAD.HI.U32 R5, R0, R175, RZ ;  /* 0x000000af00057227 */ /* 0x000fc600078e00ff */
[----:B------:R-:W-:Y:S01]  /*9a90*/  ISETP.GT.U32.AND P5, PT, R2, R173, PT ;  /* 0x000000ad0200720c */ /* 0x000fe20003fa4070 */
[----:B------:R-:W-:Y:S02]  /*9aa0*/  @!P2 IMAD.IADD R174, R174, 0x1, -R2 ;  /* 0x00000001aeaea824 */ /* 0x000fe400078e0a02 */
[----:B------:R-:W-:Y:S02]  /*9ab0*/  IMAD.MOV R5, RZ, RZ, -R5 ;  /* 0x000000ffff057224 */ /* 0x000fe400078e0a05 */
[----:B------:R-:W-:Y:S01]  /*9ac0*/  @!P4 IMAD.MOV R168, RZ, RZ, -R168 ;  /* 0x000000ffffa8c224 */ /* 0x000fe200078e0aa8 */
[C---:B------:R-:W-:Y:S01]  /*9ad0*/  ISETP.GT.U32.AND P2, PT, R2.reuse, R174, PT ;  /* 0x000000ae0200720c */ /* 0x040fe20003f44070 */
[C---:B------:R-:W-:Y:S01]  /*9ae0*/  IMAD R175, R2.reuse, R5, R175 ;  /* 0x0000000502af7224 */ /* 0x040fe200078e02af */
[----:B------:R-:W-:Y:S01]  /*9af0*/  ISETP.GT.U32.AND P4, PT, R2, R4, PT ;  /* 0x000000040200720c */ /* 0x000fe20003f84070 */
[----:B------:R-:W-:-:S04]  /*9b00*/  IMAD.HI.U32 R6, R0, R176, RZ ;  /* 0x000000b000067227 */ /* 0x000fc800078e00ff */
[----:B------:R-:W-:Y:S01]  /*9b10*/  @!P5 IMAD.IADD R173, R173, 0x1, -R2 ;  /* 0x00000001adadd824 */ /* 0x000fe200078e0a02 */
[----:B------:R-:W-:Y:S01]  /*9b20*/  ISETP.GT.U32.AND P5, PT, R2, R175, PT ;  /* 0x000000af0200720c */ /* 0x000fe20003fa4070 */
[----:B------:R-:W-:Y:S02]  /*9b30*/  IMAD.MOV R6, RZ, RZ, -R6 ;  /* 0x000000ffff067224 */ /* 0x000fe400078e0a06 */
[----:B------:R-:W-:-:S04]  /*9b40*/  IMAD.HI.U32 R5, R0, R177, RZ ;  /* 0x000000b100057227 */ /* 0x000fc800078e00ff */
[----:B------:R-:W-:Y:S02]  /*9b50*/  IMAD R176, R2, R6, R176 ;  /* 0x0000000602b07224 */ /* 0x000fe400078e02b0 */
[----:B------:R-:W-:Y:S02]  /*9b60*/  IMAD.MOV R5, RZ, RZ, -R5 ;  /* 0x000000ffff057224 */ /* 0x000fe400078e0a05 */
[----:B------:R-:W-:Y:S01]  /*9b70*/  @!P3 IMAD.MOV R164, RZ, RZ, -R164 ;  /* 0x000000ffffa4b224 */ /* 0x000fe200078e0aa4 */
[----:B------:R-:W-:Y:S01]  /*9b80*/  ISETP.GE.AND P3, PT, R238, RZ, PT ;  /* 0x000000ffee00720c */ /* 0x000fe20003f66270 */
[--C-:B------:R-:W-:Y:S01]  /*9b90*/  @!P2 IMAD.IADD R174, R174, 0x1, -R2.reuse ;  /* 0x00000001aeaea824 */ /* 0x100fe200078e0a02 */
[C---:B------:R-:W-:Y:S01]  /*9ba0*/  ISETP.GT.U32.AND P2, PT, R2.reuse, R176, PT ;  /* 0x000000b00200720c */ /* 0x040fe20003f44070 */
[----:B------:R-:W-:Y:S01]  /*9bb0*/  IMAD R177, R2, R5, R177 ;  /* 0x0000000502b17224 */ /* 0x000fe200078e02b1 */
[----:B------:R-:W-:Y:S01]  /*9bc0*/  @!P5 IADD3 R175, R175, -R2, RZ ;  /* 0x80000002afafd210 */ /* 0x000fe20007ffe0ff */
[----:B------:R-:W-:Y:S01]  /*9bd0*/  @!P4 IMAD.IADD R4, R4, 0x1, -R2 ;  /* 0x000000010404c824 */ /* 0x000fe200078e0a02 */
[----:B------:R-:W-:Y:S01]  /*9be0*/  ISETP.GE.AND P4, PT, R242, RZ, PT ;  /* 0x000000fff200720c */ /* 0x000fe20003f86270 */
[----:B------:R-:W-:Y:S01]  /*9bf0*/  VIADD R243, R3, 0x4d ;  /* 0x0000004d03f37836 */ /* 0x000fe20000000000 */
[----:B------:R-:W-:Y:S01]  /*9c00*/  ISETP.GT.U32.AND P5, PT, R2, R177, PT ;  /* 0x000000b10200720c */ /* 0x000fe20003fa4070 */
[----:B------:R-:W-:-:S03]  /*9c10*/  IMAD.HI.U32 R8, R0, R178, RZ ;  /* 0x000000b200087227 */ /* 0x000fc600078e00ff */
[----:B------:R-:W-:Y:S01]  /*9c20*/  IABS R179, R243 ;  /* 0x000000f300b37213 */ /* 0x000fe20000000000 */
[----:B------:R-:W-:Y:S02]  /*9c30*/  IMAD.MOV R8, RZ, RZ, -R8 ;  /* 0x000000ffff087224 */ /* 0x000fe400078e0a08 */
[----:B------:R-:W-:Y:S02]  /*9c40*/  IMAD.MOV.U32 R172, RZ, RZ, R4 ;  /* 0x000000ffffac7224 */ /* 0x000fe400078e0004 */
[C---:B------:R-:W-:Y:S02]  /*9c50*/  IMAD R178, R2.reuse, R8, R178 ;  /* 0x0000000802b27224 */ /* 0x040fe400078e02b2 */
[----:B------:R-:W-:Y:S01]  /*9c60*/  @!P6 IMAD.MOV R172, RZ, RZ, -R172 ;  /* 0x000000fffface224 */ /* 0x000fe200078e0aac */
[----:B------:R-:W-:Y:S01]  /*9c70*/  ISETP.GT.U32.AND P6, PT, R2, R175, PT ;  /* 0x000000af0200720c */ /* 0x000fe20003fc4070 */
[----:B------:R-:W-:Y:S02]  /*9c80*/  VIADD R237, R3, 0x4c ;  /* 0x0000004c03ed7836 */ /* 0x000fe40000000000 */
[----:B------:R-:W-:-:S03]  /*9c90*/  IMAD.HI.U32 R7, R0, R179, RZ ;  /* 0x000000b300077227 */ /* 0x000fc600078e00ff */
[----:B------:R-:W-:Y:S01]  /*9ca0*/  IABS R180, R237 ;  /* 0x000000ed00b47213 */ /* 0x000fe20000000000 */
[----:B------:R-:W-:Y:S01]  /*9cb0*/  @!P3 IMAD.MOV R167, RZ, RZ, -R167 ;  /* 0x000000ffffa7b224 */ /* 0x000fe200078e0aa7 */
[----:B------:R-:W-:Y:S01]  /*9cc0*/  ISETP.GE.AND P3, PT, R239, RZ, PT ;  /* 0x000000ffef00720c */ /* 0x000fe20003f66270 */
[--C-:B------:R-:W-:Y:S01]  /*9cd0*/  @!P2 IMAD.IADD R176, R176, 0x1, -R2.reuse ;  /* 0x00000001b0b0a824 */ /* 0x100fe200078e0a02 */
[C---:B------:R-:W-:Y:S01]  /*9ce0*/  ISETP.GT.U32.AND P2, PT, R2.reuse, R178, PT ;  /* 0x000000b20200720c */ /* 0x040fe20003f44070 */
[----:B------:R-:W-:Y:S02]  /*9cf0*/  IMAD.MOV R7, RZ, RZ, -R7 ;  /* 0x000000ffff077224 */ /* 0x000fe400078e0a07 */
[----:B------:R-:W-:Y:S02]  /*9d00*/  VIADD R239, R3, 0x4a ;  /* 0x0000004a03ef7836 */ /* 0x000fe40000000000 */
[----:B------:R-:W-:Y:S01]  /*9d10*/  @!P5 IMAD.IADD R177, R177, 0x1, -R2 ;  /* 0x00000001b1b1d824 */ /* 0x000fe200078e0a02 */
[C---:B------:R-:W-:Y:S01]  /*9d20*/  ISETP.GT.U32.AND P5, PT, R2.reuse, R176, PT ;  /* 0x000000b00200720c */ /* 0x040fe20003fa4070 */
[----:B------:R-:W-:Y:S01]  /*9d30*/  IMAD R179, R2, R7, R179 ;  /* 0x0000000702b37224 */ /* 0x000fe200078e02b3 */
[----:B------:R-:W-:Y:S01]  /*9d40*/  IABS R182, R239 ;  /* 0x000000ef00b67213 */ /* 0x000fe20000000000 */
[----:B------:R-:W-:-:S04]  /*9d50*/  IMAD.HI.U32 R6, R0, R180, RZ ;  /* 0x000000b400067227 */ /* 0x000fc800078e00ff */
[----:B------:R-:W-:Y:S02]  /*9d60*/  VIADD R238, R3, 0x4b ;  /* 0x0000004b03ee7836 */ /* 0x000fe40000000000 */
[----:B------:R-:W-:Y:S01]  /*9d70*/  @!P6 IMAD.IADD R175, R175, 0x1, -R2 ;  /* 0x00000001afafe824 */ /* 0x000fe200078e0a02 */
[----:B------:R-:W-:Y:S01]  /*9d80*/  ISETP.GT.U32.AND P6, PT, R2, R179, PT ;  /* 0x000000b30200720c */ /* 0x000fe20003fc4070 */
[----:B------:R-:W-:Y:S01]  /*9d90*/  IMAD.MOV R6, RZ, RZ, -R6 ;  /* 0x000000ffff067224 */ /* 0x000fe200078e0a06 */
[----:B------:R-:W-:Y:S01]  /*9da0*/  IABS R181, R238 ;  /* 0x000000ee00b57213 */ /* 0x000fe20000000000 */
[----:B------:R-:W-:-:S04]  /*9db0*/  IMAD.HI.U32 R4, R0, R182, RZ ;  /* 0x000000b600047227 */ /* 0x000fc800078e00ff */
[----:B------:R-:W-:Y:S01]  /*9dc0*/  @!P2 IMAD.IADD R178, R178, 0x1, -R2 ;  /* 0x00000001b2b2a824 */ /* 0x000fe200078e0a02 */
[C---:B------:R-:W-:Y:S01]  /*9dd0*/  ISETP.GT.U32.AND P2, PT, R2.reuse, R177, PT ;  /* 0x000000b10200720c */ /* 0x040fe20003f44070 */
[C---:B------:R-:W-:Y:S02]  /*9de0*/  IMAD R180, R2.reuse, R6, R180 ;  /* 0x0000000602b47224 */ /* 0x040fe400078e02b4 */
[----:B------:R-:W-:Y:S02]  /*9df0*/  IMAD.MOV R4, RZ, RZ, -R4 ;  /* 0x000000ffff047224 */ /* 0x000fe400078e0a04 */
[----:B------:R-:W-:Y:S01]  /*9e00*/  @!P0 IMAD.MOV R173, RZ, RZ, -R173 ;  /* 0x000000ffffad8224 */ /* 0x000fe200078e0aad */
[----:B------:R-:W-:Y:S01]  /*9e10*/  ISETP.GT.U32.AND P0, PT, R2, R178, PT ;  /* 0x000000b20200720c */ /* 0x000fe20003f04070 */
[----:B------:R-:W-:Y:S01]  /*9e20*/  @!P5 IMAD.IADD R176, R176, 0x1, -R2 ;  /* 0x00000001b0b0d824 */ /* 0x000fe200078e0a02 */
[----:B------:R-:W-:Y:S01]  /*9e30*/  ISETP.GT.U32.AND P5, PT, R2, R180, PT ;  /* 0x000000b40200720c */ /* 0x000fe20003fa4070 */
[----:B------:R-:W-:-:S04]  /*9e40*/  IMAD.HI.U32 R5, R0, R181, RZ ;  /* 0x000000b500057227 */ /* 0x000fc800078e00ff */
[C---:B------:R-:W-:Y:S02]  /*9e50*/  IMAD R182, R2.reuse, R4, R182 ;  /* 0x0000000402b67224 */ /* 0x040fe400078e02b6 */
[----:B------:R-:W-:Y:S02]  /*9e60*/  IMAD.MOV R5, RZ, RZ, -R5 ;  /* 0x000000ffff057224 */ /* 0x000fe400078e0a05 */
[----:B------:R-:W-:Y:S02]  /*9e70*/  VIADD R240, R3, 0x49 ;  /* 0x0000004903f07836 */ /* 0x000fe40000000000 */
[----:B------:R-:W-:Y:S01]  /*9e80*/  @!P6 IMAD.IADD R179, R179, 0x1, -R2 ;  /* 0x00000001b3b3e824 */ /* 0x000fe200078e0a02 */
[C---:B------:R-:W-:Y:S01]  /*9e90*/  ISETP.GT.U32.AND P6, PT, R2.reuse, R182, PT ;  /* 0x000000b60200720c */ /* 0x040fe20003fc4070 */
[----:B------:R-:W-:Y:S01]  /*9ea0*/  @!P3 IMAD.MOV R170, RZ, RZ, -R170 ;  /* 0x000000ffffaab224 */ /* 0x000fe200078e0aaa */
[----:B------:R-:W-:Y:S01]  /*9eb0*/  ISETP.GE.AND P3, PT, R241, RZ, PT ;  /* 0x000000fff100720c */ /* 0x000fe20003f66270 */
[----:B------:R-:W-:Y:S01]  /*9ec0*/  VIADD R242, R3, 0x48 ;  /* 0x0000004803f27836 */ /* 0x000fe20000000000 */
[----:B------:R-:W-:Y:S01]  /*9ed0*/  IABS R183, R240 ;  /* 0x000000f000b77213 */ /* 0x000fe20000000000 */
[----:B------:R-:W-:-:S02]  /*9ee0*/  IMAD R181, R2, R5, R181 ;  /* 0x0000000502b57224 */ /* 0x000fc400078e02b5 */
[--C-:B------:R-:W-:Y:S01]  /*9ef0*/  @!P2 IMAD.IADD R177, R177, 0x1, -R2.reuse ;  /* 0x00000001b1b1a824 */ /* 0x100fe200078e0a02 */
[----:B------:R-:W-:Y:S01]  /*9f00*/  IABS R184, R242 ;  /* 0x000000f200b87213 */ /* 0x000fe20000000000 */
[--C-:B------:R-:W-:Y:S01]  /*9f10*/  @!P0 IMAD.IADD R178, R178, 0x1, -R2.reuse ;  /* 0x00000001b2b28824 */ /* 0x100fe200078e0a02 */
[----:B------:R-:W-:Y:S01]  /*9f20*/  ISETP.GT.U32.AND P2, PT, R2, R181, PT ;  /* 0x000000b50200720c */ /* 0x000fe20003f44070 */
[----:B------:R-:W-:Y:S01]  /*9f30*/  @!P5 IMAD.IADD R180, R180, 0x1, -R2 ;  /* 0x00000001b4b4d824 */ /* 0x000fe200078e0a02 */
[----:B------:R-:W-:Y:S01]  /*9f40*/  ISETP.GE.AND P0, PT, R235, RZ, PT ;  /* 0x000000ffeb00720c */ /* 0x000fe20003f06270 */
[----:B------:R-:W-:Y:S01]  /*9f50*/  VIADD R241, R3, 0x47 ;  /* 0x0000004703f17836 */ /* 0x000fe20000000000 */
[----:B------:R-:W-:Y:S01]  /*9f60*/  ISETP.GE.AND P5, PT, R236, RZ, PT ;  /* 0x000000ffec00720c */ /* 0x000fe20003fa6270 */
[----:B------:R-:W-:-:S03]  /*9f70*/  IMAD.HI.U32 R6, R0, R183, RZ ;  /* 0x000000b700067227 */ /* 0x000fc600078e00ff */
[----:B------:R-:W-:Y:S01]  /*9f80*/  IABS R185, R241 ;  /* 0x000000f100b97213 */ /* 0x000fe20000000000 */
[----:B------:R-:W-:-:S04]  /*9f90*/  IMAD.HI.U32 R5, R0, R184, RZ ;  /* 0x000000b800057227 */ /* 0x000fc800078e00ff */
[----:B------:R-:W-:Y:S02]  /*9fa0*/  IMAD.MOV R6, RZ, RZ, -R6 ;  /* 0x000000ffff067224 */ /* 0x000fe400078e0a06 */
[----:B------:R-:W-:Y:S02]  /*9fb0*/  @!P6 IMAD.IADD R182, R182, 0x1, -R2 ;  /* 0x00000001b6b6e824 */ /* 0x000fe400078e0a02 */
[----:B------:R-:W-:Y:S02]  /*9fc0*/  IMAD.MOV R5, RZ, RZ, -R5 ;  /* 0x000000ffff057224 */ /* 0x000fe400078e0a05 */
[----:B------:R-:W-:Y:S01]  /*9fd0*/  @!P3 IMAD.MOV R174, RZ, RZ, -R174 ;  /* 0x000000ffffaeb224 */ /* 0x000fe200078e0aae */
[C---:B------:R-:W-:Y:S01]  /*9fe0*/  ISETP.GT.U32.AND P3, PT, R2.reuse, R179, PT ;  /* 0x000000b30200720c */ /* 0x040fe20003f64070 */
[C---:B------:R-:W-:Y:S01]  /*9ff0*/  IMAD R183, R2.reuse, R6, R183 ;  /* 0x0000000602b77224 */ /* 0x040fe200078e02b7 */
[C---:B------:R-:W-:Y:S01]  /*a000*/  ISETP.GT.U32.AND P6, PT, R2.reuse, R182, PT ;  /* 0x000000b60200720c */ /* 0x040fe20003fc4070 */
[----:B------:R-:W-:-:S02]  /*a010*/  IMAD R184, R2, R5, R184 ;  /* 0x0000000502b87224 */ /* 0x000fc400078e02b8 */
[----:B------:R-:W-:-:S04]  /*a020*/  IMAD.HI.U32 R4, R0, R185, RZ ;  /* 0x000000b900047227 */ /* 0x000fc800078e00ff */
[----:B------:R-:W-:Y:S01]  /*a030*/  @!P2 IMAD.IADD R181, R181, 0x1, -R2 ;  /* 0x00000001b5b5a824 */ /* 0x000fe200078e0a02 */
[----:B------:R-:W-:Y:S01]  /*a040*/  ISETP.GE.AND P2, PT, R243, RZ, PT ;  /* 0x000000fff300720c */ /* 0x000fe20003f46270 */
[----:B------:R-:W-:Y:S01]  /*a050*/  @!P0 IMAD.MOV R177, RZ, RZ, -R177 ;  /* 0x000000ffffb18224 */ /* 0x000fe200078e0ab1 */
[C---:B------:R-:W-:Y:S01]  /*a060*/  ISETP.GT.U32.AND P0, PT, R2.reuse, R183, PT ;  /* 0x000000b70200720c */ /* 0x040fe20003f04070 */
[----:B------:R-:W-:Y:S01]  /*a070*/  @!P5 IMAD.MOV R178, RZ, RZ, -R178 ;  /* 0x000000ffffb2d224 */ /* 0x000fe200078e0ab2 */
[C---:B------:R-:W-:Y:S01]  /*a080*/  ISETP.GT.U32.AND P5, PT, R2.reuse, R184, PT ;  /* 0x000000b80200720c */ /* 0x040fe20003fa4070 */
[----:B------:R-:W-:Y:S02]  /*a090*/  IMAD.MOV R4, RZ, RZ, -R4 ;  /* 0x000000ffff047224 */ /* 0x000fe400078e0a04 */
[----:B------:R-:W-:Y:S02]  /*a0a0*/  VIADD R243, R3, 0x46 ;  /* 0x0000004603f37836 */ /* 0x000fe40000000000 */
[----:B------:R-:W-:Y:S01]  /*a0b0*/  @!P4 IMAD.MOV R175, RZ, RZ, -R175 ;  /* 0x000000ffffafc224 */ /* 0x000fe200078e0aaf */
[C---:B------:R-:W-:Y:S01]  /*a0c0*/  ISETP.GT.U32.AND P4, PT, R2.reuse, R180, PT ;  /* 0x000000b40200720c */ /* 0x040fe20003f84070 */
[----:B------:R-:W-:Y:S01]  /*a0d0*/  IMAD R185, R2, R4, R185 ;  /* 0x0000000402b97224 */ /* 0x000fe200078e02b9 */
[----:B------:R-:W-:Y:S01]  /*a0e0*/  IABS R4, R243 ;  /* 0x000000f300047213 */ /* 0x000fe20000000000 */
[--C-:B------:R-:W-:Y:S01]  /*a0f0*/  @!P3 IMAD.IADD R179, R179, 0x1, -R2.reuse ;  /* 0x00000001b3b3b824 */ /* 0x100fe200078e0a02 */
[----:B------:R-:W-:Y:S01]  /*a100*/  ISETP.GE.AND P3, PT, R237, RZ, PT ;  /* 0x000000ffed00720c */ /* 0x000fe20003f66270 */
[----:B------:R-:W-:Y:S01]  /*a110*/  @!P6 IMAD.IADD R182, R182, 0x1, -R2 ;  /* 0x00000001b6b6e824 */ /* 0x000fe200078e0a02 */
[----:B------:R-:W-:Y:S01]  /*a120*/  ISETP.GE.AND P6, PT, R239, RZ, PT ;  /* 0x000000ffef00720c */ /* 0x000fe20003fc6270 */
[----:B------:R-:W-:-:S04]  /*a130*/  IMAD.HI.U32 R5, R0, R4, RZ ;  /* 0x0000000400057227 */ /* 0x000fc800078e00ff */
[--C-:B------:R-:W-:Y:S01]  /*a140*/  @!P0 IMAD.IADD R183, R183, 0x1, -R2.reuse ;  /* 0x00000001b7b78824 */ /* 0x100fe200078e0a02 */
[----:B------:R-:W-:Y:S01]  /*a150*/  ISETP.GE.AND P0, PT, R240, RZ, PT ;  /* 0x000000fff000720c */ /* 0x000fe20003f06270 */
[--C-:B------:R-:W-:Y:S01]  /*a160*/  @!P5 IMAD.IADD R184, R184, 0x1, -R2.reuse ;  /* 0x00000001b8b8d824 */ /* 0x100fe200078e0a02 */
[----:B------:R-:W-:Y:S01]  /*a170*/  ISETP.GE.AND P5, PT, R242, RZ, PT ;  /* 0x000000fff200720c */ /* 0x000fe20003fa6270 */
[----:B------:R-:W-:Y:S02]  /*a180*/  IMAD.MOV R5, RZ, RZ, -R5 ;  /* 0x000000ffff057224 */ /* 0x000fe400078e0a05 */
[----:B------:R-:W-:Y:S01]  /*a190*/  @!P4 IMAD.IADD R180, R180, 0x1, -R2 ;  /* 0x00000001b4b4c824 */ /* 0x000fe200078e0a02 */
[C---:B------:R-:W-:Y:S01]  /*a1a0*/  ISETP.GT.U32.AND P4, PT, R2.reuse, R185, PT ;  /* 0x000000b90200720c */ /* 0x040fe20003f84070 */
[----:B------:R-:W-:Y:S02]  /*a1b0*/  VIADD R242, R3, 0x45 ;  /* 0x0000004503f27836 */ /* 0x000fe40000000000 */
[----:B------:R-:W-:Y:S01]  /*a1c0*/  @!P2 IMAD.MOV R179, RZ, RZ, -R179 ;  /* 0x000000ffffb3a224 */ /* 0x000fe200078e0ab3 */
[C---:B------:R-:W-:Y:S01]  /*a1d0*/  ISETP.GT.U32.AND P2, PT, R2.reuse, R183, PT ;  /* 0x000000b70200720c */ /* 0x040fe20003f44070 */
[C---:B------:R-:W-:Y:S01]  /*a1e0*/  IMAD R186, R2.reuse, R5, R4 ;  /* 0x0000000502ba7224 */ /* 0x040fe200078e0204 */
[----:B------:R-:W-:Y:S01]  /*a1f0*/  IABS R4, R242 ;  /* 0x000000f200047213 */ /* 0x000fe20000000000 */
[----:B------:R-:W-:Y:S01]  /*a200*/  @!P3 IMAD.MOV R180, RZ, RZ, -R180 ;  /* 0x000000ffffb4b224 */ /* 0x000fe200078e0ab4 */
[C---:B------:R-:W-:Y:S01]  /*a210*/  ISETP.GT.U32.AND P3, PT, R2.reuse, R184, PT ;  /* 0x000000b80200720c */ /* 0x040fe20003f64070 */
[----:B------:R-:W-:Y:S01]  /*a220*/  @!P6 IMAD.MOV R182, RZ, RZ, -R182 ;  /* 0x000000ffffb6e224 */ /* 0x000fe200078e0ab6 */
[----:B------:R-:W-:Y:S01]  /*a230*/  ISETP.GT.U32.AND P6, PT, R2, R186, PT ;  /* 0x000000ba0200720c */ /* 0x000fe20003fc4070 */
[----:B------:R-:W-:-:S04]  /*a240*/  IMAD.HI.U32 R5, R0, R4, RZ ;  /* 0x0000000400057227 */ /* 0x000fc800078e00ff */
[----:B------:R-:W-:Y:S02]  /*a250*/  IMAD.MOV R187, RZ, RZ, -R5 ;  /* 0x000000ffffbb7224 */ /* 0x000fe400078e0a05 */
[--C-:B------:R-:W-:Y:S01]  /*a260*/  @!P2 IMAD.IADD R183, R183, 0x1, -R2.reuse ;  /* 0x00000001b7b7a824 */ /* 0x100fe200078e0a02 */
[----:B------:R-:W-:Y:S01]  /*a270*/  ISETP.GE.AND P2, PT, R243, RZ, PT ;  /* 0x000000fff300720c */ /* 0x000fe20003f46270 */
[--C-:B------:R-:W-:Y:S02]  /*a280*/  @!P4 IMAD.IADD R185, R185, 0x1, -R2.reuse ;  /* 0x00000001b9b9c824 */ /* 0x100fe400078e0a02 */
[C---:B------:R-:W-:Y:S02]  /*a290*/  VIADD R243, R3.reuse, 0x44 ;  /* 0x0000004403f37836 */ /* 0x040fe40000000000 */
[----:B------:R-:W-:Y:S01]  /*a2a0*/  @!P3 IMAD.IADD R184, R184, 0x1, -R2 ;  /* 0x00000001b8b8b824 */ /* 0x000fe200078e0a02 */
[C---:B------:R-:W-:Y:S01]  /*a2b0*/  ISETP.GT.U32.AND P4, PT, R2.reuse, R185, PT ;  /* 0x000000b90200720c */ /* 0x040fe20003f84070 */
[----:B------:R-:W-:Y:S01]  /*a2c0*/  IMAD R187, R2, R187, R4 ;  /* 0x000000bb02bb7224 */ /* 0x000fe200078e0204 */
[----:B------:R-:W-:Y:S01]  /*a2d0*/  IABS R5, R243 ;  /* 0x000000f300057213 */ /* 0x000fe20000000000 */
[----:B------:R-:W-:Y:S01]  /*a2e0*/  @!P6 IMAD.IADD R186, R186, 0x1, -R2 ;  /* 0x00000001babae824 */ /* 0x000fe200078e0a02 */
[----:B------:R-:W-:Y:S01]  /*a2f0*/  ISETP.GE.AND P3, PT, R242, RZ, PT ;  /* 0x000000fff200720c */ /* 0x000fe20003f66270 */
[----:B------:R-:W-:Y:S01]  /*a300*/  @!P5 IMAD.MOV R184, RZ, RZ, -R184 ;  /* 0x000000ffffb8d224 */ /* 0x000fe200078e0ab8 */
[C---:B------:R-:W-:Y:S01]  /*a310*/  ISETP.GT.U32.AND P5, PT, R2.reuse, R187, PT ;  /* 0x000000bb0200720c */ /* 0x040fe20003fa4070 */
[----:B------:R-:W-:Y:S01]  /*a320*/  @!P0 IMAD.MOV R183, RZ, RZ, -R183 ;  /* 0x000000ffffb78224 */ /* 0x000fe200078e0ab7 */
[----:B------:R-:W-:Y:S01]  /*a330*/  ISETP.GT.U32.AND P0, PT, R2, R186, PT ;  /* 0x000000ba0200720c */ /* 0x000fe20003f04070 */
[----:B------:R-:W-:Y:S01]  /*a340*/  IMAD.HI.U32 R4, R0, R5, RZ ;  /* 0x0000000500047227 */ /* 0x000fe200078e00ff */
[----:B------:R-:W-:-:S03]  /*a350*/  IADD3 R242, R3, 0x42, RZ ;  /* 0x0000004203f27810 */ /* 0x000fc60007ffe0ff */
[----:B------:R-:W-:Y:S01]  /*a360*/  @!P1 IMAD.MOV R176, RZ, RZ, -R176 ;  /* 0x000000ffffb09224 */ /* 0x000fe200078e0ab0 */
[C---:B------:R-:W-:Y:S01]  /*a370*/  ISETP.GT.U32.AND P1, PT, R2.reuse, R181, PT ;  /* 0x000000b50200720c */ /* 0x040fe20003f24070 */
[----:B------:R-:W-:Y:S01]  /*a380*/  IMAD.MOV R4, RZ, RZ, -R4 ;  /* 0x000000ffff047224 */ /* 0x000fe200078e0a04 */
[----:B------:R-:W-:Y:S01]  /*a390*/  IABS R190, R242 ;  /* 0x000000f200be7213 */ /* 0x000fe20000000000 */
[--C-:B------:R-:W-:Y:S01]  /*a3a0*/  @!P4 IMAD.IADD R185, R185, 0x1, -R2.reuse ;  /* 0x00000001b9b9c824 */ /* 0x100fe200078e0a02 */
[----:B------:R-:W-:Y:S01]  /*a3b0*/  ISETP.GE.AND P4, PT, R243, RZ, PT ;  /* 0x000000fff300720c */ /* 0x000fe20003f86270 */
[----:B------:R-:W-:Y:S02]  /*a3c0*/  IMAD R188, R2, R4, R5 ;  /* 0x0000000402bc7224 */ /* 0x000fe400078e0205 */
[----:B------:R-:W-:Y:S02]  /*a3d0*/  VIADD R243, R3, 0x43 ;  /* 0x0000004303f37836 */ /* 0x000fe40000000000 */
[----:B------:R-:W-:-:S02]  /*a3e0*/  @!P5 IMAD.IADD R187, R187, 0x1, -R2 ;  /* 0x00000001bbbbd824 */ /* 0x000fc400078e0a02 */
[--C-:B------:R-:W-:Y:S01]  /*a3f0*/  @!P0 IMAD.IADD R186, R186, 0x1, -R2.reuse ;  /* 0x00000001baba8824 */ /* 0x100fe200078e0a02 */
[----:B------:R-:W-:Y:S01]  /*a400*/  ISETP.GT.U32.AND P0, PT, R2, R188, PT ;  /* 0x000000bc0200720c */ /* 0x000fe20003f04070 */
[----:B------:R-:W-:Y:S01]  /*a410*/  @!P1 IMAD.IADD R181, R181, 0x1, -R2 ;  /* 0x00000001b5b59824 */ /* 0x000fe200078e0a02 */
[----:B------:R-:W-:Y:S01]  /*a420*/  IABS R189, R243 ;  /* 0x000000f300bd7213 */ /* 0x000fe20000000000 */
[----:B------:R-:W-:Y:S01]  /*a430*/  IMAD.HI.U32 R5, R0, R190, RZ ;  /* 0x000000be00057227 */ /* 0x000fe200078e00ff */
[----:B------:R-:W-:Y:S02]  /*a440*/  ISETP.GT.U32.AND P5, PT, R2, R187, PT ;  /* 0x000000bb0200720c */ /* 0x000fe40003fa4070 */
[----:B------:R-:W-:Y:S01]  /*a450*/  ISETP.GE.AND P1, PT, R238, RZ, PT ;  /* 0x000000ffee00720c */ /* 0x000fe20003f26270 */
[----:B------:R-:W-:Y:S01]  /*a460*/  IMAD.HI.U32 R6, R0, R189, RZ ;  /* 0x000000bd00067227 */ /* 0x000fe200078e00ff */
[----:B------:R-:W-:-:S03]  /*a470*/  ISETP.GE.AND P6, PT, R243, RZ, PT ;  /* 0x000000fff300720c */ /* 0x000fc60003fc6270 */
[----:B------:R-:W-:Y:S02]  /*a480*/  VIADD R243, R3, 0x41 ;  /* 0x0000004103f37836 */ /* 0x000fe40000000000 */
[----:B------:R-:W-:Y:S02]  /*a490*/  IMAD.MOV R6, RZ, RZ, -R6 ;  /* 0x000000ffff067224 */ /* 0x000fe400078e0a06 */
[----:B------:R-:W-:Y:S01]  /*a4a0*/  IMAD.MOV R5, RZ, RZ, -R5 ;  /* 0x000000ffff057224 */ /* 0x000fe200078e0a05 */
[----:B------:R-:W-:Y:S01]  /*a4b0*/  IABS R191, R243 ;  /* 0x000000f300bf7213 */ /* 0x000fe20000000000 */
[----:B------:R-:W-:Y:S02]  /*a4c0*/  @!P0 IMAD.IADD R188, R188, 0x1, -R2 ;  /* 0x00000001bcbc8824 */ /* 0x000fe400078e0a02 */
[C---:B------:R-:W-:Y:S02]  /*a4d0*/  IMAD R189, R2.reuse, R6, R189 ;  /* 0x0000000602bd7224 */ /* 0x040fe400078e02bd */
[C---:B------:R-:W-:Y:S01]  /*a4e0*/  IMAD R190, R2.reuse, R5, R190 ;  /* 0x0000000502be7224 */ /* 0x040fe200078e02be */
[C---:B------:R-:W-:Y:S01]  /*a4f0*/  ISETP.GT.U32.AND P0, PT, R2.reuse, R188, PT ;  /* 0x000000bc0200720c */ /* 0x040fe20003f04070 */
[----:B------:R-:W-:Y:S01]  /*a500*/  @!P5 IMAD.IADD R187, R187, 0x1, -R2 ;  /* 0x00000001bbbbd824 */ /* 0x000fe200078e0a02 */
[C---:B------:R-:W-:Y:S01]  /*a510*/  ISETP.GT.U32.AND P5, PT, R2.reuse, R189, PT ;  /* 0x000000bd0200720c */ /* 0x040fe20003fa4070 */
[----:B------:R-:W-:Y:S01]  /*a520*/  @!P1 IMAD.MOV R181, RZ, RZ, -R181 ;  /* 0x000000ffffb59224 */ /* 0x000fe200078e0ab5 */
[----:B------:R-:W-:Y:S01]  /*a530*/  ISETP.GE.AND P1, PT, R241, RZ, PT ;  /* 0x000000fff100720c */ /* 0x000fe20003f26270 */
[----:B------:R-:W-:Y:S01]  /*a540*/  @!P3 IMAD.MOV R187, RZ, RZ, -R187 ;  /* 0x000000ffffbbb224 */ /* 0x000fe200078e0abb */
[----:B------:R-:W-:Y:S01]  /*a550*/  ISETP.GT.U32.AND P3, PT, R2, R190, PT ;  /* 0x000000be0200720c */ /* 0x000fe20003f64070 */
[----:B------:R-:W-:-:S04]  /*a560*/  IMAD.HI.U32 R4, R0, R191, RZ ;  /* 0x000000bf00047227 */ /* 0x000fc800078e00ff */
[----:B------:R-:W-:Y:S02]  /*a570*/  IMAD.MOV R4, RZ, RZ, -R4 ;  /* 0x000000ffff047224 */ /* 0x000fe400078e0a04 */
[C---:B------:R-:W-:Y:S02]  /*a580*/  VIADD R240, R3.reuse, 0x40 ;  /* 0x0000004003f07836 */ /* 0x040fe40000000000 */
[----:B------:R-:W-:Y:S02]  /*a590*/  IMAD R191, R2, R4, R191 ;  /* 0x0000000402bf7224 */ /* 0x000fe400078e02bf */
[----:B------:R-:W-:Y:S01]  /*a5a0*/  VIADD R241, R3, 0x3f ;  /* 0x0000003f03f17836 */ /* 0x000fe20000000000 */
[----:B------:R-:W-:Y:S01]  /*a5b0*/  IABS R192, R240 ;  /* 0x000000f000c07213 */ /* 0x000fe20000000000 */
[----:B------:R-:W-:Y:S01]  /*a5c0*/  @!P1 IMAD.MOV R185, RZ, RZ, -R185 ;  /* 0x000000ffffb99224 */ /* 0x000fe200078e0ab9 */
[----:B------:R-:W-:Y:S01]  /*a5d0*/  ISETP.GE.AND P1, PT, R242, RZ, PT ;  /* 0x000000fff200720c */ /* 0x000fe20003f26270 */
[--C-:B------:R-:W-:Y:S01]  /*a5e0*/  @!P0 IMAD.IADD R188, R188, 0x1, -R2.reuse ;  /* 0x00000001bcbc8824 */ /* 0x100fe200078e0a02 */
[----:B------:R-:W-:Y:S01]  /*a5f0*/  ISETP.GT.U32.AND P0, PT, R2, R191, PT ;  /* 0x000000bf0200720c */ /* 0x000fe20003f04070 */
[--C-:B------:R-:W-:Y:S01]  /*a600*/  @!P5 IMAD.IADD R189, R189, 0x1, -R2.reuse ;  /* 0x00000001bdbdd824 */ /* 0x100fe200078e0a02 */
[----:B------:R-:W-:Y:S01]  /*a610*/  IABS R193, R241 ;  /* 0x000000f100c17213 */ /* 0x000fe20000000000 */
[----:B------:R-:W-:Y:S01]  /*a620*/  @!P3 IMAD.IADD R190, R190, 0x1, -R2 ;  /* 0x00000001bebeb824 */ /* 0x000fe200078e0a02 */
[----:B------:R-:W-:Y:S01]  /*a630*/  ISETP.GE.AND P5, PT, R240, RZ, PT ;  /* 0x000000fff000720c */ /* 0x000fe20003fa6270 */
[----:B------:R-:W-:Y:S01]  /*a640*/  VIADD R242, R3, 0x3e ;  /* 0x0000003e03f27836 */ /* 0x000fe20000000000 */
[----:B------:R-:W-:Y:S01]  /*a650*/  ISETP.GT.U32.AND P3, PT, R2, R189, PT ;  /* 0x000000bd0200720c */ /* 0x000fe20003f64070 */
[----:B------:R-:W-:-:S03]  /*a660*/  IMAD.HI.U32 R5, R0, R192, RZ ;  /* 0x000000c000057227 */ /* 0x000fc600078e00ff */
[----:B------:R-:W-:Y:S01]  /*a670*/  IABS R194, R242 ;  /* 0x000000f200c27213 */ /* 0x000fe20000000000 */
[----:B------:R-:W-:Y:S01]  /*a680*/  @!P4 IMAD.MOV R188, RZ, RZ, -R188 ;  /* 0x000000ffffbcc224 */ /* 0x000fe200078e0abc */
[----:B------:R-:W-:Y:S01]  /*a690*/  ISETP.GT.U32.AND P4, PT, R2, R190, PT ;  /* 0x000000be0200720c */ /* 0x000fe20003f84070 */
[----:B------:R-:W-:-:S04]  /*a6a0*/  IMAD.HI.U32 R4, R0, R193, RZ ;  /* 0x000000c100047227 */ /* 0x000fc800078e00ff */
[----:B------:R-:W-:Y:S02]  /*a6b0*/  IMAD.MOV R5, RZ, RZ, -R5 ;  /* 0x000000ffff057224 */ /* 0x000fe400078e0a05 */
[----:B------:R-:W-:Y:S01]  /*a6c0*/  @!P2 IMAD.MOV R186, RZ, RZ, -R186 ;  /* 0x000000ffffbaa224 */ /* 0x000fe200078e0aba */
[----:B------:R-:W-:Y:S01]  /*a6d0*/  ISETP.GE.AND P2, PT, R243, RZ, PT ;  /* 0x000000fff300720c */ /* 0x000fe20003f46270 */
[C---:B------:R-:W-:Y:S02]  /*a6e0*/  VIADD R243, R3.reuse, 0x3d ;  /* 0x0000003d03f37836 */ /* 0x040fe40000000000 */
[----:B------:R-:W-:Y:S02]  /*a6f0*/  IMAD.MOV R4, RZ, RZ, -R4 ;  /* 0x000000ffff047224 */ /* 0x000fe400078e0a04 */
[----:B------:R-:W-:Y:S01]  /*a700*/  IMAD R192, R2, R5, R192 ;  /* 0x0000000502c07224 */ /* 0x000fe200078e02c0 */
[----:B------:R-:W-:Y:S01]  /*a710*/  IABS R195, R243 ;  /* 0x000000f300c37213 */ /* 0x000fe20000000000 */
[----:B------:R-:W-:-:S02]  /*a720*/  VIADD R237, R3, 0x3c ;  /* 0x0000003c03ed7836 */ /* 0x000fc40000000000 */
[----:B------:R-:W-:-:S03]  /*a730*/  IMAD.HI.U32 R5, R0, R194, RZ ;  /* 0x000000c200057227 */ /* 0x000fc600078e00ff */
[----:B------:R-:W-:Y:S01]  /*a740*/  IABS R196, R237 ;  /* 0x000000ed00c47213 */ /* 0x000fe20000000000 */
[--C-:B------:R-:W-:Y:S02]  /*a750*/  @!P0 IMAD.IADD R191, R191, 0x1, -R2.reuse ;  /* 0x00000001bfbf8824 */ /* 0x100fe400078e0a02 */
[C---:B------:R-:W-:Y:S02]  /*a760*/  IMAD R193, R2.reuse, R4, R193 ;  /* 0x0000000402c17224 */ /* 0x040fe400078e02c1 */
[----:B------:R-:W-:Y:S01]  /*a770*/  IMAD.MOV R5, RZ, RZ, -R5 ;  /* 0x000000ffff057224 */ /* 0x000fe200078e0a05 */
[C---:B------:R-:W-:Y:S01]  /*a780*/  ISETP.GT.U32.AND P0, PT, R2.reuse, R191, PT ;  /* 0x000000bf0200720c */ /* 0x040fe20003f04070 */
[--C-:B------:R-:W-:Y:S01]  /*a790*/  @!P3 IMAD.IADD R189, R189, 0x1, -R2.reuse ;  /* 0x00000001bdbdb824 */ /* 0x100fe200078e0a02 */
[----:B------:R-:W-:Y:S01]  /*a7a0*/  ISETP.GT.U32.AND P3, PT, R2, R192, PT ;  /* 0x000000c00200720c */ /* 0x000fe20003f64070 */
[----:B------:R-:W-:Y:S01]  /*a7b0*/  @!P4 IMAD.IADD R190, R190, 0x1, -R2 ;  /* 0x00000001bebec824 */ /* 0x000fe200078e0a02 */
[C---:B------:R-:W-:Y:S01]  /*a7c0*/  ISETP.GT.U32.AND P4, PT, R2.reuse, R193, PT ;  /* 0x000000c10200720c */ /* 0x040fe20003f84070 */
[----:B------:R-:W-:-:S02]  /*a7d0*/  IMAD R194, R2, R5, R194 ;  /* 0x0000000502c27224 */ /* 0x000fc400078e02c2 */
[----:B------:R-:W-:-:S04]  /*a7e0*/  IMAD.HI.U32 R4, R0, R195, RZ ;  /* 0x000000c300047227 */ /* 0x000fc800078e00ff */
[----:B------:R-:W-:-:S04]  /*a7f0*/  IMAD.HI.U32 R5, R0, R196, RZ ;  /* 0x000000c400057227 */ /* 0x000fc800078e00ff */
[----:B------:R-:W-:Y:S02]  /*a800*/  IMAD.MOV R4, RZ, RZ, -R4 ;  /* 0x000000ffff047224 */ /* 0x000fe400078e0a04 */
[----:B------:R-:W-:Y:S02]  /*a810*/  IMAD.MOV R5, RZ, RZ, -R5 ;  /* 0x000000ffff057224 */ /* 0x000fe400078e0a05 */
[C---:B------:R-:W-:Y:S02]  /*a820*/  IMAD R195, R2.reuse, R4, R195 ;  /* 0x0000000402c37224 */ /* 0x040fe400078e02c3 */
[C---:B------:R-:W-:Y:S02]  /*a830*/  IMAD R196, R2.reuse, R5, R196 ;  /* 0x0000000502c47224 */ /* 0x040fe400078e02c4 */
[--C-:B------:R-:W-:Y:S01]  /*a840*/  @!P0 IMAD.IADD R191, R191, 0x1, -R2.reuse ;  /* 0x00000001bfbf8824 */ /* 0x100fe200078e0a02 */
[----:B------:R-:W-:Y:S01]  /*a850*/  ISETP.GT.U32.AND P0, PT, R2, R194, PT ;  /* 0x000000c20200720c */ /* 0x000fe20003f04070 */
[--C-:B------:R-:W-:Y:S01]  /*a860*/  @!P3 IMAD.IADD R192, R192, 0x1, -R2.reuse ;  /* 0x00000001c0c0b824 */ /* 0x100fe200078e0a02 */
[C---:B------:R-:W-:Y:S01]  /*a870*/  ISETP.GT.U32.AND P3, PT, R2.reuse, R195, PT ;  /* 0x000000c30200720c */ /* 0x040fe20003f64070 */
[----:B------:R-:W-:Y:S01]  /*a880*/  @!P4 IMAD.IADD R193, R193, 0x1, -R2 ;  /* 0x00000001c1c1c824 */ /* 0x000fe200078e0a02 */
[----:B------:R-:W-:Y:S01]  /*a890*/  ISETP.GT.U32.AND P4, PT, R2, R196, PT ;  /* 0x000000c40200720c */ /* 0x000fe20003f84070 */
[----:B------:R-:W-:-:S02]  /*a8a0*/  VIADD R238, R3, 0x3b ;  /* 0x0000003b03ee7836 */ /* 0x000fc40000000000 */
[C---:B------:R-:W-:Y:S02]  /*a8b0*/  VIADD R239, R3.reuse, 0x3a ;  /* 0x0000003a03ef7836 */ /* 0x040fe40000000000 */
[----:B------:R-:W-:Y:S01]  /*a8c0*/  VIADD R240, R3, 0x39 ;  /* 0x0000003903f07836 */ /* 0x000fe20000000000 */
[----:B------:R-:W-:Y:S01]  /*a8d0*/  IABS R197, R238 ;  /* 0x000000ee00c57213 */ /* 0x000fe20000000000 */
[----:B------:R-:W-:Y:S01]  /*a8e0*/  @!P1 IMAD.MOV R190, RZ, RZ, -R190 ;  /* 0x000000ffffbe9224 */ /* 0x000fe200078e0abe */
[----:B------:R-:W-:Y:S01]  /*a8f0*/  IABS R198, R239 ;  /* 0x000000ef00c67213 */ /* 0x000fe20000000000 */
[--C-:B------:R-:W-:Y:S01]  /*a900*/  @!P0 IMAD.IADD R194, R194, 0x1, -R2.reuse ;  /* 0x00000001c2c28824 */ /* 0x100fe200078e0a02 */
[----:B------:R-:W-:Y:S01]  /*a910*/  IABS R199, R240 ;  /* 0x000000f000c77213 */ /* 0x000fe20000000000 */
[----:B------:R-:W-:Y:S01]  /*a920*/  IMAD.HI.U32 R4, R0, R197, RZ ;  /* 0x000000c500047227 */ /* 0x000fe200078e00ff */
[----:B------:R-:W-:Y:S02]  /*a930*/  ISETP.GE.AND P0, PT, R241, RZ, PT ;  /* 0x000000fff100720c */ /* 0x000fe40003f06270 */
[C---:B------:R-:W-:Y:S01]  /*a940*/  ISETP.GT.U32.AND P1, PT, R2.reuse, R194, PT ;  /* 0x000000c20200720c */ /* 0x040fe20003f24070 */
[--C-:B------:R-:W-:Y:S01]  /*a950*/  @!P3 IMAD.IADD R195, R195, 0x1, -R2.reuse ;  /* 0x00000001c3c3b824 */ /* 0x100fe200078e0a02 */
[----:B------:R-:W-:Y:S01]  /*a960*/  ISETP.GT.U32.AND P3, PT, R2, R192, PT ;  /* 0x000000c00200720c */ /* 0x000fe20003f64070 */
[----:B------:R-:W-:-:S02]  /*a970*/  @!P4 IMAD.IADD R196, R196, 0x1, -R2 ;  /* 0x00000001c4c4c824 */ /* 0x000fc400078e0a02 */
[----:B------:R-:W-:Y:S01]  /*a980*/  IMAD.MOV R4, RZ, RZ, -R4 ;  /* 0x000000ffff047224 */ /* 0x000fe200078e0a04 */
[C---:B------:R-:W-:Y:S01]  /*a990*/  ISETP.GT.U32.AND P4, PT, R2.reuse, R195, PT ;  /* 0x000000c30200720c */ /* 0x040fe20003f84070 */
[----:B------:R-:W-:Y:S01]  /*a9a0*/  @!P2 IMAD.MOV R191, RZ, RZ, -R191 ;  /* 0x000000ffffbfa224 */ /* 0x000fe200078e0abf */
[----:B------:R-:W-:Y:S01]  /*a9b0*/  ISETP.GT.U32.AND P2, PT, R2, R196, PT ;  /* 0x000000c40200720c */ /* 0x000fe20003f44070 */
[----:B------:R-:W-:-:S04]  /*a9c0*/  IMAD.HI.U32 R5, R0, R198, RZ ;  /* 0x000000c600057227 */ /* 0x000fc800078e00ff */
[----:B------:R-:W-:Y:S02]  /*a9d0*/  IMAD R197, R2, R4, R197 ;  /* 0x0000000402c57224 */ /* 0x000fe400078e02c5 */
[----:B------:R-:W-:-:S04]  /*a9e0*/  IMAD.HI.U32 R4, R0, R199, RZ ;  /* 0x000000c700047227 */ /* 0x000fc800078e00ff */
[----:B------:R-:W-:Y:S01]  /*a9f0*/  @!P6 IMAD.MOV R189, RZ, RZ, -R189 ;  /* 0x000000ffffbde224 */ /* 0x000fe200078e0abd */
[C---:B------:R-:W-:Y:S01]  /*aa00*/  ISETP.GT.U32.AND P6, PT, R2.reuse, R193, PT ;  /* 0x000000c10200720c */ /* 0x040fe20003fc4070 */
[----:B------:R-:W-:Y:S02]  /*aa10*/  IMAD.MOV R5, RZ, RZ, -R5 ;  /* 0x000000ffff057224 */ /* 0x000fe400078e0a05 */
[----:B------:R-:W-:Y:S02]  /*aa20*/  IMAD.MOV R4, RZ, RZ, -R4 ;  /* 0x000000ffff047224 */ /* 0x000fe400078e0a04 */
[----:B------:R-:W-:Y:S02]  /*aa30*/  IMAD R198, R2, R5, R198 ;  /* 0x0000000502c67224 */ /* 0x000fe400078e02c6 */
[----:B------:R-:W-:Y:S01]  /*aa40*/  @!P3 IMAD.IADD R192, R192, 0x1, -R2 ;  /* 0x00000001c0c0b824 */ /* 0x000fe200078e0a02 */
[C---:B------:R-:W-:Y:S01]  /*aa50*/  ISETP.GT.U32.AND P3, PT, R2.reuse, R197, PT ;  /* 0x000000c50200720c */ /* 0x040fe20003f64070 */
[----:B------:R-:W-:-:S02]  /*aa60*/  IMAD R199, R2, R4, R199 ;  /* 0x0000000402c77224 */ /* 0x000fc400078e02c7 */
[--C-:B------:R-:W-:Y:S01]  /*aa70*/  @!P1 IMAD.IADD R194, R194, 0x1, -R2.reuse ;  /* 0x00000001c2c29824 */ /* 0x100fe200078e0a02 */
[----:B------:R-:W-:Y:S01]  /*aa80*/  ISETP.GT.U32.AND P1, PT, R2, R198, PT ;  /* 0x000000c60200720c */ /* 0x000fe20003f24070 */
[----:B------:R-:W-:Y:S02]  /*aa90*/  VIADD R241, R3, 0x38 ;  /* 0x0000003803f17836 */ /* 0x000fe40000000000 */
[--C-:B------:R-:W-:Y:S01]  /*aaa0*/  @!P2 IMAD.IADD R196, R196, 0x1, -R2.reuse ;  /* 0x00000001c4c4a824 */ /* 0x100fe200078e0a02 */
[----:B------:R-:W-:Y:S01]  /*aab0*/  ISETP.GT.U32.AND P2, PT, R2, R199, PT ;  /* 0x000000c70200720c */ /* 0x000fe20003f44070 */
[--C-:B------:R-:W-:Y:S01]  /*aac0*/  @!P6 IMAD.IADD R193, R193, 0x1, -R2.reuse ;  /* 0x00000001c1c1e824 */ /* 0x100fe200078e0a02 */
[----:B------:R-:W-:Y:S01]  /*aad0*/  IABS R5, R241 ;  /* 0x000000f100057213 */ /* 0x000fe20000000000 */
[----:B------:R-:W-:Y:S01]  /*aae0*/  @!P4 IMAD.IADD R195, R195, 0x1, -R2 ;  /* 0x00000001c3c3c824 */ /* 0x000fe200078e0a02 */
[----:B------:R-:W-:Y:S01]  /*aaf0*/  ISETP.GE.AND P6, PT, R242, RZ, PT ;  /* 0x000000fff200720c */ /* 0x000fe20003fc6270 */
[----:B------:R-:W-:Y:S01]  /*ab00*/  VIADD R242, R3, 0x37 ;  /* 0x0000003703f27836 */ /* 0x000fe20000000000 */
[----:B------:R-:W-:Y:S01]  /*ab10*/  ISETP.GE.AND P4, PT, R243, RZ, PT ;  /* 0x000000fff300720c */ /* 0x000fe20003f86270 */
[----:B------:R-:W-:-:S03]  /*ab20*/  IMAD.HI.U32 R200, R0, R5, RZ ;  /* 0x0000000500c87227 */ /* 0x000fc600078e00ff */
[----:B------:R-:W-:Y:S01]  /*ab30*/  IABS R4, R242 ;  /* 0x000000f200047213 */ /* 0x000fe20000000000 */
[--C-:B------:R-:W-:Y:S01]  /*ab40*/  @!P3 IMAD.IADD R197, R197, 0x1, -R2.reuse ;  /* 0x00000001c5c5b824 */ /* 0x100fe200078e0a02 */
[----:B------:R-:W-:Y:S01]  /*ab50*/  IADD3 R200, -R200, RZ, RZ ;  /* 0x000000ffc8c87210 */ /* 0x000fe20007ffe1ff */
[--C-:B------:R-:W-:Y:S01]  /*ab60*/  @!P1 IMAD.IADD R198, R198, 0x1, -R2.reuse ;  /* 0x00000001c6c69824 */ /* 0x100fe200078e0a02 */
[----:B------:R-:W-:Y:S01]  /*ab70*/  ISETP.GE.AND P1, PT, R238, RZ, PT ;  /* 0x000000ffee00720c */ /* 0x000fe20003f26270 */
[----:B------:R-:W-:Y:S01]  /*ab80*/  @!P2 IMAD.IADD R199, R199, 0x1, -R2 ;  /* 0x00000001c7c7a824 */ /* 0x000fe200078e0a02 */
[----:B------:R-:W-:Y:S01]  /*ab90*/  ISETP.GT.U32.AND P2, PT, R2, R197, PT ;  /* 0x000000c50200720c */ /* 0x000fe20003f44070 */
[----:B------:R-:W-:Y:S01]  /*aba0*/  IMAD.HI.U32 R6, R0, R4, RZ ;  /* 0x0000000400067227 */ /* 0x000fe200078e00ff */
[----:B------:R-:W-:-:S03]  /*abb0*/  ISETP.GE.AND P3, PT, R237, RZ, PT ;  /* 0x000000ffed00720c */ /* 0x000fc60003f66270 */
[----:B------:R-:W-:Y:S02]  /*abc0*/  VIADD R243, R3, 0x36 ;  /* 0x0000003603f37836 */ /* 0x000fe40000000000 */
[----:B------:R-:W-:Y:S01]  /*abd0*/  @!P0 IMAD.MOV R193, RZ, RZ, -R193 ;  /* 0x000000ffffc18224 */ /* 0x000fe200078e0ac1 */
[C---:B------:R-:W-:Y:S01]  /*abe0*/  ISETP.GT.U32.AND P0, PT, R2.reuse, R198, PT ;  /* 0x000000c60200720c */ /* 0x040fe20003f04070 */
[C---:B------:R-:W-:Y:S01]  /*abf0*/  IMAD R200, R2.reuse, R200, R5 ;  /* 0x000000c802c87224 */ /* 0x040fe200078e0205 */
[----:B------:R-:W-:Y:S01]  /*ac00*/  IABS R7, R243 ;  /* 0x000000f300077213 */ /* 0x000fe20000000000 */
[----:B------:R-:W-:Y:S02]  /*ac10*/  IMAD.MOV R6, RZ, RZ, -R6 ;  /* 0x000000ffff067224 */ /* 0x000fe400078e0a06 */
[----:B------:R-:W-:Y:S01]  /*ac20*/  @!P6 IMAD.MOV R194, RZ, RZ, -R194 ;  /* 0x000000ffffc2e224 */ /* 0x000fe200078e0ac2 */
[C---:B------:R-:W-:Y:S01]  /*ac30*/  ISETP.GT.U32.AND P6, PT, R2.reuse, R199, PT ;  /* 0x000000c70200720c */ /* 0x040fe20003fc4070 */
[----:B------:R-:W-:Y:S01]  /*ac40*/  @!P5 IMAD.MOV R192, RZ, RZ, -R192 ;  /* 0x000000ffffc0d224 */ /* 0x000fe200078e0ac0 */
[C---:B------:R-:W-:Y:S01]  /*ac50*/  ISETP.GT.U32.AND P5, PT, R2.reuse, R200, PT ;  /* 0x000000c80200720c */ /* 0x040fe20003fa4070 */
[----:B------:R-:W-:-:S02]  /*ac60*/  IMAD R4, R2, R6, R4 ;  /* 0x0000000602047224 */ /* 0x000fc400078e0204 */
[----:B------:R-:W-:Y:S02]  /*ac70*/  IMAD.MOV.U32 R5, RZ, RZ, R7 ;  /* 0x000000ffff057224 */ /* 0x000fe400078e0007 */
[----:B------:R-:W-:Y:S01]  /*ac80*/  @!P2 IMAD.IADD R197, R197, 0x1, -R2 ;  /* 0x00000001c5c5a824 */ /* 0x000fe200078e0a02 */
[----:B------:R-:W-:Y:S01]  /*ac90*/  ISETP.GT.U32.AND P2, PT, R2, R4, PT ;  /* 0x000000040200720c */ /* 0x000fe20003f44070 */
[----:B------:R-:W-:Y:S01]  /*aca0*/  @!P4 IMAD.MOV R195, RZ, RZ, -R195 ;  /* 0x000000ffffc3c224 */ /* 0x000fe200078e0ac3 */
[----:B------:R-:W-:Y:S01]  /*acb0*/  ISETP.GE.AND P4, PT, R239, RZ, PT ;  /* 0x000000ffef00720c */ /* 0x000fe20003f86270 */
[----:B------:R-:W-:-:S04]  /*acc0*/  IMAD.HI.U32 R6, R0, R5, RZ ;  /* 0x0000000500067227 */ /* 0x000fc800078e00ff */
[----:B------:R-:W-:Y:S01]  /*acd0*/  @!P0 IMAD.IADD R198, R198, 0x1, -R2 ;  /* 0x00000001c6c68824 */ /* 0x000fe200078e0a02 */
[----:B------:R-:W-:Y:S01]  /*ace0*/  ISETP.GE.AND P0, PT, R241, RZ, PT ;  /* 0x000000fff100720c */ /* 0x000fe20003f06270 */
[----:B------:R-:W-:Y:S02]  /*acf0*/  VIADD R241, R3, 0x35 ;  /* 0x0000003503f17836 */ /* 0x000fe40000000000 */
[----:B------:R-:W-:Y:S02]  /*ad00*/  IMAD.MOV R6, RZ, RZ, -R6 ;  /* 0x000000ffff067224 */ /* 0x000fe400078e0a06 */
[--C-:B------:R-:W-:Y:S01]  /*ad10*/  @!P6 IMAD.IADD R199, R199, 0x1, -R2.reuse ;  /* 0x00000001c7c7e824 */ /* 0x100fe200078e0a02 */
[----:B------:R-:W-:Y:S01]  /*ad20*/  ISETP.GE.AND P6, PT, R242, RZ, PT ;  /* 0x000000fff200720c */ /* 0x000fe20003fc6270 */
[----:B------:R-:W-:Y:S01]  /*ad30*/  VIADD R242, R3, 0x34 ;  /* 0x0000003403f27836 */ /* 0x000fe20000000000 */
[----:B------:R-:W-:Y:S01]  /*ad40*/  IABS R203, R241 ;  /* 0x000000f100cb7213 */ /* 0x000fe20000000000 */
[--C-:B------:R-:W-:Y:S01]  /*ad50*/  @!P5 IMAD.IADD R200, R200, 0x1, -R2.reuse ;  /* 0x00000001c8c8d824 */ /* 0x100fe200078e0a02 */
[----:B------:R-:W-:Y:S01]  /*ad60*/  ISETP.GE.AND P5, PT, R243, RZ, PT ;  /* 0x000000fff300720c */ /* 0x000fe20003fa6270 */
[----:B------:R-:W-:Y:S01]  /*ad70*/  IMAD R5, R2, R6, R5 ;  /* 0x0000000602057224 */ /* 0x000fe200078e0205 */
[----:B------:R-:W-:Y:S01]  /*ad80*/  IABS R204, R242 ;  /* 0x000000f200cc7213 */ /* 0x000fe20000000000 */
[----:B------:R-:W-:Y:S01]  /*ad90*/  @!P2 IMAD.IADD R4, R4, 0x1, -R2 ;  /* 0x000000010404a824 */ /* 0x000fe200078e0a02 */
[----:B------:R-:W-:Y:S01]  /*ada0*/  ISETP.GT.U32.AND P2, PT, R2, R200, PT ;  /* 0x000000c80200720c */ /* 0x000fe20003f44070 */
[----:B------:R-:W-:-:S04]  /*adb0*/  IMAD.HI.U32 R7, R0, R203, RZ ;  /* 0x000000cb00077227 */ /* 0x000fc800078e00ff */
[----:B------:R-:W-:Y:S01]  /*adc0*/  @!P4 IMAD.MOV R198, RZ, RZ, -R198 ;  /* 0x000000ffffc6c224 */ /* 0x000fe200078e0ac6 */
[C---:B------:R-:W-:Y:S01]  /*add0*/  ISETP.GT.U32.AND P4, PT, R2.reuse, R5, PT ;  /* 0x000000050200720c */ /* 0x040fe20003f84070 */
[----:B------:R-:W-:Y:S01]  /*ade0*/  @!P1 IMAD.MOV R197, RZ, RZ, -R197 ;  /* 0x000000ffffc59224 */ /* 0x000fe200078e0ac5 */
[----:B------:R-:W-:Y:S01]  /*adf0*/  ISETP.GT.U32.AND P1, PT, R2, R4, PT ;  /* 0x000000040200720c */ /* 0x000fe20003f24070 */
[----:B------:R-:W-:Y:S02]  /*ae00*/  IMAD.MOV R7, RZ, RZ, -R7 ;  /* 0x000000ffff077224 */ /* 0x000fe400078e0a07 */
[----:B------:R-:W-:-:S04]  /*ae10*/  IMAD.HI.U32 R6, R0, R204, RZ ;  /* 0x000000cc00067227 */ /* 0x000fc800078e00ff */
[----:B------:R-:W-:Y:S02]  /*ae20*/  IMAD R203, R2, R7, R203 ;  /* 0x0000000702cb7224 */ /* 0x000fe400078e02cb */
[----:B------:R-:W-:Y:S02]  /*ae30*/  IMAD.MOV R7, RZ, RZ, -R6 ;  /* 0x000000ffff077224 */ /* 0x000fe400078e0a06 */
[----:B------:R-:W-:Y:S01]  /*ae40*/  @!P3 IMAD.MOV R196, RZ, RZ, -R196 ;  /* 0x000000ffffc4b224 */ /* 0x000fe200078e0ac4 */
[----:B------:R-:W-:Y:S01]  /*ae50*/  ISETP.GE.AND P3, PT, R240, RZ, PT ;  /* 0x000000fff000720c */ /* 0x000fe20003f66270 */
[----:B------:R-:W-:Y:S01]  /*ae60*/  @!P2 IMAD.IADD R200, R200, 0x1, -R2 ;  /* 0x00000001c8c8a824 */ /* 0x000fe200078e0a02 */
[----:B------:R-:W-:Y:S01]  /*ae70*/  ISETP.GE.AND P2, PT, R242, RZ, PT ;  /* 0x000000fff200720c */ /* 0x000fe20003f46270 */
[----:B------:R-:W-:Y:S02]  /*ae80*/  IMAD R204, R2, R7, R204 ;  /* 0x0000000702cc7224 */ /* 0x000fe400078e02cc */
[----:B------:R-:W-:-:S02]  /*ae90*/  @!P4 IMAD.IADD R5, R5, 0x1, -R2 ;  /* 0x000000010505c824 */ /* 0x000fc400078e0a02 */
[C---:B------:R-:W-:Y:S02]  /*aea0*/  VIADD R243, R3.reuse, 0x33 ;  /* 0x0000003303f37836 */ /* 0x040fe40000000000 */
[----:B------:R-:W-:Y:S01]  /*aeb0*/  @!P1 IMAD.IADD R4, R4, 0x1, -R2 ;  /* 0x0000000104049824 */ /* 0x000fe200078e0a02 */
[C---:B------:R-:W-:Y:S01]  /*aec0*/  ISETP.GT.U32.AND P1, PT, R2.reuse, R203, PT ;  /* 0x000000cb0200720c */ /* 0x040fe20003f24070 */
[----:B------:R-:W-:Y:S01]  /*aed0*/  @!P0 IMAD.MOV R200, RZ, RZ, -R200 ;  /* 0x000000ffffc88224 */ /* 0x000fe200078e0ac8 */
[C---:B------:R-:W-:Y:S01]  /*aee0*/  ISETP.GT.U32.AND P0, PT, R2.reuse, R204, PT ;  /* 0x000000cc0200720c */ /* 0x040fe20003f04070 */
[----:B------:R-:W-:Y:S01]  /*aef0*/  @!P3 IMAD.MOV R199, RZ, RZ, -R199 ;  /* 0x000000ffffc7b224 */ /* 0x000fe200078e0ac7 */
[----:B------:R-:W-:Y:S01]  /*af00*/  ISETP.GT.U32.AND P4, PT, R2, R5, PT ;  /* 0x000000050200720c */ /* 0x000fe20003f84070 */
[----:B------:R-:W-:Y:S01]  /*af10*/  IMAD.MOV.U32 R201, RZ, RZ, R4 ;  /* 0x000000ffffc97224 */ /* 0x000fe200078e0004 */
[----:B------:R-:W-:Y:S01]  /*af20*/  IABS R205, R243 ;  /* 0x000000f300cd7213 */ /* 0x000fe20000000000 */
[----:B------:R-:W-:Y:S01]  /*af30*/  VIADD R242, R3, 0x30 ;  /* 0x0000003003f27836 */ /* 0x000fe20000000000 */
[----:B------:R-:W-:Y:S01]  /*af40*/  ISETP.GE.AND P3, PT, R241, RZ, PT ;  /* 0x000000fff100720c */ /* 0x000fe20003f66270 */
[----:B------:R-:W-:-:S02]  /*af50*/  VIADD R241, R3, 0x32 ;  /* 0x0000003203f17836 */ /* 0x000fc40000000000 */
[----:B------:R-:W-:Y:S01]  /*af60*/  IMAD.HI.U32 R6, R0, R205, RZ ;  /* 0x000000cd00067227 */ /* 0x000fe200078e00ff */
[----:B------:R-:W-:Y:S02]  /*af70*/  IABS R208, R242 ;  /* 0x000000f200d07213 */ /* 0x000fe40000000000 */
[----:B------:R-:W-:Y:S01]  /*af80*/  IABS R206, R241 ;  /* 0x000000f100ce7213 */ /* 0x000fe20000000000 */
[----:B------:R-:W-:Y:S02]  /*af90*/  IMAD.MOV R6, RZ, RZ, -R6 ;  /* 0x000000ffff067224 */ /* 0x000fe400078e0a06 */
[----:B------:R-:W-:Y:S01]  /*afa0*/  @!P6 IMAD.MOV R201, RZ, RZ, -R201 ;  /* 0x000000ffffc9e224 */ /* 0x000fe200078e0ac9 */
[----:B------:R-:W-:Y:S01]  /*afb0*/  ISETP.GE.AND P6, PT, R243, RZ, PT ;  /* 0x000000fff300720c */ /* 0x000fe20003fc6270 */
[----:B------:R-:W-:Y:S02]  /*afc0*/  VIADD R243, R3, 0x31 ;  /* 0x0000003103f37836 */ /* 0x000fe40000000000 */
[----:B------:R-:W-:-:S02]  /*afd0*/  @!P1 IMAD.IADD R203, R203, 0x1, -R2 ;  /* 0x00000001cbcb9824 */ /* 0x000fc400078e0a02 */
[--C-:B------:R-:W-:Y:S01]  /*afe0*/  @!P0 IMAD.IADD R204, R204, 0x1, -R2.reuse ;  /* 0x00000001cccc8824 */ /* 0x100fe200078e0a02 */
[----:B------:R-:W-:Y:S01]  /*aff0*/  IABS R207, R243 ;  /* 0x000000f300cf7213 */ /* 0x000fe20000000000 */
[----:B------:R-:W-:Y:S01]  /*b000*/  @!P4 IMAD.IADD R5, R5, 0x1, -R2 ;  /* 0x000000010505c824 */ /* 0x000fe200078e0a02 */
[C---:B------:R-:W-:Y:S01]  /*b010*/  ISETP.GT.U32.AND P1, PT, R2.reuse, R203, PT ;  /* 0x000000cb0200720c */ /* 0x040fe20003f24070 */
[C---:B------:R-:W-:Y:S01]  /*b020*/  IMAD R205, R2.reuse, R6, R205 ;  /* 0x0000000602cd7224 */ /* 0x040fe200078e02cd */
[----:B------:R-:W-:Y:S01]  /*b030*/  ISETP.GT.U32.AND P0, PT, R2, R204, PT ;  /* 0x000000cc0200720c */ /* 0x000fe20003f04070 */
[----:B------:R-:W-:Y:S02]  /*b040*/  IMAD.MOV.U32 R202, RZ, RZ, R5 ;  /* 0x000000ffffca7224 */ /* 0x000fe400078e0005 */
[----:B------:R-:W-:Y:S01]  /*b050*/  IMAD.HI.U32 R5, R0, R206, RZ ;  /* 0x000000ce00057227 */ /* 0x000fe200078e00ff */
[----:B------:R-:W-:-:S03]  /*b060*/  ISETP.GT.U32.AND P4, PT, R2, R205, PT ;  /* 0x000000cd0200720c */ /* 0x000fc60003f84070 */
[----:B------:R-:W-:-:S04]  /*b070*/  IMAD.HI.U32 R6, R0, R207, RZ ;  /* 0x000000cf00067227 */ /* 0x000fc800078e00ff */
[----:B------:R-:W-:Y:S02]  /*b080*/  IMAD.MOV R5, RZ, RZ, -R5 ;  /* 0x000000ffff057224 */ /* 0x000fe400078e0a05 */
[----:B------:R-:W-:Y:S02]  /*b090*/  IMAD.MOV R6, RZ, RZ, -R6 ;  /* 0x000000ffff067224 */ /* 0x000fe400078e0a06 */
[----:B------:R-:W-:Y:S02]  /*b0a0*/  IMAD R206, R2, R5, R206 ;  /* 0x0000000502ce7224 */ /* 0x000fe400078e02ce */
[--C-:B------:R-:W-:Y:S01]  /*b0b0*/  @!P1 IMAD.IADD R203, R203, 0x1, -R2.reuse ;  /* 0x00000001cbcb9824 */ /* 0x100fe200078e0a02 */
[----:B------:R-:W-:Y:S01]  /*b0c0*/  ISETP.GE.AND P1, PT, R243, RZ, PT ;  /* 0x000000fff300720c */ /* 0x000fe20003f26270 */
[----:B------:R-:W-:Y:S01]  /*b0d0*/  @!P0 IMAD.IADD R204, R204, 0x1, -R2 ;  /* 0x00000001cccc8824 */ /* 0x000fe200078e0a02 */
[C---:B------:R-:W-:Y:S01]  /*b0e0*/  ISETP.GT.U32.AND P0, PT, R2.reuse, R206, PT ;  /* 0x000000ce0200720c */ /* 0x040fe20003f04070 */
[----:B------:R-:W-:-:S02]  /*b0f0*/  IMAD R207, R2, R6, R207 ;  /* 0x0000000602cf7224 */ /* 0x000fc400078e02cf */
[--C-:B------:R-:W-:Y:S02]  /*b100*/  @!P4 IMAD.IADD R205, R205, 0x1, -R2.reuse ;  /* 0x00000001cdcdc824 */ /* 0x100fe400078e0a02 */
[----:B------:R-:W-:Y:S01]  /*b110*/  @!P3 IMAD.MOV R203, RZ, RZ, -R203 ;  /* 0x000000ffffcbb224 */ /* 0x000fe200078e0acb */
[C---:B------:R-:W-:Y:S01]  /*b120*/  ISETP.GT.U32.AND P3, PT, R2.reuse, R207, PT ;  /* 0x000000cf0200720c */ /* 0x040fe20003f64070 */
[C---:B------:R-:W-:Y:S01]  /*b130*/  VIADD R243, R3.reuse, 0x2f ;  /* 0x0000002f03f37836 */ /* 0x040fe20000000000 */
[----:B------:R-:W-:Y:S01]  /*b140*/  ISETP.GT.U32.AND P4, PT, R2, R205, PT ;  /* 0x000000cd0200720c */ /* 0x000fe20003f84070 */
[----:B------:R-:W-:Y:S02]  /*b150*/  VIADD R240, R3, 0x2e ;  /* 0x0000002e03f07836 */ /* 0x000fe40000000000 */
[----:B------:R-:W-:Y:S01]  /*b160*/  IMAD.HI.U32 R4, R0, R208, RZ ;  /* 0x000000d000047227 */ /* 0x000fe200078e00ff */
[----:B------:R-:W-:Y:S02]  /*b170*/  IABS R209, R243 ;  /* 0x000000f300d17213 */ /* 0x000fe40000000000 */
[----:B------:R-:W-:Y:S01]  /*b180*/  IABS R210, R240 ;  /* 0x000000f000d27213 */ /* 0x000fe20000000000 */
[----:B------:R-:W-:Y:S01]  /*b190*/  @!P0 IMAD.IADD R206, R206, 0x1, -R2 ;  /* 0x00000001cece8824 */ /* 0x000fe200078e0a02 */
[----:B------:R-:W-:Y:S01]  /*b1a0*/  ISETP.GE.AND P0, PT, R243, RZ, PT ;  /* 0x000000fff300720c */ /* 0x000fe20003f06270 */
[----:B------:R-:W-:-:S02]  /*b1b0*/  IMAD.MOV R4, RZ, RZ, -R4 ;  /* 0x000000ffff047224 */ /* 0x000fc400078e0a04 */
[--C-:B------:R-:W-:Y:S01]  /*b1c0*/  @!P3 IMAD.IADD R207, R207, 0x1, -R2.reuse ;  /* 0x00000001cfcfb824 */ /* 0x100fe200078e0a02 */
[----:B------:R-:W-:Y:S01]  /*b1d0*/  ISETP.GT.U32.AND P3, PT, R2, R206, PT ;  /* 0x000000ce0200720c */ /* 0x000fe20003f64070 */
[----:B------:R-:W-:Y:S02]  /*b1e0*/  @!P4 IMAD.IADD R205, R205, 0x1, -R2 ;  /* 0x00000001cdcdc824 */ /* 0x000fe400078e0a02 */
[----:B------:R-:W-:-:S04]  /*b1f0*/  IMAD.HI.U32 R5, R0, R209, RZ ;  /* 0x000000d100057227 */ /* 0x000fc800078e00ff */
[----:B------:R-:W-:Y:S02]  /*b200*/  IMAD R208, R2, R4, R208 ;  /* 0x0000000402d07224 */ /* 0x000fe400078e02d0 */
[----:B------:R-:W-:-:S03]  /*b210*/  IMAD.HI.U32 R4, R0, R210, RZ ;  /* 0x000000d200047227 */ /* 0x000fc600078e00ff */
[----:B------:R-:W-:Y:S01]  /*b220*/  ISETP.GT.U32.AND P4, PT, R2, R208, PT ;  /* 0x000000d00200720c */ /* 0x000fe20003f84070 */
[----:B------:R-:W-:Y:S01]  /*b230*/  VIADD R239, R3, 0x2d ;  /* 0x0000002d03ef7836 */ /* 0x000fe20000000000 */
[----:B------:R-:W-:Y:S01]  /*b240*/  IADD3 R4, -R4, RZ, RZ ;  /* 0x000000ff04047210 */ /* 0x000fe20007ffe1ff */
[----:B------:R-:W-:Y:S02]  /*b250*/  IMAD.MOV R5, RZ, RZ, -R5 ;  /* 0x000000ffff057224 */ /* 0x000fe400078e0a05 */
[----:B------:R-:W-:Y:S01]  /*b260*/  @!P6 IMAD.MOV R205, RZ, RZ, -R205 ;  /* 0x000000ffffcde224 */ /* 0x000fe200078e0acd */
[C---:B------:R-:W-:Y:S01]  /*b270*/  ISETP.GT.U32.AND P6, PT, R2.reuse, R207, PT ;  /* 0x000000cf0200720c */ /* 0x040fe20003fc4070 */
[----:B------:R-:W-:Y:S01]  /*b280*/  IMAD R209, R2, R5, R209 ;  /* 0x0000000502d17224 */ /* 0x000fe200078e02d1 */
[----:B------:R-:W-:Y:S01]  /*b290*/  IABS R211, R239 ;  /* 0x000000ef00d37213 */ /* 0x000fe20000000000 */
[----:B------:R-:W-:Y:S02]  /*b2a0*/  @!P3 IMAD.IADD R206, R206, 0x1, -R2 ;  /* 0x00000001ceceb824 */ /* 0x000fe400078e0a02 */
[C---:B------:R-:W-:Y:S01]  /*b2b0*/  IMAD R210, R2.reuse, R4, R210 ;  /* 0x0000000402d27224 */ /* 0x040fe200078e02d2 */
[----:B------:R-:W-:Y:S01]  /*b2c0*/  ISETP.GT.U32.AND P3, PT, R2, R209, PT ;  /* 0x000000d10200720c */ /* 0x000fe20003f64070 */
[----:B------:R-:W-:-:S04]  /*b2d0*/  IMAD.HI.U32 R4, R0, R211, RZ ;  /* 0x000000d300047227 */ /* 0x000fc800078e00ff */
[----:B------:R-:W-:Y:S02]  /*b2e0*/  IMAD.MOV R4, RZ, RZ, -R4 ;  /* 0x000000ffff047224 */ /* 0x000fe400078e0a04 */
[----:B------:R-:W-:Y:S01]  /*b2f0*/  @!P6 IMAD.IADD R207, R207, 0x1, -R2 ;  /* 0x00000001cfcfe824 */ /* 0x000fe200078e0a02 */
[----:B------:R-:W-:Y:S01]  /*b300*/  ISETP.GT.U32.AND P6, PT, R2, R210, PT ;  /* 0x000000d20200720c */ /* 0x000fe20003fc4070 */
[----:B------:R-:W-:Y:S01]  /*b310*/  @!P5 IMAD.MOV R202, RZ, RZ, -R202 ;  /* 0x000000ffffcad224 */ /* 0x000fe200078e0aca */
[----:B------:R-:W-:Y:S01]  /*b320*/  ISETP.GE.AND P5, PT, R241, RZ, PT ;  /* 0x000000fff100720c */ /* 0x000fe20003fa6270 */
[----:B------:R-:W-:Y:S02]  /*b330*/  @!P4 IMAD.IADD R208, R208, 0x1, -R2 ;  /* 0x00000001d0d0c824 */ /* 0x000fe400078e0a02 */
[C---:B------:R-:W-:Y:S02]  /*b340*/  IMAD R211, R2.reuse, R4, R211 ;  /* 0x0000000402d37224 */ /* 0x040fe400078e02d3 */
[----:B------:R-:W-:Y:S01]  /*b350*/  VIADD R241, R3, 0x2c ;  /* 0x0000002c03f17836 */ /* 0x000fe20000000000 */
[----:B------:R-:W-:Y:S01]  /*b360*/  ISETP.GT.U32.AND P4, PT, R2, R208, PT ;  /* 0x000000d00200720c */ /* 0x000fe20003f84070 */
[----:B------:R-:W-:Y:S01]  /*b370*/  @!P2 IMAD.MOV R204, RZ, RZ, -R204 ;  /* 0x000000ffffcca224 */ /* 0x000fe200078e0acc */
[----:B------:R-:W-:Y:S01]  /*b380*/  ISETP.GE.AND P2, PT, R242, RZ, PT ;  /* 0x000000fff200720c */ /* 0x000fe20003f46270 */
[--C-:B------:R-:W-:Y:S01]  /*b390*/  @!P3 IMAD.IADD R209, R209, 0x1, -R2.reuse ;  /* 0x00000001d1d1b824 */ /* 0x100fe200078e0a02 */
[----:B------:R-:W-:Y:S01]  /*b3a0*/  ISETP.GT.U32.AND P3, PT, R2, R211, PT ;  /* 0x000000d30200720c */ /* 0x000fe20003f64070 */
[C---:B------:R-:W-:Y:S01]  /*b3b0*/  VIADD R242, R3.reuse, 0x2b ;  /* 0x0000002b03f27836 */ /* 0x040fe20000000000 */
[----:B------:R-:W-:Y:S01]  /*b3c0*/  IABS R212, R241 ;  /* 0x000000f100d47213 */ /* 0x000fe20000000000 */
[----:B------:R-:W-:Y:S01]  /*b3d0*/  @!P6 IMAD.IADD R210, R210, 0x1, -R2 ;  /* 0x00000001d2d2e824 */ /* 0x000fe200078e0a02 */
[----:B------:R-:W-:Y:S01]  /*b3e0*/  ISETP.GT.U32.AND P6, PT, R2, R209, PT ;  /* 0x000000d10200720c */ /* 0x000fe20003fc4070 */
[----:B------:R-:W-:Y:S01]  /*b3f0*/  VIADD R243, R3, 0x2a ;  /* 0x0000002a03f37836 */ /* 0x000fe20000000000 */
[----:B------:R-:W-:Y:S01]  /*b400*/  IABS R213, R242 ;  /* 0x000000f200d57213 */ /* 0x000fe20000000000 */
[----:B------:R-:W-:-:S03]  /*b410*/  IMAD.HI.U32 R4, R0, R212, RZ ;  /* 0x000000d400047227 */ /* 0x000fc600078e00ff */
[----:B------:R-:W-:Y:S01]  /*b420*/  IABS R214, R243 ;  /* 0x000000f300d67213 */ /* 0x000fe20000000000 */
[----:B------:R-:W-:-:S04]  /*b430*/  IMAD.HI.U32 R6, R0, R213, RZ ;  /* 0x000000d500067227 */ /* 0x000fc800078e00ff */
[----:B------:R-:W-:Y:S02]  /*b440*/  IMAD.MOV R4, RZ, RZ, -R4 ;  /* 0x000000ffff047224 */ /* 0x000fe400078e0a04 */
[--C-:B------:R-:W-:Y:S01]  /*b450*/  @!P4 IMAD.IADD R208, R208, 0x1, -R2.reuse ;  /* 0x00000001d0d0c824 */ /* 0x100fe200078e0a02 */
[----:B------:R-:W-:Y:S01]  /*b460*/  ISETP.GE.AND P4, PT, R240, RZ, PT ;  /* 0x000000fff000720c */ /* 0x000fe20003f86270 */
[----:B------:R-:W-:Y:S01]  /*b470*/  @!P3 IMAD.IADD R211, R211, 0x1, -R2 ;  /* 0x00000001d3d3b824 */ /* 0x000fe200078e0a02 */
[C---:B------:R-:W-:Y:S01]  /*b480*/  ISETP.GT.U32.AND P3, PT, R2.reuse, R210, PT ;  /* 0x000000d20200720c */ /* 0x040fe20003f64070 */
[----:B------:R-:W-:Y:S02]  /*b490*/  IMAD.MOV R6, RZ, RZ, -R6 ;  /* 0x000000ffff067224 */ /* 0x000fe400078e0a06 */
[----:B------:R-:W-:Y:S02]  /*b4a0*/  VIADD R240, R3, 0x29 ;  /* 0x0000002903f07836 */ /* 0x000fe40000000000 */
[----:B------:R-:W-:-:S02]  /*b4b0*/  IMAD R212, R2, R4, R212 ;  /* 0x0000000402d47224 */ /* 0x000fc400078e02d4 */
[----:B------:R-:W-:Y:S01]  /*b4c0*/  IMAD.HI.U32 R5, R0, R214, RZ ;  /* 0x000000d600057227 */ /* 0x000fe200078e00ff */
[----:B------:R-:W-:-:S03]  /*b4d0*/  IABS R4, R240 ;  /* 0x000000f000047213 */ /* 0x000fc60000000000 */
[----:B------:R-:W-:Y:S01]  /*b4e0*/  @!P1 IMAD.MOV R207, RZ, RZ, -R207 ;  /* 0x000000ffffcf9224 */ /* 0x000fe200078e0acf */
[C---:B------:R-:W-:Y:S01]  /*b4f0*/  ISETP.GT.U32.AND P1, PT, R2.reuse, R211, PT ;  /* 0x000000d30200720c */ /* 0x040fe20003f24070 */
[C---:B------:R-:W-:Y:S02]  /*b500*/  IMAD R213, R2.reuse, R6, R213 ;  /* 0x0000000602d57224 */ /* 0x040fe400078e02d5 */
[----:B------:R-:W-:Y:S01]  /*b510*/  @!P6 IMAD.IADD R209, R209, 0x1, -R2 ;  /* 0x00000001d1d1e824 */ /* 0x000fe200078e0a02 */
[C---:B------:R-:W-:Y:S01]  /*b520*/  ISETP.GT.U32.AND P6, PT, R2.reuse, R212, PT ;  /* 0x000000d40200720c */ /* 0x040fe20003fc4070 */
[----:B------:R-:W-:Y:S02]  /*b530*/  IMAD.MOV R5, RZ, RZ, -R5 ;  /* 0x000000ffff057224 */ /* 0x000fe400078e0a05 */
[----:B------:R-:W-:Y:S01]  /*b540*/  @!P5 IMAD.MOV R206, RZ, RZ, -R206 ;  /* 0x000000ffffced224 */ /* 0x000fe200078e0ace */
[----:B------:R-:W-:Y:S01]  /*b550*/  ISETP.GE.AND P5, PT, R239, RZ, PT ;  /* 0x000000ffef00720c */ /* 0x000fe20003fa6270 */
[----:B------:R-:W-:Y:S01]  /*b560*/  @!P2 IMAD.MOV R208, RZ, RZ, -R208 ;  /* 0x000000ffffd0a224 */ /* 0x000fe200078e0ad0 */
[C---:B------:R-:W-:Y:S01]  /*b570*/  ISETP.GT.U32.AND P2, PT, R2.reuse, R213, PT ;  /* 0x000000d50200720c */ /* 0x040fe20003f44070 */
[----:B------:R-:W-:-:S02]  /*b580*/  IMAD R214, R2, R5, R214 ;  /* 0x0000000502d67224 */ /* 0x000fc400078e02d6 */
[----:B------:R-:W-:-:S04]  /*b590*/  IMAD.HI.U32 R5, R0, R4, RZ ;  /* 0x0000000400057227 */ /* 0x000fc800078e00ff */
[----:B------:R-:W-:Y:S02]  /*b5a0*/  IMAD.MOV R5, RZ, RZ, -R5 ;  /* 0x000000ffff057224 */ /* 0x000fe400078e0a05 */
[--C-:B------:R-:W-:Y:S01]  /*b5b0*/  @!P1 IMAD.IADD R211, R211, 0x1, -R2.reuse ;  /* 0x00000001d3d39824 */ /* 0x100fe200078e0a02 */
[----:B------:R-:W-:Y:S01]  /*b5c0*/  ISETP.GE.AND P1, PT, R242, RZ, PT ;  /* 0x000000fff200720c */ /* 0x000fe20003f26270 */
[----:B------:R-:W-:Y:S01]  /*b5d0*/  @!P6 IMAD.IADD R212, R212, 0x1, -R2 ;  /* 0x00000001d4d4e824 */ /* 0x000fe200078e0a02 */
[----:B------:R-:W-:Y:S01]  /*b5e0*/  ISETP.GE.AND P6, PT, R243, RZ, PT ;  /* 0x000000fff300720c */ /* 0x000fe20003fc6270 */
[----:B------:R-:W-:Y:S02]  /*b5f0*/  VIADD R242, R3, 0x27 ;  /* 0x0000002703f27836 */ /* 0x000fe40000000000 */
[----:B------:R-:W-:Y:S02]  /*b600*/  IMAD R4, R2, R5, R4 ;  /* 0x0000000502047224 */ /* 0x000fe400078e0204 */
[--C-:B------:R-:W-:Y:S01]  /*b610*/  @!P3 IMAD.IADD R210, R210, 0x1, -R2.reuse ;  /* 0x00000001d2d2b824 */ /* 0x100fe200078e0a02 */
[C---:B------:R-:W-:Y:S01]  /*b620*/  ISETP.GT.U32.AND P3, PT, R2.reuse, R214, PT ;  /* 0x000000d60200720c */ /* 0x040fe20003f64070 */
[----:B------:R-:W-:Y:S01]  /*b630*/  @!P0 IMAD.MOV R209, RZ, RZ, -R209 ;  /* 0x000000ffffd18224 */ /* 0x000fe200078e0ad1 */
[----:B------:R-:W-:Y:S01]  /*b640*/  ISETP.GE.AND P0, PT, R241, RZ, PT ;  /* 0x000000fff100720c */ /* 0x000fe20003f06270 */
[----:B------:R-:W-:Y:S01]  /*b650*/  @!P2 IMAD.IADD R213, R213, 0x1, -R2 ;  /* 0x00000001d5d5a824 */ /* 0x000fe200078e0a02 */
[----:B------:R-:W-:Y:S01]  /*b660*/  IABS R217, R242 ;  /* 0x000000f200d97213 */ /* 0x000fe20000000000 */
[----:B------:R-:W-:Y:S01]  /*b670*/  @!P5 IMAD.MOV R211, RZ, RZ, -R211 ;  /* 0x000000ffffd3d224 */ /* 0x000fe200078e0ad3 */
[C---:B------:R-:W-:Y:S01]  /*b680*/  ISETP.GT.U32.AND P2, PT, R2.reuse, R212, PT ;  /* 0x000000d40200720c */ /* 0x040fe20003f44070 */
[----:B------:R-:W-:Y:S01]  /*b690*/  VIADD R241, R3, 0x28 ;  /* 0x0000002803f17836 */ /* 0x000fe20000000000 */
[----:B------:R-:W-:Y:S01]  /*b6a0*/  ISETP.GT.U32.AND P5, PT, R2, R4, PT ;  /* 0x000000040200720c */ /* 0x000fe20003fa4070 */
[----:B------:R-:W-:-:S03]  /*b6b0*/  IMAD.HI.U32 R7, R0, R217, RZ ;  /* 0x000000d900077227 */ /* 0x000fc600078e00ff */
[----:B------:R-:W-:Y:S01]  /*b6c0*/  IABS R216, R241 ;  /* 0x000000f100d87213 */ /* 0x000fe20000000000 */
[----:B------:R-:W-:Y:S02]  /*b6d0*/  VIADD R243, R3, 0x26 ;  /* 0x0000002603f37836 */ /* 0x000fe40000000000 */
[----:B------:R-:W-:Y:S02]  /*b6e0*/  IMAD.MOV R7, RZ, RZ, -R7 ;  /* 0x000000ffff077224 */ /* 0x000fe400078e0a07 */
[----:B------:R-:W-:Y:S01]  /*b6f0*/  IMAD.HI.U32 R6, R0, R216, RZ ;  /* 0x000000d800067227 */ /* 0x000fe200078e00ff */
[----:B------:R-:W-:-:S03]  /*b700*/  IABS R5, R243 ;  /* 0x000000f300057213 */ /* 0x000fc60000000000 */
[--C-:B------:R-:W-:Y:S01]  /*b710*/  @!P3 IMAD.IADD R214, R214, 0x1, -R2.reuse ;  /* 0x00000001d6d6b824 */ /* 0x100fe200078e0a02 */
[----:B------:R-:W-:Y:S01]  /*b720*/  ISETP.GT.U32.AND P3, PT, R2, R213, PT ;  /* 0x000000d50200720c */ /* 0x000fe20003f64070 */
[--C-:B------:R-:W-:Y:S01]  /*b730*/  @!P2 IMAD.IADD R212, R212, 0x1, -R2.reuse ;  /* 0x00000001d4d4a824 */ /* 0x100fe200078e0a02 */
[----:B------:R-:W-:Y:S01]  /*b740*/  ISETP.GE.AND P2, PT, R240, RZ, PT ;  /* 0x000000fff000720c */ /* 0x000fe20003f46270 */
[----:B------:R-:W-:Y:S02]  /*b750*/  @!P5 IMAD.IADD R4, R4, 0x1, -R2 ;  /* 0x000000010404d824 */ /* 0x000fe400078e0a02 */
[C---:B------:R-:W-:Y:S02]  /*b760*/  IMAD R217, R2.reuse, R7, R217 ;  /* 0x0000000702d97224 */ /* 0x040fe400078e02d9 */
[----:B------:R-:W-:Y:S01]  /*b770*/  IMAD.MOV R6, RZ, RZ, -R6 ;  /* 0x000000ffff067224 */ /* 0x000fe200078e0a06 */
[C---:B------:R-:W-:Y:S01]  /*b780*/  ISETP.GT.U32.AND P5, PT, R2.reuse, R4, PT ;  /* 0x000000040200720c */ /* 0x040fe20003fa4070 */
[----:B------:R-:W-:Y:S01]  /*b790*/  @!P4 IMAD.MOV R210, RZ, RZ, -R210 ;  /* 0x000000ffffd2c224 */ /* 0x000fe200078e0ad2 */
[C---:B------:R-:W-:Y:S01]  /*b7a0*/  ISETP.GT.U32.AND P4, PT, R2.reuse, R214, PT ;  /* 0x000000d60200720c */ /* 0x040fe20003f84070 */
[----:B------:R-:W-:Y:S01]  /*b7b0*/  @!P0 IMAD.MOV R212, RZ, RZ, -R212 ;  /* 0x000000ffffd48224 */ /* 0x000fe200078e0ad4 */
[C---:B------:R-:W-:Y:S01]  /*b7c0*/  ISETP.GT.U32.AND P0, PT, R2.reuse, R217, PT ;  /* 0x000000d90200720c */ /* 0x040fe20003f04070 */
[----:B------:R-:W-:-:S02]  /*b7d0*/  IMAD R216, R2, R6, R216 ;  /* 0x0000000602d87224 */ /* 0x000fc400078e02d8 */
[----:B------:R-:W-:-:S04]  /*b7e0*/  IMAD.HI.U32 R6, R0, R5, RZ ;  /* 0x0000000500067227 */ /* 0x000fc800078e00ff */
[----:B------:R-:W-:Y:S02]  /*b7f0*/  IMAD.MOV R6, RZ, RZ, -R6 ;  /* 0x000000ffff067224 */ /* 0x000fe400078e0a06 */
[--C-:B------:R-:W-:Y:S01]  /*b800*/  @!P3 IMAD.IADD R213, R213, 0x1, -R2.reuse ;  /* 0x00000001d5d5b824 */ /* 0x100fe200078e0a02 */
[----:B------:R-:W-:Y:S01]  /*b810*/  ISETP.GE.AND P3, PT, R241, RZ, PT ;  /* 0x000000fff100720c */ /* 0x000fe20003f66270 */
[----:B------:R-:W-:Y:S02]  /*b820*/  VIADD R241, R3, 0x25 ;  /* 0x0000002503f17836 */ /* 0x000fe40000000000 */
[----:B------:R-:W-:Y:S02]  /*b830*/  IMAD R5, R2, R6, R5 ;  /* 0x0000000602057224 */ /* 0x000fe400078e0205 */
[--C-:B------:R-:W-:Y:S01]  /*b840*/  @!P4 IMAD.IADD R214, R214, 0x1, -R2.reuse ;  /* 0x00000001d6d6c824 */ /* 0x100fe200078e0a02 */
[----:B------:R-:W-:Y:S01]  /*b850*/  ISETP.GT.U32.AND P4, PT, R2, R216, PT ;  /* 0x000000d80200720c */ /* 0x000fe20003f84070 */
[--C-:B------:R-:W-:Y:S01]  /*b860*/  @!P5 IMAD.IADD R4, R4, 0x1, -R2.reuse ;  /* 0x000000010404d824 */ /* 0x100fe200078e0a02 */
[----:B------:R-:W-:Y:S01]  /*b870*/  IABS R219, R241 ;  /* 0x000000f100db7213 */ /* 0x000fe20000000000 */
[----:B------:R-:W-:Y:S01]  /*b880*/  @!P0 IMAD.IADD R217, R217, 0x1, -R2 ;  /* 0x00000001d9d98824 */ /* 0x000fe200078e0a02 */
[----:B------:R-:W-:Y:S01]  /*b890*/  ISETP.GT.U32.AND P5, PT, R2, R5, PT ;  /* 0x000000050200720c */ /* 0x000fe20003fa4070 */
[----:B------:R-:W-:-:S02]  /*b8a0*/  IMAD.MOV.U32 R215, RZ, RZ, R4 ;  /* 0x000000ffffd77224 */ /* 0x000fc400078e0004 */
[----:B------:R-:W-:Y:S01]  /*b8b0*/  IMAD.HI.U32 R4, R0, R219, RZ ;  /* 0x000000db00047227 */ /* 0x000fe200078e00ff */
[----:B------:R-:W-:-:S03]  /*b8c0*/  ISETP.GT.U32.AND P0, PT, R2, R217, PT ;  /* 0x000000d90200720c */ /* 0x000fc60003f04070 */
[----:B------:R-:W-:Y:S02]  /*b8d0*/  IMAD.MOV R4, RZ, RZ, -R4 ;  /* 0x000000ffff047224 */ /* 0x000fe400078e0a04 */
[--C-:B------:R-:W-:Y:S02]  /*b8e0*/  @!P4 IMAD.IADD R216, R216, 0x1, -R2.reuse ;  /* 0x00000001d8d8c824 */ /* 0x100fe400078e0a02 */
[C---:B------:R-:W-:Y:S02]  /*b8f0*/  IMAD R219, R2.reuse, R4, R219 ;  /* 0x0000000402db7224 */ /* 0x040fe400078e02db */
[----:B------:R-:W-:Y:S01]  /*b900*/  @!P5 IMAD.IADD R5, R5, 0x1, -R2 ;  /* 0x000000010505d824 */ /* 0x000fe200078e0a02 */
[----:B------:R-:W-:Y:S01]  /*b910*/  ISETP.GT.U32.AND P4, PT, R2, R216, PT ;  /* 0x000000d80200720c */ /* 0x000fe20003f84070 */
[----:B------:R-:W-:Y:S01]  /*b920*/  @!P1 IMAD.MOV R213, RZ, RZ, -R213 ;  /* 0x000000ffffd59224 */ /* 0x000fe200078e0ad5 */
[----:B------:R-:W-:Y:S01]  /*b930*/  ISETP.GE.AND P1, PT, R242, RZ, PT ;  /* 0x000000fff200720c */ /* 0x000fe20003f26270 */
[----:B------:R-:W-:Y:S01]  /*b940*/  VIADD R242, R3, 0x24 ;  /* 0x0000002403f27836 */ /* 0x000fe20000000000 */
[----:B------:R-:W-:Y:S01]  /*b950*/  @!P0 IADD3 R217, R217, -R2, RZ ;  /* 0x80000002d9d98210 */ /* 0x000fe20007ffe0ff */
[----:B------:R-:W-:Y:S01]  /*b960*/  @!P6 IMAD.MOV R214, RZ, RZ, -R214 ;  /* 0x000000ffffd6e224 */ /* 0x000fe200078e0ad6 */
[C---:B------:R-:W-:Y:S01]  /*b970*/  ISETP.GT.U32.AND P5, PT, R2.reuse, R5, PT ;  /* 0x000000050200720c */ /* 0x040fe20003fa4070 */
[C---:B------:R-:W-:Y:S01]  /*b980*/  VIADD R237, R3.reuse, 0x1f ;  /* 0x0000001f03ed7836 */ /* 0x040fe20000000000 */
[----:B------:R-:W-:Y:S01]  /*b990*/  ISETP.GT.U32.AND P0, PT, R2, R219, PT ;  /* 0x000000db0200720c */ /* 0x000fe20003f04070 */
[----:B------:R-:W-:Y:S01]  /*b9a0*/  @!P2 IMAD.MOV R215, RZ, RZ, -R215 ;  /* 0x000000ffffd7a224 */ /* 0x000fe200078e0ad7 */
[----:B------:R-:W-:Y:S01]  /*b9b0*/  IABS R220, R242 ;  /* 0x000000f200dc7213 */ /* 0x000fe20000000000 */
[----:B------:R-:W-:Y:S01]  /*b9c0*/  VIADD R238, R3, 0x1e ;  /* 0x0000001e03ee7836 */ /* 0x000fe20000000000 */
[----:B------:R-:W-:Y:S01]  /*b9d0*/  ISETP.GE.AND P6, PT, R243, RZ, PT ;  /* 0x000000fff300720c */ /* 0x000fe20003fc6270 */
[----:B------:R-:W-:Y:S01]  /*b9e0*/  VIADD R243, R3, 0x23 ;  /* 0x0000002303f37836 */ /* 0x000fe20000000000 */
[----:B------:R-:W-:Y:S01]  /*b9f0*/  IABS R225, R237 ;  /* 0x000000ed00e17213 */ /* 0x000fe20000000000 */
[----:B------:R-:W-:Y:S01]  /*ba00*/  IMAD.HI.U32 R6, R0, R220, RZ ;  /* 0x000000dc00067227 */ /* 0x000fe200078e00ff */
[----:B------:R-:W-:-:S02]  /*ba10*/  ISETP.GE.AND P2, PT, R241, RZ, PT ;  /* 0x000000fff100720c */ /* 0x000fc40003f46270 */
[----:B------:R-:W-:Y:S01]  /*ba20*/  IABS R221, R243 ;  /* 0x000000f300dd7213 */ /* 0x000fe20000000000 */
[----:B------:R-:W-:Y:S01]  /*ba30*/  @!P4 IMAD.IADD R216, R216, 0x1, -R2 ;  /* 0x00000001d8d8c824 */ /* 0x000fe200078e0a02 */
[----:B------:R-:W-:Y:S01]  /*ba40*/  ISETP.GE.AND P4, PT, R242, RZ, PT ;  /* 0x000000fff200720c */ /* 0x000fe20003f86270 */
[----:B------:R-:W-:Y:S01]  /*ba50*/  IMAD.MOV R6, RZ, RZ, -R6 ;  /* 0x000000ffff067224 */ /* 0x000fe200078e0a06 */
[----:B------:R-:W-:Y:S01]  /*ba60*/  IABS R226, R238 ;  /* 0x000000ee00e27213 */ /* 0x000fe20000000000 */
[----:B------:R-:W-:Y:S02]  /*ba70*/  VIADD R242, R3, 0x22 ;  /* 0x0000002203f27836 */ /* 0x000fe40000000000 */
[--C-:B------:R-:W-:Y:S02]  /*ba80*/  @!P5 IMAD.IADD R5, R5, 0x1, -R2.reuse ;  /* 0x000000010505d824 */ /* 0x100fe400078e0a02 */
[----:B------:R-:W-:Y:S01]  /*ba90*/  @!P0 IMAD.IADD R219, R219, 0x1, -R2 ;  /* 0x00000001dbdb8824 */ /* 0x000fe200078e0a02 */
[----:B------:R-:W-:Y:S01]  /*baa0*/  IABS R222, R242 ;  /* 0x000000f200de7213 */ /* 0x000fe20000000000 */
[----:B------:R-:W-:-:S02]  /*bab0*/  IMAD R220, R2, R6, R220 ;  /* 0x0000000602dc7224 */ /* 0x000fc400078e02dc */
[----:B------:R-:W-:Y:S01]  /*bac0*/  IMAD.MOV.U32 R218, RZ, RZ, R5 ;  /* 0x000000ffffda7224 */ /* 0x000fe200078e0005 */
[----:B------:R-:W-:Y:S01]  /*bad0*/  ISETP.GT.U32.AND P0, PT, R2, R219, PT ;  /* 0x000000db0200720c */ /* 0x000fe20003f04070 */
[----:B------:R-:W-:-:S04]  /*bae0*/  IMAD.HI.U32 R4, R0, R221, RZ ;  /* 0x000000dd00047227 */ /* 0x000fc800078e00ff */
[----:B------:R-:W-:Y:S01]  /*baf0*/  @!P6 IMAD.MOV R218, RZ, RZ, -R218 ;  /* 0x000000ffffdae224 */ /* 0x000fe200078e0ada */
[----:B------:R-:W-:Y:S01]  /*bb00*/  ISETP.GT.U32.AND P6, PT, R2, R220, PT ;  /* 0x000000dc0200720c */ /* 0x000fe20003fc4070 */
[----:B------:R-:W-:Y:S02]  /*bb10*/  IMAD.MOV R4, RZ, RZ, -R4 ;  /* 0x000000ffff047224 */ /* 0x000fe400078e0a04 */
[----:B------:R-:W-:-:S04]  /*bb20*/  IMAD.HI.U32 R5, R0, R222, RZ ;  /* 0x000000de00057227 */ /* 0x000fc800078e00ff */
[C---:B------:R-:W-:Y:S02]  /*bb30*/  IMAD R221, R2.reuse, R4, R221 ;  /* 0x0000000402dd7224 */ /* 0x040fe400078e02dd */
[----:B------:R-:W-:Y:S02]  /*bb40*/  IMAD.MOV R5, RZ, RZ, -R5 ;  /* 0x000000ffff057224 */ /* 0x000fe400078e0a05 */
[----:B------:R-:W-:Y:S01]  /*bb50*/  @!P0 IMAD.IADD R219, R219, 0x1, -R2 ;  /* 0x00000001dbdb8824 */ /* 0x000fe200078e0a02 */
[C---:B------:R-:W-:Y:S01]  /*bb60*/  ISETP.GT.U32.AND P0, PT, R2.reuse, R221, PT ;  /* 0x000000dd0200720c */ /* 0x040fe20003f04070 */
[----:B------:R-:W-:Y:S02]  /*bb70*/  IMAD R222, R2, R5, R222 ;  /* 0x0000000502de7224 */ /* 0x000fe400078e02de */
[----:B------:R-:W-:Y:S02]  /*bb80*/  @!P6 IMAD.IADD R220, R220, 0x1, -R2 ;  /* 0x00000001dcdce824 */ /* 0x000fe400078e0a02 */
[----:B------:R-:W-:Y:S01]  /*bb90*/  @!P1 IMAD.MOV R217, RZ, RZ, -R217 ;  /* 0x000000ffffd99224 */ /* 0x000fe200078e0ad9 */
[----:B------:R-:W-:Y:S01]  /*bba0*/  ISETP.GT.U32.AND P6, PT, R2, R222, PT ;  /* 0x000000de0200720c */ /* 0x000fe20003fc4070 */
[----:B------:R-:W-:Y:S01]  /*bbb0*/  IMAD.HI.U32 R5, R0, R225, RZ ;  /* 0x000000e100057227 */ /* 0x000fe200078e00ff */
[----:B------:R-:W-:-:S03]  /*bbc0*/  ISETP.GE.AND P1, PT, R242, RZ, PT ;  /* 0x000000fff200720c */ /* 0x000fc60003f26270 */
[----:B------:R-:W-:Y:S02]  /*bbd0*/  VIADD R242, R3, 0x20 ;  /* 0x0000002003f27836 */ /* 0x000fe40000000000 */
[----:B------:R-:W-:Y:S01]  /*bbe0*/  @!P0 IMAD.IADD R221, R221, 0x1, -R2 ;  /* 0x00000001dddd8824 */ /* 0x000fe200078e0a02 */
[----:B------:R-:W-:Y:S01]  /*bbf0*/  ISETP.GT.U32.AND P0, PT, R2, R220, PT ;  /* 0x000000dc0200720c */ /* 0x000fe20003f04070 */
[----:B------:R-:W-:Y:S01]  /*bc00*/  @!P3 IMAD.MOV R216, RZ, RZ, -R216 ;  /* 0x000000ffffd8b224 */ /* 0x000fe200078e0ad8 */
[----:B------:R-:W-:Y:S01]  /*bc10*/  ISETP.GE.AND P3, PT, R243, RZ, PT ;  /* 0x000000fff300720c */ /* 0x000fe20003f66270 */
[----:B------:R-:W-:Y:S01]  /*bc20*/  VIADD R243, R3, 0x21 ;  /* 0x0000002103f37836 */ /* 0x000fe20000000000 */
[----:B------:R-:W-:Y:S01]  /*bc30*/  IABS R224, R242 ;  /* 0x000000f200e07213 */ /* 0x000fe20000000000 */
[----:B------:R-:W-:Y:S01]  /*bc40*/  @!P6 IMAD.IADD R222, R222, 0x1, -R2 ;  /* 0x00000001dedee824 */ /* 0x000fe200078e0a02 */
[----:B------:R-:W-:Y:S01]  /*bc50*/  ISETP.GT.U32.AND P6, PT, R2, R221, PT ;  /* 0x000000dd0200720c */ /* 0x000fe20003fc4070 */
[----:B------:R-:W-:Y:S01]  /*bc60*/  IMAD.MOV R5, RZ, RZ, -R5 ;  /* 0x000000ffff057224 */ /* 0x000fe200078e0a05 */
[----:B------:R-:W-:Y:S01]  /*bc70*/  IABS R223, R243 ;  /* 0x000000f300df7213 */ /* 0x000fe20000000000 */
[----:B------:R-:W-:Y:S01]  /*bc80*/  IMAD.HI.U32 R6, R0, R224, RZ ;  /* 0x000000e000067227 */ /* 0x000fe200078e00ff */
[----:B------:R-:W-:-:S03]  /*bc90*/  ISETP.GE.AND P5, PT, R243, RZ, PT ;  /* 0x000000fff300720c */ /* 0x000fc60003fa6270 */
[----:B------:R-:W-:Y:S02]  /*bca0*/  IMAD R225, R2, R5, R225 ;  /* 0x0000000502e17224 */ /* 0x000fe400078e02e1 */
[----:B------:R-:W-:-:S04]  /*bcb0*/  IMAD.HI.U32 R4, R0, R223, RZ ;  /* 0x000000df00047227 */ /* 0x000fc800078e00ff */
[----:B------:R-:W-:Y:S01]  /*bcc0*/  @!P6 IMAD.IADD R221, R221, 0x1, -R2 ;  /* 0x00000001dddde824 */ /* 0x000fe200078e0a02 */
[C---:B------:R-:W-:Y:S01]  /*bcd0*/  ISETP.GT.U32.AND P6, PT, R2.reuse, R225, PT ;  /* 0x000000e10200720c */ /* 0x040fe20003fc4070 */
[----:B------:R-:W-:Y:S02]  /*bce0*/  IMAD.MOV R6, RZ, RZ, -R6 ;  /* 0x000000ffff067224 */ /* 0x000fe400078e0a06 */
[----:B------:R-:W-:Y:S02]  /*bcf0*/  IMAD.MOV R4, RZ, RZ, -R4 ;  /* 0x000000ffff047224 */ /* 0x000fe400078e0a04 */
[----:B------:R-:W-:Y:S02]  /*bd00*/  IMAD R224, R2, R6, R224 ;  /* 0x0000000602e07224 */ /* 0x000fe400078e02e0 */
[----:B------:R-:W-:Y:S02]  /*bd10*/  VIADD R239, R3, 0x1d ;  /* 0x0000001d03ef7836 */ /* 0x000fe40000000000 */
[----:B------:R-:W-:-:S02]  /*bd20*/  @!P0 IMAD.IADD R220, R220, 0x1, -R2 ;  /* 0x00000001dcdc8824 */ /* 0x000fc400078e0a02 */
[C---:B------:R-:W-:Y:S01]  /*bd30*/  IMAD R223, R2.reuse, R4, R223 ;  /* 0x0000000402df7224 */ /* 0x040fe200078e02df */
[----:B------:R-:W-:Y:S01]  /*bd40*/  IABS R227, R239 ;  /* 0x000000ef00e37213 */ /* 0x000fe20000000000 */
[----:B------:R-:W-:Y:S02]  /*bd50*/  VIADD R240, R3, 0x1b ;  /* 0x0000001b03f07836 */ /* 0x000fe40000000000 */
[----:B------:R-:W-:Y:S01]  /*bd60*/  @!P2 IMAD.MOV R219, RZ, RZ, -R219 ;  /* 0x000000ffffdba224 */ /* 0x000fe200078e0adb */
[C---:B------:R-:W-:Y:S01]  /*bd70*/  ISETP.GT.U32.AND P2, PT, R2.reuse, R222, PT ;  /* 0x000000de0200720c */ /* 0x040fe20003f44070 */
[----:B------:R-:W-:Y:S01]  /*bd80*/  @!P4 IMAD.MOV R220, RZ, RZ, -R220 ;  /* 0x000000ffffdcc224 */ /* 0x000fe200078e0adc */
[----:B------:R-:W-:Y:S01]  /*bd90*/  ISETP.GT.U32.AND P4, PT, R2, R224, PT ;  /* 0x000000e00200720c */ /* 0x000fe20003f84070 */
[----:B------:R-:W-:Y:S01]  /*bda0*/  IMAD.HI.U32 R4, R0, R226, RZ ;  /* 0x000000e200047227 */ /* 0x000fe200078e00ff */
[----:B------:R-:W-:Y:S02]  /*bdb0*/  IABS R229, R240 ;  /* 0x000000f000e57213 */ /* 0x000fe40000000000 */
[----:B------:R-:W-:Y:S01]  /*bdc0*/  ISETP.GT.U32.AND P0, PT, R2, R223, PT ;  /* 0x000000df0200720c */ /* 0x000fe20003f04070 */
[----:B------:R-:W-:-:S02]  /*bdd0*/  @!P6 IMAD.IADD R225, R225, 0x1, -R2 ;  /* 0x00000001e1e1e824 */ /* 0x000fc400078e0a02 */
[----:B------:R-:W-:Y:S02]  /*bde0*/  IMAD.MOV R4, RZ, RZ, -R4 ;  /* 0x000000ffff047224 */ /* 0x000fe400078e0a04 */
[----:B------:R-:W-:-:S04]  /*bdf0*/  IMAD.HI.U32 R6, R0, R227, RZ ;  /* 0x000000e300067227 */ /* 0x000fc800078e00ff */
[----:B------:R-:W-:Y:S01]  /*be00*/  @!P3 IMAD.MOV R221, RZ, RZ, -R221 ;  /* 0x000000ffffddb224 */ /* 0x000fe200078e0add */
[C---:B------:R-:W-:Y:S01]  /*be10*/  ISETP.GT.U32.AND P3, PT, R2.reuse, R225, PT ;  /* 0x000000e10200720c */ /* 0x040fe20003f64070 */
[----:B------:R-:W-:Y:S02]  /*be20*/  IMAD R226, R2, R4, R226 ;  /* 0x0000000402e27224 */ /* 0x000fe400078e02e2 */
[----:B------:R-:W-:-:S04]  /*be30*/  IMAD.HI.U32 R4, R0, R229, RZ ;  /* 0x000000e500047227 */ /* 0x000fc800078e00ff */
[----:B------:R-:W-:Y:S02]  /*be40*/  IMAD.MOV R6, RZ, RZ, -R6 ;  /* 0x000000ffff067224 */ /* 0x000fe400078e0a06 */
[----:B------:R-:W-:Y:S01]  /*be50*/  @!P2 IMAD.IADD R222, R222, 0x1, -R2 ;  /* 0x00000001dedea824 */ /* 0x000fe200078e0a02 */
[C---:B------:R-:W-:Y:S01]  /*be60*/  ISETP.GT.U32.AND P2, PT, R2.reuse, R226, PT ;  /* 0x000000e20200720c */ /* 0x040fe20003f44070 */
[----:B------:R-:W-:Y:S02]  /*be70*/  IMAD.MOV R4, RZ, RZ, -R4 ;  /* 0x000000ffff047224 */ /* 0x000fe400078e0a04 */
[----:B------:R-:W-:Y:S02]  /*be80*/  IMAD R227, R2, R6, R227 ;  /* 0x0000000602e37224 */ /* 0x000fe400078e02e3 */
[----:B------:R-:W-:Y:S02]  /*be90*/  @!P4 IMAD.IADD R224, R224, 0x1, -R2 ;  /* 0x00000001e0e0c824 */ /* 0x000fe400078e0a02 */
[----:B------:R-:W-:-:S02]  /*bea0*/  VIADD R243, R3, 0x1c ;  /* 0x0000001c03f37836 */ /* 0x000fc40000000000 */
[C---:B------:R-:W-:Y:S01]  /*beb0*/  IMAD R229, R2.reuse, R4, R229 ;  /* 0x0000000402e57224 */ /* 0x040fe200078e02e5 */
[C---:B------:R-:W-:Y:S01]  /*bec0*/  ISETP.GT.U32.AND P6, PT, R2.reuse, R224, PT ;  /* 0x000000e00200720c */ /* 0x040fe20003fc4070 */
[----:B------:R-:W-:Y:S01]  /*bed0*/  @!P1 IMAD.MOV R222, RZ, RZ, -R222 ;  /* 0x000000ffffde9224 */ /* 0x000fe200078e0ade */
[C---:B------:R-:W-:Y:S01]  /*bee0*/  ISETP.GT.U32.AND P1, PT, R2.reuse, R227, PT ;  /* 0x000000e30200720c */ /* 0x040fe20003f24070 */
[--C-:B------:R-:W-:Y:S01]  /*bef0*/  @!P0 IMAD.IADD R223, R223, 0x1, -R2.reuse ;  /* 0x00000001dfdf8824 */ /* 0x100fe200078e0a02 */
[----:B------:R-:W-:Y:S01]  /*bf00*/  IABS R228, R243 ;  /* 0x000000f300e47213 */ /* 0x000fe20000000000 */
[----:B------:R-:W-:Y:S01]  /*bf10*/  @!P3 IMAD.IADD R225, R225, 0x1, -R2 ;  /* 0x00000001e1e1b824 */ /* 0x000fe200078e0a02 */
[----:B------:R-:W-:Y:S01]  /*bf20*/  ISETP.GT.U32.AND P3, PT, R2, R229, PT ;  /* 0x000000e50200720c */ /* 0x000fe20003f64070 */
[----:B------:R-:W-:Y:S01]  /*bf30*/  VIADD R241, R3, 0x1a ;  /* 0x0000001a03f17836 */ /* 0x000fe20000000000 */
[----:B------:R-:W-:Y:S01]  /*bf40*/  ISETP.GE.AND P0, PT, R242, RZ, PT ;  /* 0x000000fff200720c */ /* 0x000fe20003f06270 */
[----:B------:R-:W-:Y:S01]  /*bf50*/  IMAD.HI.U32 R5, R0, R228, RZ ;  /* 0x000000e400057227 */ /* 0x000fe200078e00ff */
[----:B------:R-:W-:-:S02]  /*bf60*/  ISETP.GT.U32.AND P4, PT, R2, R223, PT ;  /* 0x000000df0200720c */ /* 0x000fc40003f84070 */
[----:B------:R-:W-:Y:S01]  /*bf70*/  IABS R4, R241 ;  /* 0x000000f100047213 */ /* 0x000fe20000000000 */
[----:B------:R-:W-:Y:S02]  /*bf80*/  VIADD R242, R3, 0x19 ;  /* 0x0000001903f27836 */ /* 0x000fe40000000000 */
[----:B------:R-:W-:Y:S02]  /*bf90*/  IMAD.MOV R5, RZ, RZ, -R5 ;  /* 0x000000ffff057224 */ /* 0x000fe400078e0a05 */
[--C-:B------:R-:W-:Y:S01]  /*bfa0*/  @!P6 IMAD.IADD R224, R224, 0x1, -R2.reuse ;  /* 0x00000001e0e0e824 */ /* 0x100fe200078e0a02 */
[----:B------:R-:W-:Y:S01]  /*bfb0*/  IABS R231, R242 ;  /* 0x000000f200e77213 */ /* 0x000fe20000000000 */
[----:B------:R-:W-:Y:S01]  /*bfc0*/  @!P1 IMAD.IADD R227, R227, 0x1, -R2 ;  /* 0x00000001e3e39824 */ /* 0x000fe200078e0a02 */
[----:B------:R-:W-:Y:S01]  /*bfd0*/  ISETP.GE.AND P6, PT, R237, RZ, PT ;  /* 0x000000ffed00720c */ /* 0x000fe20003fc6270 */
[----:B------:R-:W-:Y:S01]  /*bfe0*/  IMAD.HI.U32 R6, R0, R4, RZ ;  /* 0x0000000400067227 */ /* 0x000fe200078e00ff */
[----:B------:R-:W-:-:S03]  /*bff0*/  ISETP.GE.AND P1, PT, R239, RZ, PT ;  /* 0x000000ffef00720c */ /* 0x000fc60003f26270 */
[----:B------:R-:W-:Y:S02]  /*c000*/  IMAD R228, R2, R5, R228 ;  /* 0x0000000502e47224 */ /* 0x000fe400078e02e4 */
[--C-:B------:R-:W-:Y:S02]  /*c010*/  @!P2 IMAD.IADD R226, R226, 0x1, -R2.reuse ;  /* 0x00000001e2e2a824 */ /* 0x100fe400078e0a02 */
[----:B------:R-:W-:Y:S01]  /*c020*/  @!P3 IMAD.IADD R229, R229, 0x1, -R2 ;  /* 0x00000001e5e5b824 */ /* 0x000fe200078e0a02 */
[----:B------:R-:W-:Y:S01]  /*c030*/  ISETP.GT.U32.AND P3, PT, R2, R227, PT ;  /* 0x000000e30200720c */ /* 0x000fe20003f64070 */
[----:B------:R-:W-:Y:S01]  /*c040*/  IMAD.HI.U32 R5, R0, R231, RZ ;  /* 0x000000e700057227 */ /* 0x000fe200078e00ff */
[----:B------:R-:W-:Y:S02]  /*c050*/  ISETP.GT.U32.AND P2, PT, R2, R226, PT ;  /* 0x000000e20200720c */ /* 0x000fe40003f44070 */
[----:B------:R-:W-:Y:S01]  /*c060*/  @!P6 IADD3 R225, -R225, RZ, RZ ;  /* 0x000000ffe1e1e210 */ /* 0x000fe20007ffe1ff */
[----:B------:R-:W-:-:S02]  /*c070*/  IMAD.MOV R6, RZ, RZ, -R6 ;  /* 0x000000ffff067224 */ /* 0x000fc400078e0a06 */
[----:B------:R-:W-:Y:S01]  /*c080*/  @!P4 IMAD.IADD R223, R223, 0x1, -R2 ;  /* 0x00000001dfdfc824 */ /* 0x000fe200078e0a02 */
[C---:B------:R-:W-:Y:S01]  /*c090*/  ISETP.GT.U32.AND P4, PT, R2.reuse, R228, PT ;  /* 0x000000e40200720c */ /* 0x040fe20003f84070 */
[----:B------:R-:W-:Y:S02]  /*c0a0*/  IMAD.MOV R5, RZ, RZ, -R5 ;  /* 0x000000ffff057224 */ /* 0x000fe400078e0a05 */
[C---:B------:R-:W-:Y:S02]  /*c0b0*/  IMAD R230, R2.reuse, R6, R4 ;  /* 0x0000000602e67224 */ /* 0x040fe400078e0204 */
[C---:B------:R-:W-:Y:S02]  /*c0c0*/  IMAD R231, R2.reuse, R5, R231 ;  /* 0x0000000502e77224 */ /* 0x040fe400078e02e7 */
[--C-:B------:R-:W-:Y:S01]  /*c0d0*/  @!P3 IMAD.IADD R227, R227, 0x1, -R2.reuse ;  /* 0x00000001e3e3b824 */ /* 0x100fe200078e0a02 */
[----:B------:R-:W-:Y:S01]  /*c0e0*/  ISETP.GT.U32.AND P6, PT, R2, R230, PT ;  /* 0x000000e60200720c */ /* 0x000fe20003fc4070 */
[--C-:B------:R-:W-:Y:S01]  /*c0f0*/  @!P2 IMAD.IADD R226, R226, 0x1, -R2.reuse ;  /* 0x00000001e2e2a824 */ /* 0x100fe200078e0a02 */
[----:B------:R-:W-:Y:S01]  /*c100*/  ISETP.GT.U32.AND P3, PT, R2, R231, PT ;  /* 0x000000e70200720c */ /* 0x000fe20003f64070 */
[----:B------:R-:W-:Y:S01]  /*c110*/  VIADD R239, R3, 0x17 ;  /* 0x0000001703ef7836 */ /* 0x000fe20000000000 */
[----:B------:R-:W-:Y:S01]  /*c120*/  ISETP.GE.AND P2, PT, R238, RZ, PT ;  /* 0x000000ffee00720c */ /* 0x000fe20003f46270 */
[----:B------:R-:W-:Y:S01]  /*c130*/  @!P4 IMAD.IADD R228, R228, 0x1, -R2 ;  /* 0x00000001e4e4c824 */ /* 0x000fe200078e0a02 */
[----:B------:R-:W-:Y:S01]  /*c140*/  ISETP.GE.AND P4, PT, R243, RZ, PT ;  /* 0x000000fff300720c */ /* 0x000fe20003f86270 */
[----:B------:R-:W-:Y:S01]  /*c150*/  VIADD R243, R3, 0x18 ;  /* 0x0000001803f37836 */ /* 0x000fe20000000000 */
[----:B------:R-:W-:Y:S01]  /*c160*/  IABS R233, R239 ;  /* 0x000000ef00e97213 */ /* 0x000fe20000000000 */
[----:B------:R-:W-:Y:S01]  /*c170*/  @!P1 IMAD.MOV R227, RZ, RZ, -R227 ;  /* 0x000000ffffe39224 */ /* 0x000fe200078e0ae3 */
[----:B------:R-:W-:Y:S01]  /*c180*/  IABS R238, R246 ;  /* 0x000000f600ee7213 */ /* 0x000fe20000000000 */
[----:B------:R-:W-:Y:S01]  /*c190*/  @!P0 IMAD.MOV R224, RZ, RZ, -R224 ;  /* 0x000000ffffe08224 */ /* 0x000fe200078e0ae0 */
[----:B------:R-:W-:Y:S01]  /*c1a0*/  IABS R232, R243 ;  /* 0x000000f300e87213 */ /* 0x000fe20000000000 */
[--C-:B------:R-:W-:Y:S01]  /*c1b0*/  @!P6 IMAD.IADD R230, R230, 0x1, -R2.reuse ;  /* 0x00000001e6e6e824 */ /* 0x100fe200078e0a02 */
[----:B------:R-:W-:Y:S01]  /*c1c0*/  ISETP.GT.U32.AND P0, PT, R2, R228, PT ;  /* 0x000000e40200720c */ /* 0x000fe20003f04070 */
[----:B------:R-:W-:Y:S01]  /*c1d0*/  @!P3 IMAD.IADD R231, R231, 0x1, -R2 ;  /* 0x00000001e7e7b824 */ /* 0x000fe200078e0a02 */
[----:B------:R-:W-:Y:S01]  /*c1e0*/  ISETP.GE.AND P6, PT, R243, RZ, PT ;  /* 0x000000fff300720c */ /* 0x000fe20003fc6270 */
[----:B------:R-:W-:Y:S01]  /*c1f0*/  IMAD.HI.U32 R4, R0, R232, RZ ;  /* 0x000000e800047227 */ /* 0x000fe200078e00ff */
[----:B------:R-:W-:-:S02]  /*c200*/  ISETP.GT.U32.AND P3, PT, R2, R230, PT ;  /* 0x000000e60200720c */ /* 0x000fc40003f64070 */
[----:B------:R-:W-:Y:S01]  /*c210*/  ISETP.GT.U32.AND P1, PT, R2, R231, PT ;  /* 0x000000e70200720c */ /* 0x000fe20003f24070 */
[----:B------:R-:W-:Y:S01]  /*c220*/  @!P2 IMAD.MOV R226, RZ, RZ, -R226 ;  /* 0x000000ffffe2a224 */ /* 0x000fe200078e0ae2 */
[----:B------:R-:W-:Y:S01]  /*c230*/  ISETP.GE.AND P2, PT, R240, RZ, PT ;  /* 0x000000fff000720c */ /* 0x000fe20003f46270 */
[----:B------:R-:W-:Y:S02]  /*c240*/  IMAD.MOV R4, RZ, RZ, -R4 ;  /* 0x000000ffff047224 */ /* 0x000fe400078e0a04 */
[----:B------:R-:W-:Y:S02]  /*c250*/  VIADD R240, R3, 0x16 ;  /* 0x0000001603f07836 */ /* 0x000fe40000000000 */
[----:B------:R-:W-:Y:S02]  /*c260*/  IMAD R232, R2, R4, R232 ;  /* 0x0000000402e87224 */ /* 0x000fe400078e02e8 */
[----:B------:R-:W-:Y:S01]  /*c270*/  IMAD.HI.U32 R5, R0, R233, RZ ;  /* 0x000000e900057227 */ /* 0x000fe200078e00ff */
[----:B------:R-:W-:-:S03]  /*c280*/  IABS R234, R240 ;  /* 0x000000f000ea7213 */ /* 0x000fc60000000000 */
[----:B------:R-:W-:Y:S01]  /*c290*/  @!P3 IMAD.IADD R230, R230, 0x1, -R2 ;  /* 0x00000001e6e6b824 */ /* 0x000fe200078e0a02 */
[----:B------:R-:W-:Y:S01]  /*c2a0*/  ISETP.GT.U32.AND P3, PT, R2, R232, PT ;  /* 0x000000e80200720c */ /* 0x000fe20003f64070 */
[----:B------:R-:W-:-:S04]  /*c2b0*/  IMAD.HI.U32 R4, R0, R234, RZ ;  /* 0x000000ea00047227 */ /* 0x000fc800078e00ff */
[----:B------:R-:W-:Y:S02]  /*c2c0*/  IMAD.MOV R4, RZ, RZ, -R4 ;  /* 0x000000ffff047224 */ /* 0x000fe400078e0a04 */
[----:B------:R-:W-:Y:S01]  /*c2d0*/  @!P5 IMAD.MOV R223, RZ, RZ, -R223 ;  /* 0x000000ffffdfd224 */ /* 0x000fe200078e0adf */
[C---:B------:R-:W-:Y:S01]  /*c2e0*/  ISETP.GT.U32.AND P5, PT, R2.reuse, R229, PT ;  /* 0x000000e50200720c */ /* 0x040fe20003fa4070 */
[----:B------:R-:W-:Y:S02]  /*c2f0*/  IMAD R234, R2, R4, R234 ;  /* 0x0000000402ea7224 */ /* 0x000fe400078e02ea */
[----:B------:R-:W-:Y:S02]  /*c300*/  IMAD.MOV R5, RZ, RZ, -R5 ;  /* 0x000000ffff057224 */ /* 0x000fe400078e0a05 */
[----:B------:R-:W-:Y:S01]  /*c310*/  @!P3 IMAD.IADD R232, R232, 0x1, -R2 ;  /* 0x00000001e8e8b824 */ /* 0x000fe200078e0a02 */
[C---:B------:R-:W-:Y:S01]  /*c320*/  ISETP.GT.U32.AND P3, PT, R2.reuse, R234, PT ;  /* 0x000000ea0200720c */ /* 0x040fe20003f64070 */
[----:B------:R-:W-:-:S02]  /*c330*/  IMAD R233, R2, R5, R233 ;  /* 0x0000000502e97224 */ /* 0x000fc400078e02e9 */
[----:B------:R-:W-:Y:S02]  /*c340*/  VIADD R243, R3, 0x14 ;  /* 0x0000001403f37836 */ /* 0x000fe40000000000 */
[--C-:B------:R-:W-:Y:S01]  /*c350*/  @!P1 IMAD.IADD R231, R231, 0x1, -R2.reuse ;  /* 0x00000001e7e79824 */ /* 0x100fe200078e0a02 */
[----:B------:R-:W-:Y:S01]  /*c360*/  ISETP.GT.U32.AND P1, PT, R2, R233, PT ;  /* 0x000000e90200720c */ /* 0x000fe20003f24070 */
[--C-:B------:R-:W-:Y:S01]  /*c370*/  @!P0 IMAD.IADD R228, R228, 0x1, -R2.reuse ;  /* 0x00000001e4e48824 */ /* 0x100fe200078e0a02 */
[----:B------:R-:W-:Y:S01]  /*c380*/  IABS R236, R243 ;  /* 0x000000f300ec7213 */ /* 0x000fe20000000000 */
[--C-:B------:R-:W-:Y:S01]  /*c390*/  @!P5 IMAD.IADD R229, R229, 0x1, -R2.reuse ;  /* 0x00000001e5e5d824 */ /* 0x100fe200078e0a02 */
[----:B------:R-:W-:Y:S01]  /*c3a0*/  ISETP.GE.AND P0, PT, R241, RZ, PT ;  /* 0x000000fff100720c */ /* 0x000fe20003f06270 */
[----:B------:R-:W-:Y:S01]  /*c3b0*/  VIADD R241, R3, 0x15 ;  /* 0x0000001503f17836 */ /* 0x000fe20000000000 */
[----:B------:R-:W-:Y:S01]  /*c3c0*/  ISETP.GE.AND P5, PT, R242, RZ, PT ;  /* 0x000000fff200720c */ /* 0x000fe20003fa6270 */
[----:B------:R-:W-:Y:S01]  /*c3d0*/  @!P3 IMAD.IADD R234, R234, 0x1, -R2 ;  /* 0x00000001eaeab824 */ /* 0x000fe200078e0a02 */
[----:B------:R-:W-:Y:S01]  /*c3e0*/  ISETP.GT.U32.AND P3, PT, R2, R232, PT ;  /* 0x000000e80200720c */ /* 0x000fe20003f64070 */
[----:B------:R-:W-:Y:S01]  /*c3f0*/  IMAD.HI.U32 R6, R0, R236, RZ ;  /* 0x000000ec00067227 */ /* 0x000fe200078e00ff */
[----:B------:R-:W-:-:S03]  /*c400*/  IABS R235, R241 ;  /* 0x000000f100eb7213 */ /* 0x000fc60000000000 */
[----:B------:R-:W-:Y:S01]  /*c410*/  @!P4 IMAD.MOV R228, RZ, RZ, -R228 ;  /* 0x000000ffffe4c224 */ /* 0x000fe200078e0ae4 */
[----:B------:R-:W-:Y:S01]  /*c420*/  ISETP.GT.U32.AND P4, PT, R2, R234, PT ;  /* 0x000000ea0200720c */ /* 0x000fe20003f84070 */
[----:B------:R-:W-:Y:S02]  /*c430*/  VIADD R242, R3, 0x13 ;  /* 0x0000001303f27836 */ /* 0x000fe40000000000 */
[----:B------:R-:W-:-:S03]  /*c440*/  IMAD.HI.U32 R4, R0, R238, RZ ;  /* 0x000000ee00047227 */ /* 0x000fc600078e00ff */
[----:B------:R-:W-:Y:S01]  /*c450*/  IABS R237, R242 ;  /* 0x000000f200ed7213 */ /* 0x000fe20000000000 */
[----:B------:R-:W-:Y:S02]  /*c460*/  IMAD.MOV R6, RZ, RZ, -R6 ;  /* 0x000000ffff067224 */ /* 0x000fe400078e0a06 */
[----:B------:R-:W-:Y:S02]  /*c470*/  IMAD.MOV R4, RZ, RZ, -R4 ;  /* 0x000000ffff047224 */ /* 0x000fe400078e0a04 */
[----:B------:R-:W-:Y:S01]  /*c480*/  @!P1 IMAD.IADD R233, R233, 0x1, -R2 ;  /* 0x00000001e9e99824 */ /* 0x000fe200078e0a02 */
[----:B------:R-:W-:Y:S01]  /*c490*/  ISETP.GE.AND P1, PT, R239, RZ, PT ;  /* 0x000000ffef00720c */ /* 0x000fe20003f26270 */
[----:B------:R-:W-:Y:S02]  /*c4a0*/  IMAD R236, R2, R6, R236 ;  /* 0x0000000602ec7224 */ /* 0x000fe400078e02ec */
[----:B------:R-:W-:-:S04]  /*c4b0*/  IMAD.HI.U32 R7, R0, R235, RZ ;  /* 0x000000eb00077227 */ /* 0x000fc800078e00ff */
        /* <DEDUP_REMOVED lines=8> */
[----:B------:R-:W-:Y:S01]  /*c540*/  @!P4 IMAD.IADD R234, R234, 0x1, -R2 ;  /* 0x00000001eaeac824 */ /* 0x000fe200078e0a02 */
[C---:B------:R-:W-:Y:S01]  /*c550*/  ISETP.GT.U32.AND P4, PT, R2.reuse, R238, PT ;  /* 0x000000ee0200720c */ /* 0x040fe20003f84070 */
[----:B------:R-:W-:Y:S02]  /*c560*/  IMAD.MOV R5, RZ, RZ, -R5 ;  /* 0x000000ffff057224 */ /* 0x000fe400078e0a05 */
[C---:B------:R-:W-:Y:S02]  /*c570*/  IMAD R235, R2.reuse, R7, R235 ;  /* 0x0000000702eb7224 */ /* 0x040fe400078e02eb */
[C---:B------:R-:W-:Y:S01]  /*c580*/  IMAD R237, R2.reuse, R5, R237 ;  /* 0x0000000502ed7224 */ /* 0x040fe200078e02ed */
[----:B------:R-:W-:Y:S01]  /*c590*/  IABS R5, R21 ;  /* 0x0000001500057213 */ /* 0x000fe20000000000 */
[----:B------:R-:W-:Y:S01]  /*c5a0*/  @!P0 IMAD.MOV R230, RZ, RZ, -R230 ;  /* 0x000000ffffe68224 */ /* 0x000fe200078e0ae6 */
[----:B------:R-:W-:Y:S01]  /*c5b0*/  ISETP.GT.U32.AND P0, PT, R2, R235, PT ;  /* 0x000000eb0200720c */ /* 0x000fe20003f04070 */
[--C-:B------:R-:W-:Y:S01]  /*c5c0*/  @!P3 IMAD.IADD R232, R232, 0x1, -R2.reuse ;  /* 0x00000001e8e8b824 */ /* 0x100fe200078e0a02 */
[----:B------:R-:W-:Y:S01]  /*c5d0*/  ISETP.GT.U32.AND P3, PT, R2, R237, PT ;  /* 0x000000ed0200720c */ /* 0x000fe20003f64070 */
[--C-:B------:R-:W-:Y:S01]  /*c5e0*/  @!P2 IMAD.IADD R233, R233, 0x1, -R2.reuse ;  /* 0x00000001e9e9a824 */ /* 0x100fe200078e0a02 */
[----:B------:R-:W-:Y:S01]  /*c5f0*/  ISETP.GE.AND P2, PT, R240, RZ, PT ;  /* 0x000000fff000720c */ /* 0x000fe20003f46270 */
[----:B------:R-:W-:Y:S01]  /*c600*/  @!P5 IMAD.IADD R236, R236, 0x1, -R2 ;  /* 0x00000001ececd824 */ /* 0x000fe200078e0a02 */
[----:B------:R-:W-:Y:S01]  /*c610*/  ISETP.GE.AND P5, PT, R243, RZ, PT ;  /* 0x000000fff300720c */ /* 0x000fe20003fa6270 */
[----:B------:R-:W-:-:S04]  /*c620*/  IMAD.HI.U32 R6, R0, R4, RZ ;  /* 0x0000000400067227 */ /* 0x000fc800078e00ff */
[----:B------:R-:W-:Y:S01]  /*c630*/  @!P4 IMAD.IADD R238, R238, 0x1, -R2 ;  /* 0x00000001eeeec824 */ /* 0x000fe200078e0a02 */
[----:B------:R-:W-:Y:S01]  /*c640*/  ISETP.GT.U32.AND P4, PT, R2, R236, PT ;  /* 0x000000ec0200720c */ /* 0x000fe20003f84070 */
[----:B------:R-:W-:-:S04]  /*c650*/  IMAD.HI.U32 R7, R0, R5, RZ ;  /* 0x0000000500077227 */ /* 0x000fc800078e00ff */
[----:B------:R-:W-:Y:S02]  /*c660*/  IMAD.MOV R6, RZ, RZ, -R6 ;  /* 0x000000ffff067224 */ /* 0x000fe400078e0a06 */
[----:B------:R-:W-:Y:S01]  /*c670*/  @!P0 IMAD.IADD R235, R235, 0x1, -R2 ;  /* 0x00000001ebeb8824 */ /* 0x000fe200078e0a02 */
[----:B------:R-:W-:Y:S01]  /*c680*/  ISETP.GE.AND P0, PT, R241, RZ, PT ;  /* 0x000000fff100720c */ /* 0x000fe20003f06270 */
[C---:B------:R-:W-:Y:S02]  /*c690*/  IMAD R239, R2.reuse, R6, R4 ;  /* 0x0000000602ef7224 */ /* 0x040fe400078e0204 */
[----:B------:R-:W-:Y:S02]  /*c6a0*/  IMAD.MOV R7, RZ, RZ, -R7 ;  /* 0x000000ffff077224 */ /* 0x000fe400078e0a07 */
[----:B------:R-:W-:Y:S01]  /*c6b0*/  @!P3 IMAD.IADD R237, R237, 0x1, -R2 ;  /* 0x00000001ededb824 */ /* 0x000fe200078e0a02 */
[C---:B------:R-:W-:Y:S01]  /*c6c0*/  ISETP.GT.U32.AND P3, PT, R2.reuse, R235, PT ;  /* 0x000000eb0200720c */ /* 0x040fe20003f64070 */
[C---:B------:R-:W-:Y:S01]  /*c6d0*/  IMAD R240, R2.reuse, R7, R5 ;  /* 0x0000000702f07224 */ /* 0x040fe200078e0205 */
[----:B------:R-:W-:Y:S01]  /*c6e0*/  IABS R7, R3 ;  /* 0x0000000300077213 */ /* 0x000fe20000000000 */
[----:B------:R-:W-:Y:S01]  /*c6f0*/  @!P2 IMAD.MOV R234, RZ, RZ, -R234 ;  /* 0x000000ffffeaa224 */ /* 0x000fe200078e0aea */
[----:B------:R-:W-:Y:S01]  /*c700*/  ISETP.GT.U32.AND P2, PT, R2, R239, PT ;  /* 0x000000ef0200720c */ /* 0x000fe20003f44070 */
[----:B------:R-:W-:Y:S01]  /*c710*/  @!P4 IMAD.IADD R236, R236, 0x1, -R2 ;  /* 0x00000001ececc824 */ /* 0x000fe200078e0a02 */
[----:B------:R-:W-:Y:S01]  /*c720*/  ISETP.GT.U32.AND P4, PT, R2, R240, PT ;  /* 0x000000f00200720c */ /* 0x000fe20003f84070 */
[----:B------:R-:W-:-:S02]  /*c730*/  VIADD R244, R3, 0xf ;  /* 0x0000000f03f47836 */ /* 0x000fc40000000000 */
[----:B------:R-:W-:Y:S02]  /*c740*/  VIADD R243, R3, 0xe ;  /* 0x0000000e03f37836 */ /* 0x000fe40000000000 */
[----:B------:R-:W-:Y:S01]  /*c750*/  @!P1 IMAD.MOV R233, RZ, RZ, -R233 ;  /* 0x000000ffffe99224 */ /* 0x000fe200078e0ae9 */
[----:B------:R-:W-:Y:S01]  /*c760*/  IABS R241, R244 ;  /* 0x000000f400f17213 */ /* 0x000fe20000000000 */
[----:B------:R-:W-:Y:S01]  /*c770*/  @!P3 IMAD.IADD R235, R235, 0x1, -R2 ;  /* 0x00000001ebebb824 */ /* 0x000fe200078e0a02 */
[----:B------:R-:W-:Y:S01]  /*c780*/  ISETP.GT.U32.AND P1, PT, R2, R237, PT ;  /* 0x000000ed0200720c */ /* 0x000fe20003f24070 */
[----:B------:R-:W-:Y:S01]  /*c790*/  @!P6 IMAD.MOV R232, RZ, RZ, -R232 ;  /* 0x000000ffffe8e224 */ /* 0x000fe200078e0ae8 */
[----:B------:R-:W-:Y:S01]  /*c7a0*/  ISETP.GE.AND P3, PT, R242, RZ, PT ;  /* 0x000000fff200720c */ /* 0x000fe20003f66270 */
[----:B------:R-:W-:Y:S01]  /*c7b0*/  @!P2 IMAD.IADD R239, R239, 0x1, -R2 ;  /* 0x00000001efefa824 */ /* 0x000fe200078e0a02 */
[----:B------:R-:W-:Y:S01]  /*c7c0*/  IABS R242, R243 ;  /* 0x000000f300f27213 */ /* 0x000fe20000000000 */
[----:B------:R-:W-:Y:S01]  /*c7d0*/  IMAD.HI.U32 R5, R0, R241, RZ ;  /* 0x000000f100057227 */ /* 0x000fe200078e00ff */
[----:B------:R-:W-:-:S02]  /*c7e0*/  ISETP.GT.U32.AND P6, PT, R2, R238, PT ;  /* 0x000000ee0200720c */ /* 0x000fc40003fc4070 */
[----:B------:R-:W-:Y:S01]  /*c7f0*/  ISETP.GE.AND P2, PT, R21, RZ, PT ;  /* 0x000000ff1500720c */ /* 0x000fe20003f46270 */
[----:B------:R-:W-:Y:S01]  /*c800*/  @!P4 IMAD.IADD R240, R240, 0x1, -R2 ;  /* 0x00000001f0f0c824 */ /* 0x000fe200078e0a02 */
[----:B------:R-:W-:Y:S01]  /*c810*/  ISETP.GT.U32.AND P4, PT, R2, R239, PT ;  /* 0x000000ef0200720c */ /* 0x000fe20003f84070 */
[----:B------:R-:W-:Y:S01]  /*c820*/  IMAD.HI.U32 R4, R0, R242, RZ ;  /* 0x000000f200047227 */ /* 0x000fe200078e00ff */
[----:B------:R-:W-:Y:S02]  /*c830*/  @!P0 IADD3 R235, -R235, RZ, RZ ;  /* 0x000000ffebeb8210 */ /* 0x000fe40007ffe1ff */
[C---:B------:R-:W-:Y:S01]  /*c840*/  ISETP.GT.U32.AND P0, PT, R2.reuse, R240, PT ;  /* 0x000000f00200720c */ /* 0x040fe20003f04070 */
[----:B------:R-:W-:Y:S02]  /*c850*/  IMAD.MOV R5, RZ, RZ, -R5 ;  /* 0x000000ffff057224 */ /* 0x000fe400078e0a05 */
[----:B------:R-:W-:Y:S02]  /*c860*/  IMAD.MOV R4, RZ, RZ, -R4 ;  /* 0x000000ffff047224 */ /* 0x000fe400078e0a04 */
[----:B------:R-:W-:-:S02]  /*c870*/  IMAD R241, R2, R5, R241 ;  /* 0x0000000502f17224 */ /* 0x000fc400078e02f1 */
[----:B------:R-:W-:Y:S01]  /*c880*/  @!P1 IMAD.IADD R237, R237, 0x1, -R2 ;  /* 0x00000001eded9824 */ /* 0x000fe200078e0a02 */
[----:B------:R-:W-:Y:S01]  /*c890*/  ISETP.GE.AND P1, PT, R246, RZ, PT ;  /* 0x000000fff600720c */ /* 0x000fe20003f26270 */
[C---:B------:R-:W-:Y:S02]  /*c8a0*/  IMAD R242, R2.reuse, R4, R242 ;  /* 0x0000000402f27224 */ /* 0x040fe400078e02f2 */
[----:B------:R-:W-:Y:S01]  /*c8b0*/  @!P5 IMAD.MOV R236, RZ, RZ, -R236 ;  /* 0x000000ffffecd224 */ /* 0x000fe200078e0aec */
[C---:B------:R-:W-:Y:S01]  /*c8c0*/  ISETP.GT.U32.AND P5, PT, R2.reuse, R241, PT ;  /* 0x000000f10200720c */ /* 0x040fe20003fa4070 */
[--C-:B------:R-:W-:Y:S01]  /*c8d0*/  @!P4 IMAD.IADD R239, R239, 0x1, -R2.reuse ;  /* 0x00000001efefc824 */ /* 0x100fe200078e0a02 */
[----:B------:R-:W-:Y:S01]  /*c8e0*/  ISETP.GT.U32.AND P4, PT, R2, R242, PT ;  /* 0x000000f20200720c */ /* 0x000fe20003f84070 */
[----:B------:R-:W-:Y:S01]  /*c8f0*/  @!P6 IMAD.IADD R238, R238, 0x1, -R2 ;  /* 0x00000001eeeee824 */ /* 0x000fe200078e0a02 */
[----:B------:R-:W-:Y:S01]  /*c900*/  ISETP.GE.AND P6, PT, R245, RZ, PT ;  /* 0x000000fff500720c */ /* 0x000fe20003fc6270 */
[----:B------:R-:W-:-:S02]  /*c910*/  VIADD R21, R3, 0xd ;  /* 0x0000000d03157836 */ /* 0x000fc40000000000 */
[----:B------:R-:W-:Y:S01]  /*c920*/  @!P3 IMAD.MOV R237, RZ, RZ, -R237 ;  /* 0x000000ffffedb224 */ /* 0x000fe200078e0aed */
[----:B------:R-:W-:Y:S01]  /*c930*/  ISETP.GE.AND P3, PT, R244, RZ, PT ;  /* 0x000000fff400720c */ /* 0x000fe20003f66270 */
[----:B------:R-:W-:Y:S01]  /*c940*/  @!P1 IMAD.MOV R238, RZ, RZ, -R238 ;  /* 0x000000ffffee9224 */ /* 0x000fe200078e0aee */
[----:B------:R-:W-:Y:S01]  /*c950*/  ISETP.GE.AND P1, PT, R243, RZ, PT ;  /* 0x000000fff300720c */ /* 0x000fe20003f26270 */
[----:B------:R-:W-:Y:S01]  /*c960*/  VIADD R244, R3, 0xc ;  /* 0x0000000c03f47836 */ /* 0x000fe20000000000 */
[----:B------:R-:W-:Y:S01]  /*c970*/  IABS R243, R21 ;  /* 0x0000001500f37213 */ /* 0x000fe20000000000 */
[--C-:B------:R-:W-:Y:S02]  /*c980*/  @!P5 IMAD.IADD R241, R241, 0x1, -R2.reuse ;  /* 0x00000001f1f1d824 */ /* 0x100fe400078e0a02 */
[----:B------:R-:W-:Y:S01]  /*c990*/  @!P4 IMAD.IADD R242, R242, 0x1, -R2 ;  /* 0x00000001f2f2c824 */ /* 0x000fe200078e0a02 */
[----:B------:R-:W-:Y:S01]  /*c9a0*/  IABS R4, R244 ;  /* 0x000000f400047213 */ /* 0x000fe20000000000 */
[----:B------:R-:W-:Y:S01]  /*c9b0*/  IMAD.HI.U32 R5, R0, R243, RZ ;  /* 0x000000f300057227 */ /* 0x000fe200078e00ff */
[----:B------:R-:W-:-:S02]  /*c9c0*/  ISETP.GT.U32.AND P5, PT, R2, R241, PT ;  /* 0x000000f10200720c */ /* 0x000fc40003fa4070 */
[----:B------:R-:W-:Y:S01]  /*c9d0*/  ISETP.GT.U32.AND P4, PT, R2, R242, PT ;  /* 0x000000f20200720c */ /* 0x000fe20003f84070 */
[----:B------:R-:W-:Y:S01]  /*c9e0*/  @!P6 IMAD.MOV R239, RZ, RZ, -R239 ;  /* 0x000000ffffefe224 */ /* 0x000fe200078e0aef */
[----:B------:R-:W-:Y:S01]  /*c9f0*/  ISETP.GE.AND P6, PT, R244, RZ, PT ;  /* 0x000000fff400720c */ /* 0x000fe20003fc6270 */
[----:B------:R-:W-:Y:S02]  /*ca00*/  IMAD.MOV R5, RZ, RZ, -R5 ;  /* 0x000000ffff057224 */ /* 0x000fe400078e0a05 */
[----:B------:R-:W-:-:S04]  /*ca10*/  IMAD.HI.U32 R244, R0, R4, RZ ;  /* 0x0000000400f47227 */ /* 0x000fc800078e00ff */
[C---:B------:R-:W-:Y:S02]  /*ca20*/  IMAD R243, R2.reuse, R5, R243 ;  /* 0x0000000502f37224 */ /* 0x040fe400078e02f3 */
[----:B------:R-:W-:Y:S02]  /*ca30*/  IMAD.MOV R244, RZ, RZ, -R244 ;  /* 0x000000fffff47224 */ /* 0x000fe400078e0af4 */
[----:B------:R-:W-:Y:S01]  /*ca40*/  @!P5 IMAD.IADD R241, R241, 0x1, -R2 ;  /* 0x00000001f1f1d824 */ /* 0x000fe200078e0a02 */
[C---:B------:R-:W-:Y:S01]  /*ca50*/  ISETP.GT.U32.AND P5, PT, R2.reuse, R243, PT ;  /* 0x000000f30200720c */ /* 0x040fe20003fa4070 */
[----:B------:R-:W-:Y:S02]  /*ca60*/  IMAD R244, R2, R244, R4 ;  /* 0x000000f402f47224 */ /* 0x000fe400078e0204 */
[--C-:B------:R-:W-:Y:S01]  /*ca70*/  @!P0 IMAD.IADD R240, R240, 0x1, -R2.reuse ;  /* 0x00000001f0f08824 */ /* 0x100fe200078e0a02 */
[----:B------:R-:W-:Y:S01]  /*ca80*/  ISETP.GE.AND P0, PT, R21, RZ, PT ;  /* 0x000000ff1500720c */ /* 0x000fe20003f06270 */
[----:B------:R-:W-:Y:S01]  /*ca90*/  @!P4 IMAD.IADD R242, R242, 0x1, -R2 ;  /* 0x00000001f2f2c824 */ /* 0x000fe200078e0a02 */
[----:B------:R-:W-:Y:S01]  /*caa0*/  ISETP.GT.U32.AND P4, PT, R2, R244, PT ;  /* 0x000000f40200720c */ /* 0x000fe20003f84070 */
[----:B------:R-:W-:-:S02]  /*cab0*/  VIADD R21, R3, 0xb ;  /* 0x0000000b03157836 */ /* 0x000fc40000000000 */
[C---:B------:R-:W-:Y:S02]  /*cac0*/  VIADD R156, R3.reuse, 0xa ;  /* 0x0000000a039c7836 */ /* 0x040fe40000000000 */
[----:B------:R-:W-:Y:S01]  /*cad0*/  VIADD R11, R3, 0x7 ;  /* 0x00000007030b7836 */ /* 0x000fe20000000000 */
[----:B------:R-:W-:Y:S01]  /*cae0*/  IABS R245, R21 ;  /* 0x0000001500f57213 */ /* 0x000fe20000000000 */
[----:B------:R-:W-:Y:S01]  /*caf0*/  @!P5 IMAD.IADD R243, R243, 0x1, -R2 ;  /* 0x00000001f3f3d824 */ /* 0x000fe200078e0a02 */
[----:B------:R-:W-:Y:S01]  /*cb00*/  IABS R246, R156 ;  /* 0x0000009c00f67213 */ /* 0x000fe20000000000 */
[----:B------:R-:W-:Y:S01]  /*cb10*/  @!P2 IMAD.MOV R240, RZ, RZ, -R240 ;  /* 0x000000fffff0a224 */ /* 0x000fe200078e0af0 */
[----:B------:R-:W-:Y:S01]  /*cb20*/  IABS R249, R11 ;  /* 0x0000000b00f97213 */ /* 0x000fe20000000000 */
[----:B------:R-:W-:Y:S01]  /*cb30*/  IMAD.HI.U32 R5, R0, R245, RZ ;  /* 0x000000f500057227 */ /* 0x000fe200078e00ff */
[----:B------:R-:W-:-:S03]  /*cb40*/  ISETP.GE.AND P2, PT, R21, RZ, PT ;  /* 0x000000ff1500720c */ /* 0x000fc60003f46270 */
[----:B------:R-:W-:Y:S01]  /*cb50*/  @!P4 IMAD.IADD R244, R244, 0x1, -R2 ;  /* 0x00000001f4f4c824 */ /* 0x000fe200078e0a02 */
[----:B------:R-:W-:Y:S01]  /*cb60*/  ISETP.GT.U32.AND P4, PT, R2, R243, PT ;  /* 0x000000f30200720c */ /* 0x000fe20003f84070 */
[----:B------:R-:W-:Y:S02]  /*cb70*/  IMAD.MOV R4, RZ, RZ, -R5 ;  /* 0x000000ffff047224 */ /* 0x000fe400078e0a05 */
[----:B------:R-:W-:-:S04]  /*cb80*/  IMAD.HI.U32 R5, R0, R246, RZ ;  /* 0x000000f600057227 */ /* 0x000fc800078e00ff */
[----:B------:R-:W-:Y:S02]  /*cb90*/  IMAD.MOV R5, RZ, RZ, -R5 ;  /* 0x000000ffff057224 */ /* 0x000fe400078e0a05 */
[----:B------:R-:W-:Y:S02]  /*cba0*/  VIADD R21, R3, 0x9 ;  /* 0x0000000903157836 */ /* 0x000fe40000000000 */
[----:B------:R-:W-:Y:S02]  /*cbb0*/  IMAD R246, R2, R5, R246 ;  /* 0x0000000502f67224 */ /* 0x000fe400078e02f6 */
[----:B------:R-:W-:Y:S01]  /*cbc0*/  @!P4 IMAD.IADD R243, R243, 0x1, -R2 ;  /* 0x00000001f3f3c824 */ /* 0x000fe200078e0a02 */
[----:B------:R-:W-:Y:S01]  /*cbd0*/  IABS R247, R21 ;  /* 0x0000001500f77213 */ /* 0x000fe20000000000 */
[----:B------:R-:W-:Y:S01]  /*cbe0*/  IMAD.HI.U32 R5, R0, R249, RZ ;  /* 0x000000f900057227 */ /* 0x000fe200078e00ff */
[----:B------:R-:W-:-:S03]  /*cbf0*/  ISETP.GT.U32.AND P4, PT, R2, R246, PT ;  /* 0x000000f60200720c */ /* 0x000fc60003f84070 */
[----:B------:R-:W-:Y:S02]  /*cc00*/  IMAD.MOV R5, RZ, RZ, -R5 ;  /* 0x000000ffff057224 */ /* 0x000fe400078e0a05 */
[C---:B------:R-:W-:Y:S02]  /*cc10*/  IMAD R245, R2.reuse, R4, R245 ;  /* 0x0000000402f57224 */ /* 0x040fe400078e02f5 */
[C---:B------:R-:W-:Y:S02]  /*cc20*/  IMAD R249, R2.reuse, R5, R249 ;  /* 0x0000000502f97224 */ /* 0x040fe400078e02f9 */
[----:B------:R-:W-:Y:S01]  /*cc30*/  VIADD R12, R3, 0x8 ;  /* 0x00000008030c7836 */ /* 0x000fe20000000000 */
[C---:B------:R-:W-:Y:S01]  /*cc40*/  ISETP.GT.U32.AND P5, PT, R2.reuse, R245, PT ;  /* 0x000000f50200720c */ /* 0x040fe20003fa4070 */
[----:B------:R-:W-:Y:S01]  /*cc50*/  @!P3 IMAD.MOV R241, RZ, RZ, -R241 ;  /* 0x000000fffff1b224 */ /* 0x000fe200078e0af1 */
[----:B------:R-:W-:Y:S01]  /*cc60*/  ISETP.GT.U32.AND P3, PT, R2, R244, PT ;  /* 0x000000f40200720c */ /* 0x000fe20003f64070 */
[----:B------:R-:W-:Y:S01]  /*cc70*/  @!P4 IMAD.IADD R246, R246, 0x1, -R2 ;  /* 0x00000001f6f6c824 */ /* 0x000fe200078e0a02 */
[----:B------:R-:W-:Y:S01]  /*cc80*/  ISETP.GT.U32.AND P4, PT, R2, R249, PT ;  /* 0x000000f90200720c */ /* 0x000fe20003f84070 */
[----:B------:R-:W-:Y:S01]  /*cc90*/  IMAD.HI.U32 R4, R0, R247, RZ ;  /* 0x000000f700047227 */ /* 0x000fe200078e00ff */
[----:B------:R-:W-:-:S03]  /*cca0*/  IABS R248, R12 ;  /* 0x0000000c00f87213 */ /* 0x000fc60000000000 */
[----:B------:R-:W-:Y:S02]  /*ccb0*/  IMAD.MOV R4, RZ, RZ, -R4 ;  /* 0x000000ffff047224 */ /* 0x000fe400078e0a04 */
[----:B------:R-:W-:Y:S02]  /*ccc0*/  VIADD R10, R3, 0x6 ;  /* 0x00000006030a7836 */ /* 0x000fe40000000000 */
[----:B------:R-:W-:-:S03]  /*ccd0*/  IMAD.HI.U32 R6, R0, R248, RZ ;  /* 0x000000f800067227 */ /* 0x000fc600078e00ff */
[----:B------:R-:W-:Y:S01]  /*cce0*/  IABS R250, R10 ;  /* 0x0000000a00fa7213 */ /* 0x000fe20000000000 */
[----:B------:R-:W-:Y:S01]  /*ccf0*/  @!P4 IMAD.IADD R249, R249, 0x1, -R2 ;  /* 0x00000001f9f9c824 */ /* 0x000fe200078e0a02 */
[----:B------:R-:W-:Y:S01]  /*cd00*/  ISETP.GE.AND P4, PT, R21, RZ, PT ;  /* 0x000000ff1500720c */ /* 0x000fe20003f86270 */
[----:B------:R-:W-:Y:S01]  /*cd10*/  IMAD R247, R2, R4, R247 ;  /* 0x0000000402f77224 */ /* 0x000fe200078e02f7 */
[----:B------:R-:W2:Y:S01]  /*cd20*/  LDL R21, [R1+0x189c] ;  /* 0x00189c0001157983 */ /* 0x000ea20000100800 */
[----:B------:R-:W-:Y:S02]  /*cd30*/  IMAD.MOV R4, RZ, RZ, -R6 ;  /* 0x000000ffff047224 */ /* 0x000fe400078e0a06 */
[----:B------:R-:W-:Y:S02]  /*cd40*/  VIADD R9, R3, 0x5 ;  /* 0x0000000503097836 */ /* 0x000fe40000000000 */
[--C-:B------:R-:W-:Y:S02]  /*cd50*/  @!P5 IMAD.IADD R245, R245, 0x1, -R2.reuse ;  /* 0x00000001f5f5d824 */ /* 0x100fe400078e0a02 */
[----:B------:R-:W-:Y:S01]  /*cd60*/  @!P3 IMAD.IADD R244, R244, 0x1, -R2 ;  /* 0x00000001f4f4b824 */ /* 0x000fe200078e0a02 */
[C---:B------:R-:W-:Y:S01]  /*cd70*/  ISETP.GT.U32.AND P3, PT, R2.reuse, R247, PT ;  /* 0x000000f70200720c */ /* 0x040fe20003f64070 */
[C---:B------:R-:W-:Y:S01]  /*cd80*/  IMAD R248, R2.reuse, R4, R248 ;  /* 0x0000000402f87224 */ /* 0x040fe200078e02f8 */
[----:B------:R-:W-:Y:S01]  /*cd90*/  IABS R251, R9 ;  /* 0x0000000900fb7213 */ /* 0x000fe20000000000 */
[----:B------:R-:W-:Y:S01]  /*cda0*/  VIADD R252, R3, 0x4 ;  /* 0x0000000403fc7836 */ /* 0x000fe20000000000 */
[----:B------:R-:W-:Y:S01]  /*cdb0*/  ISETP.GT.U32.AND P5, PT, R2, R245, PT ;  /* 0x000000f50200720c */ /* 0x000fe20003fa4070 */
[----:B------:R-:W-:-:S03]  /*cdc0*/  IMAD.HI.U32 R4, R0, R250, RZ ;  /* 0x000000fa00047227 */ /* 0x000fc600078e00ff */
[----:B------:R-:W-:Y:S01]  /*cdd0*/  IABS R8, R252 ;  /* 0x000000fc00087213 */ /* 0x000fe20000000000 */
        /* <DEDUP_REMOVED lines=8> */
[----:B------:R-:W-:Y:S01]  /*ce60*/  ISETP.GE.AND P3, PT, R156, RZ, PT ;  /* 0x000000ff9c00720c */ /* 0x000fe20003f66270 */
[----:B------:R-:W-:Y:S02]  /*ce70*/  IMAD.MOV R4, RZ, RZ, -R4 ;  /* 0x000000ffff047224 */ /* 0x000fe400078e0a04 */
[----:B------:R-:W-:Y:S02]  /*ce80*/  VIADD R156, R3, 0x3 ;  /* 0x00000003039c7836 */ /* 0x000fe40000000000 */
[C---:B------:R-:W-:Y:S02]  /*ce90*/  IMAD R251, R2.reuse, R5, R251 ;  /* 0x0000000502fb7224 */ /* 0x040fe400078e02fb */
[----:B------:R-:W-:Y:S01]  /*cea0*/  @!P5 IMAD.IADD R245, R245, 0x1, -R2 ;  /* 0x00000001f5f5d824 */ /* 0x000fe200078e0a02 */
[----:B------:R-:W-:Y:S01]  /*ceb0*/  ISETP.GT.U32.AND P5, PT, R2, R248, PT ;  /* 0x000000f80200720c */ /* 0x000fe20003fa4070 */
[----:B------:R-:W-:Y:S01]  /*cec0*/  IMAD.HI.U32 R5, R0, R7, RZ ;  /* 0x0000000700057227 */ /* 0x000fe200078e00ff */
[----:B------:R-:W-:-:S03]  /*ced0*/  IABS R6, R156 ;  /* 0x0000009c00067213 */ /* 0x000fc60000000000 */
[C---:B------:R-:W-:Y:S02]  /*cee0*/  IMAD R8, R2.reuse, R4, R8 ;  /* 0x0000000402087224 */ /* 0x040fe400078e0208 */
[----:B------:R-:W-:Y:S02]  /*cef0*/  IMAD.MOV R4, RZ, RZ, -R5 ;  /* 0x000000ffff047224 */ /* 0x000fe400078e0a05 */
[----:B------:R-:W-:Y:S01]  /*cf00*/  @!P2 IMAD.MOV R245, RZ, RZ, -R245 ;  /* 0x000000fffff5a224 */ /* 0x000fe200078e0af5 */
[----:B------:R-:W-:Y:S01]  /*cf10*/  ISETP.GT.U32.AND P2, PT, R2, R249, PT ;  /* 0x000000f90200720c */ /* 0x000fe20003f44070 */
[----:B------:R-:W-:Y:S01]  /*cf20*/  @!P1 IMAD.IADD R246, R246, 0x1, -R2 ;  /* 0x00000001f6f69824 */ /* 0x000fe200078e0a02 */
[C---:B------:R-:W-:Y:S01]  /*cf30*/  ISETP.GT.U32.AND P1, PT, R2.reuse, R251, PT ;  /* 0x000000fb0200720c */ /* 0x040fe20003f24070 */
[----:B------:R-:W-:Y:S02]  /*cf40*/  IMAD R7, R2, R4, R7 ;  /* 0x0000000402077224 */ /* 0x000fe400078e0207 */
[----:B------:R-:W-:-:S04]  /*cf50*/  IMAD.HI.U32 R4, R0, R6, RZ ;  /* 0x0000000600047227 */ /* 0x000fc800078e00ff */
[----:B------:R-:W-:Y:S02]  /*cf60*/  IMAD.MOV R4, RZ, RZ, -R4 ;  /* 0x000000ffff047224 */ /* 0x000fe400078e0a04 */
[----:B------:R-:W-:Y:S02]  /*cf70*/  VIADD R23, R3, 0x2 ;  /* 0x0000000203177836 */ /* 0x000fe40000000000 */
[----:B------:R-:W-:Y:S01]  /*cf80*/  @!P5 IMAD.IADD R248, R248, 0x1, -R2 ;  /* 0x00000001f8f8d824 */ /* 0x000fe200078e0a02 */
[C---:B------:R-:W-:Y:S01]  /*cf90*/  ISETP.GT.U32.AND P5, PT, R2.reuse, R250, PT ;  /* 0x000000fa0200720c */ /* 0x040fe20003fa4070 */
[C---:B------:R-:W-:Y:S01]  /*cfa0*/  IMAD R6, R2.reuse, R4, R6 ;  /* 0x0000000402067224 */ /* 0x040fe200078e0206 */
[----:B------:R-:W-:Y:S01]  /*cfb0*/  IABS R152, R23 ;  /* 0x0000001700987213 */ /* 0x000fe20000000000 */
[--C-:B------:R-:W-:Y:S01]  /*cfc0*/  @!P2 IMAD.IADD R249, R249, 0x1, -R2.reuse ;  /* 0x00000001f9f9a824 */ /* 0x100fe200078e0a02 */
[C---:B------:R-:W-:Y:S01]  /*cfd0*/  ISETP.GT.U32.AND P2, PT, R2.reuse, R7, PT ;  /* 0x000000070200720c */ /* 0x040fe20003f44070 */
[----:B------:R-:W-:Y:S01]  /*cfe0*/  @!P1 IMAD.IADD R251, R251, 0x1, -R2 ;  /* 0x00000001fbfb9824 */ /* 0x000fe200078e0a02 */
[C---:B------:R-:W-:Y:S01]  /*cff0*/  ISETP.GT.U32.AND P1, PT, R2.reuse, R6, PT ;  /* 0x000000060200720c */ /* 0x040fe20003f24070 */
[----:B------:R-:W-:Y:S01]  /*d000*/  @!P0 IMAD.MOV R243, RZ, RZ, -R243 ;  /* 0x000000fffff38224 */ /* 0x000fe200078e0af3 */
[----:B------:R-:W-:Y:S01]  /*d010*/  ISETP.GT.U32.AND P0, PT, R2, R247, PT ;  /* 0x000000f70200720c */ /* 0x000fe20003f04070 */
[----:B------:R-:W-:-:S02]  /*d020*/  IMAD.MOV.U32 R5, RZ, RZ, R152 ;  /* 0x000000ffff057224 */ /* 0x000fc400078e0098 */
[----:B------:R-:W-:Y:S02]  /*d030*/  VIADD R14, R3, 0x1 ;  /* 0x00000001030e7836 */ /* 0x000fe40000000000 */
[----:B------:R-:W-:-:S04]  /*d040*/  IMAD.HI.U32 R152, R0, R5, RZ ;  /* 0x0000000500987227 */ /* 0x000fc800078e00ff */
[----:B------:R-:W-:Y:S02]  /*d050*/  @!P5 IMAD.IADD R250, R250, 0x1, -R2 ;  /* 0x00000001fafad824 */ /* 0x000fe400078e0a02 */
[----:B------:R-:W-:Y:S02]  /*d060*/  IMAD.MOV R4, RZ, RZ, -R152 ;  /* 0x000000ffff047224 */ /* 0x000fe400078e0a98 */
[----:B------:R-:W-:Y:S01]  /*d070*/  @!P2 IMAD.IADD R7, R7, 0x1, -R2 ;  /* 0x000000010707a824 */ /* 0x000fe200078e0a02 */
[----:B------:R-:W-:Y:S01]  /*d080*/  IABS R152, R14 ;  /* 0x0000000e00987213 */ /* 0x000fe20000000000 */
[----:B------:R-:W-:Y:S01]  /*d090*/  @!P6 IMAD.MOV R244, RZ, RZ, -R244 ;  /* 0x000000fffff4e224 */ /* 0x000fe200078e0af4 */
[----:B------:R-:W-:Y:S01]  /*d0a0*/  ISETP.GT.U32.AND P6, PT, R2, R250, PT ;  /* 0x000000fa0200720c */ /* 0x000fe20003fc4070 */
[----:B------:R-:W-:Y:S01]  /*d0b0*/  @!P1 IMAD.IADD R6, R6, 0x1, -R2 ;  /* 0x0000000106069824 */ /* 0x000fe200078e0a02 */
[C---:B------:R-:W-:Y:S01]  /*d0c0*/  ISETP.GT.U32.AND P1, PT, R2.reuse, R251, PT ;  /* 0x000000fb0200720c */ /* 0x040fe20003f24070 */
[----:B------:R-:W-:-:S02]  /*d0d0*/  IMAD R5, R2, R4, R5 ;  /* 0x0000000402057224 */ /* 0x000fc400078e0205 */
[----:B------:R-:W-:Y:S01]  /*d0e0*/  @!P3 IMAD.MOV R246, RZ, RZ, -R246 ;  /* 0x000000fffff6b224 */ /* 0x000fe200078e0af6 */
[----:B------:R-:W-:Y:S02]  /*d0f0*/  ISETP.GT.U32.AND P3, PT, R2, R7, PT ;  /* 0x000000070200720c */ /* 0x000fe40003f64070 */
[----:B------:R-:W-:Y:S01]  /*d100*/  @!P0 IADD3 R247, R247, -R2, RZ ;  /* 0x80000002f7f78210 */ /* 0x000fe20007ffe0ff */
[----:B------:R-:W-:Y:S01]  /*d110*/  IMAD.HI.U32 R0, R0, R152, RZ ;  /* 0x0000009800007227 */ /* 0x000fe200078e00ff */
[C---:B------:R-:W-:Y:S02]  /*d120*/  ISETP.GT.U32.AND P0, PT, R2.reuse, R8, PT ;  /* 0x000000080200720c */ /* 0x040fe40003f04070 */
[----:B------:R-:W-:Y:S01]  /*d130*/  ISETP.GT.U32.AND P5, PT, R2, R248, PT ;  /* 0x000000f80200720c */ /* 0x000fe20003fa4070 */
[----:B------:R-:W-:Y:S02]  /*d140*/  IMAD.MOV R0, RZ, RZ, -R0 ;  /* 0x000000ffff007224 */ /* 0x000fe400078e0a00 */
[----:B------:R-:W-:Y:S01]  /*d150*/  @!P6 IMAD.IADD R250, R250, 0x1, -R2 ;  /* 0x00000001fafae824 */ /* 0x000fe200078e0a02 */
[----:B------:R-:W-:Y:S01]  /*d160*/  ISETP.GE.AND P6, PT, R11, RZ, PT ;  /* 0x000000ff0b00720c */ /* 0x000fe20003fc6270 */
[----:B------:R-:W-:-:S02]  /*d170*/  IMAD R0, R2, R0, R152 ;  /* 0x0000000002007224 */ /* 0x000fc400078e0298 */
[----:B------:R-:W-:Y:S02]  /*d180*/  IMAD.MOV.U32 R152, RZ, RZ, RZ ;  /* 0x000000ffff987224 */ /* 0x000fe400078e00ff */
[--C-:B------:R-:W-:Y:S01]  /*d190*/  @!P1 IMAD.IADD R251, R251, 0x1, -R2.reuse ;  /* 0x00000001fbfb9824 */ /* 0x100fe200078e0a02 */
[----:B------:R-:W-:Y:S01]  /*d1a0*/  ISETP.GT.U32.AND P2, PT, R2, R5, PT ;  /* 0x000000050200720c */ /* 0x000fe20003f44070 */
[--C-:B------:R-:W-:Y:S01]  /*d1b0*/  @!P3 IMAD.IADD R7, R7, 0x1, -R2.reuse ;  /* 0x000000010707b824 */ /* 0x100fe200078e0a02 */
[----:B------:R-:W-:Y:S01]  /*d1c0*/  ISETP.GE.AND P3, PT, R252, RZ, PT ;  /* 0x000000fffc00720c */ /* 0x000fe20003f66270 */
[--C-:B------:R-:W-:Y:S01]  /*d1d0*/  @!P0 IMAD.IADD R8, R8, 0x1, -R2.reuse ;  /* 0x0000000108088824 */ /* 0x100fe200078e0a02 */
[----:B------:R-:W1:Y:S01]  /*d1e0*/  S2R R252, SR_TID.X ;  /* 0x0000000000fc7919 */ /* 0x000e620000002100 */
[----:B------:R-:W-:Y:S01]  /*d1f0*/  ISETP.GE.AND P0, PT, R10, RZ, PT ;  /* 0x000000ff0a00720c */ /* 0x000fe20003f06270 */
[----:B------:R-:W-:Y:S01]  /*d200*/  @!P5 IMAD.IADD R248, R248, 0x1, -R2 ;  /* 0x00000001f8f8d824 */ /* 0x000fe200078e0a02 */
[----:B------:R-:W-:-:S06]  /*d210*/  ISETP.GE.AND P5, PT, R12, RZ, PT ;  /* 0x000000ff0c00720c */ /* 0x000fcc0003fa6270 */
[----:B------:R-:W-:-:S05]  /*d220*/  @!P2 IMAD.IADD R5, R5, 0x1, -R2 ;  /* 0x000000010505a824 */ /* 0x000fca00078e0a02 */
[C---:B------:R-:W-:Y:S02]  /*d230*/  ISETP.GT.U32.AND P2, PT, R2.reuse, R5, PT ;  /* 0x000000050200720c */ /* 0x040fe40003f44070 */
[----:B------:R-:W-:Y:S01]  /*d240*/  @!P5 IMAD.MOV R248, RZ, RZ, -R248 ;  /* 0x000000fffff8d224 */ /* 0x000fe200078e0af8 */
[----:B------:R-:W-:-:S10]  /*d250*/  ISETP.GT.U32.AND P5, PT, R2, R6, PT ;  /* 0x000000060200720c */ /* 0x000fd40003fa4070 */
[--C-:B------:R-:W-:Y:S01]  /*d260*/  @!P2 IMAD.IADD R5, R5, 0x1, -R2.reuse ;  /* 0x000000010505a824 */ /* 0x100fe200078e0a02 */
[----:B------:R-:W-:Y:S02]  /*d270*/  ISETP.GE.AND P2, PT, R23, RZ, PT ;  /* 0x000000ff1700720c */ /* 0x000fe40003f46270 */
[----:B------:R-:W-:Y:S01]  /*d280*/  @!P5 IMAD.IADD R6, R6, 0x1, -R2 ;  /* 0x000000010606d824 */ /* 0x000fe200078e0a02 */
[----:B------:R-:W-:Y:S01]  /*d290*/  ISETP.GE.AND P5, PT, R156, RZ, PT ;  /* 0x000000ff9c00720c */ /* 0x000fe20003fa6270 */
[C---:B-1----:R-:W-:Y:S01]  /*d2a0*/  IMAD.SHL.U32 R23, R252.reuse, 0x2, RZ ;  /* 0x00000002fc177824 */ /* 0x042fe200078e00ff */
[----:B------:R-:W-:Y:S01]  /*d2b0*/  LOP3.LUT R12, R252, 0x40, RZ, 0xc0, !PT ;  /* 0x00000040fc0c7812 */ /* 0x000fe200078ec0ff */
[----:B------:R-:W3:Y:S04]  /*d2c0*/  LDL.LU R156, [R1+0x1e4] ;  /* 0x0001e400019c7983 */ /* 0x000ee80000300800 */
[----:B0-----:R0:W-:Y:S01]  /*d2d0*/  STL [R1+0x34], R17 ;  /* 0x0000341101007387 */ /* 0x0011e20000100800 */
[----:B--2---:R-:W-:-:S05]  /*d2e0*/  VIADD R4, R21, 0x10000 ;  /* 0x0001000015047836 */ /* 0x004fca0000000000 */
[----:B------:R-:W-:-:S04]  /*d2f0*/  SHF.R.U32.HI R4, RZ, 0x4, R4 ;  /* 0x00000004ff047819 */ /* 0x000fc80000011604 */
[----:B------:R-:W-:-:S04]  /*d300*/  SGXT.U32 R4, R4, 0xe ;  /* 0x0000000e0404781a */ /* 0x000fc80000000000 */
[----:B------:R-:W-:-:S04]  /*d310*/  IADD3 R11, P1, R4, 0x2, RZ ;  /* 0x00000002040b7810 */ /* 0x000fc80007f3e0ff */
[----:B------:R-:W-:Y:S02]  /*d320*/  IADD3.X R10, R152, 0x40000040, RZ, P1, !PT ;  /* 0x40000040980a7810 */ /* 0x000fe40000ffe4ff */
[----:B------:R-:W-:Y:S02]  /*d330*/  SHF.R.U32.HI R152, RZ, 0x4, R21 ;  /* 0x00000004ff987819 */ /* 0x000fe40000011615 */
[----:B------:R-:W1:Y:S01]  /*d340*/  LDC R21, c[0x0][0x230] ;  /* 0x00008c00ff157b82 */ /* 0x000e620000000800 */
[----:B------:R-:W-:Y:S02]  /*d350*/  ISETP.GT.U32.AND P1, PT, R2, R0, PT ;  /* 0x000000000200720c */ /* 0x000fe40003f24070 */
[----:B------:R-:W-:Y:S01]  /*d360*/  SGXT.U32 R13, R152, 0xe ;  /* 0x0000000e980d781a */ /* 0x000fe20000000000 */
[----:B------:R-:W-:-:S10]  /*d370*/  IMAD.MOV.U32 R152, RZ, RZ, RZ ;  /* 0x000000ffff987224 */ /* 0x000fd400078e00ff */
[----:B------:R-:W-:Y:S01]  /*d380*/  @!P1 IMAD.IADD R0, R0, 0x1, -R2 ;  /* 0x0000000100009824 */ /* 0x000fe200078e0a02 */
[----:B------:R-:W-:Y:S01]  /*d390*/  IADD3 R153, P1, R13, 0x80, RZ ;  /* 0x000000800d997810 */ /* 0x000fe20007f3e0ff */
[----:B------:R-:W-:Y:S02]  /*d3a0*/  IMAD.MOV.U32 R13, RZ, RZ, R16 ;  /* 0x000000ffff0d7224 */ /* 0x000fe400078e0010 */
[----:B0-----:R-:W2:Y:S01]  /*d3b0*/  LDL.LU.64 R16, [R1+0x1908] ;  /* 0x0019080001107983 */ /* 0x001ea20000300a00 */
[----:B-1----:R-:W-:Y:S01]  /*d3c0*/  VIADD R21, R21, 0x7f ;  /* 0x0000007f15157836 */ /* 0x002fe20000000000 */
[----:B------:R-:W-:-:S04]  /*d3d0*/  IADD3.X R152, R152, 0x40000040, RZ, P1, !PT ;  /* 0x4000004098987810 */ /* 0x000fc80000ffe4ff */
[----:B------:R-:W-:Y:S02]  /*d3e0*/  SHF.R.S32.HI R252, RZ, 0x1f, R21 ;  /* 0x0000001ffffc7819 */ /* 0x000fe40000011415 */
[----:B------:R-:W-:Y:S02]  /*d3f0*/  ISETP.GE.AND P1, PT, R14, RZ, PT ;  /* 0x000000ff0e00720c */ /* 0x000fe40003f26270 */
[----:B------:R-:W4:Y:S01]  /*d400*/  LDL.LU R14, [R1+0x1900] ;  /* 0x00190000010e7983 */ /* 0x000f220000300800 */
[----:B------:R-:W-:-:S03]  /*d410*/  LEA.HI R252, R252, R21, RZ, 0x7 ;  /* 0x00000015fcfc7211 */ /* 0x000fc600078f38ff */
[----:B------:R-:W2:Y:S01]  /*d420*/  LDL.LU R21, [R1+0x18fc] ;  /* 0x0018fc0001157983 */ /* 0x000ea20000300800 */
[----:B------:R-:W-:Y:S01]  /*d430*/  @!P4 IMAD.MOV R247, RZ, RZ, -R247 ;  /* 0x000000fffff7c224 */ /* 0x000fe200078e0af7 */
[----:B------:R-:W-:Y:S01]  /*d440*/  ISETP.GT.U32.AND P4, PT, R2, R8, PT ;  /* 0x000000080200720c */ /* 0x000fe20003f84070 */
[----:B------:R-:W-:-:S12]  /*d450*/  @!P6 IMAD.MOV R249, RZ, RZ, -R249 ;  /* 0x000000fffff9e224 */ /* 0x000fd800078e0af9 */
[----:B------:R-:W-:Y:S01]  /*d460*/  @!P4 IMAD.IADD R8, R8, 0x1, -R2 ;  /* 0x000000010808c824 */ /* 0x000fe200078e0a02 */
[----:B------:R-:W-:Y:S02]  /*d470*/  ISETP.GE.AND P4, PT, R9, RZ, PT ;  /* 0x000000ff0900720c */ /* 0x000fe40003f86270 */
[----:B------:R-:W3:Y:S01]  /*d480*/  LDC R9, c[0x0][0x234] ;  /* 0x00008d00ff097b82 */ /* 0x000ee20000000800 */
[----:B------:R-:W-:Y:S02]  /*d490*/  ISETP.GT.U32.AND P6, PT, R2, R0, PT ;  /* 0x000000000200720c */ /* 0x000fe40003fc4070 */
[----:B------:R-:W-:Y:S02]  /*d4a0*/  LOP3.LUT R23, R23, 0x7e, RZ, 0xc0, !PT ;  /* 0x0000007e17177812 */ /* 0x000fe400078ec0ff */
[----:B------:R-:W-:-:S03]  /*d4b0*/  R2UR UR34, R4 ;  /* 0x00000000042272ca */ /* 0x000fc600000e0000 */
[C-C-:B------:R-:W-:Y:S02]  /*d4c0*/  IMAD R252, R12.reuse, 0x100, R23.reuse ;  /* 0x000001000cfc7824 */ /* 0x140fe400078e0217 */
[----:B------:R-:W-:-:S04]  /*d4d0*/  IMAD R12, R12, 0x200, R23 ;  /* 0x000002000c0c7824 */ /* 0x000fc800078e0217 */
[----:B------:R-:W-:Y:S01]  /*d4e0*/  @!P6 IMAD.IADD R0, R0, 0x1, -R2 ;  /* 0x000000010000e824 */ /* 0x000fe200078e0a02 */
[----:B------:R-:W-:Y:S02]  /*d4f0*/  R2UR UR6, R11 ;  /* 0x000000000b0672ca */ /* 0x000fe400000e0000 */
[----:B------:R-:W-:Y:S01]  /*d500*/  R2UR UR7, R10 ;  /* 0x000000000a0772ca */ /* 0x000fe200000e0000 */
[-C--:B---3--:R-:W-:Y:S02]  /*d510*/  IMAD R4, R156, R9.reuse, RZ ;  /* 0x000000099c047224 */ /* 0x088fe400078e02ff */
[----:B--2---:R-:W-:Y:S02]  /*d520*/  IMAD R2, R21, R9, RZ ;  /* 0x0000000915027224 */ /* 0x004fe400078e02ff */
[----:B------:R-:W2:Y:S04]  /*d530*/  LDL.LU R21, [R1+0x18f8] ;  /* 0x0018f80001157983 */ /* 0x000ea80000300800 */
[----:B------:R0:W-:Y:S04]  /*d540*/  STL [R1+0x100], R4 ;  /* 0x0001000401007387 */ /* 0x0001e80000100800 */
[----:B------:R-:W3:Y:S04]  /*d550*/  LDL.LU R12, [R1+0x2c] ;  /* 0x00002c00010c7983 */ /* 0x000ee80000300800 */
[----:B------:R-:W4:Y:S04]  /*d560*/  LDL.LU R11, [R1+0x28] ;  /* 0x00002800010b7983 */ /* 0x000f280000300800 */
[----:B------:R-:W-:Y:S04]  /*d570*/  STL [R1+0xfc], R2 ;  /* 0x0000fc0201007387 */ /* 0x000fe80000100800 */
[----:B------:R-:W4:Y:S04]  /*d580*/  LDL.LU R10, [R1+0x24] ;  /* 0x00002400010a7983 */ /* 0x000f280000300800 */
[----:B------:R-:W4:Y:S04]  /*d590*/  LDL.LU R9, [R1+0x20] ;  /* 0x0000200001097983 */ /* 0x000f280000300800 */
[----:B------:R-:W4:Y:S04]  /*d5a0*/  LDL.LU R252, [R1+0x1c] ;  /* 0x00001c0001fc7983 */ /* 0x000f280000300800 */
[----:B------:R-:W4:Y:S04]  /*d5b0*/  LDL.LU R23, [R1+0x18] ;  /* 0x0000180001177983 */ /* 0x000f280000300800 */
[----:B------:R-:W4:Y:S01]  /*d5c0*/  LDL.LU R156, [R1+0x14] ;  /* 0x00001400019c7983 */ /* 0x000f220000300800 */
[----:B------:R-:W-:-:S02]  /*d5d0*/  R2UR UR4, R153 ;  /* 0x00000000990472ca */ /* 0x000fc400000e0000 */
[----:B------:R-:W1:Y:S01]  /*d5e0*/  S2R R153, SR_TID.X ;  /* 0x0000000000997919 */ /* 0x000e620000002100 */
[----:B------:R-:W-:Y:S02]  /*d5f0*/  R2UR UR5, R152 ;  /* 0x00000000980572ca */ /* 0x000fe400000e0000 */
[----:B------:R-:W1:Y:S01]  /*d600*/  LDC R152, c[0x0][0x23c] ;  /* 0x00008f00ff987b82 */ /* 0x000e620000000800 */
[----:B------:R-:W-:Y:S01]  /*d610*/  @!P4 IMAD.MOV R251, RZ, RZ, -R251 ;  /* 0x000000fffffbc224 */ /* 0x000fe200078e0afb */
[----:B0-----:R-:W4:Y:S01]  /*d620*/  LDL.LU R4, [R1+0x10] ;  /* 0x0000100001047983 */ /* 0x001f220000300800 */
[----:B------:R-:W-:Y:S01]  /*d630*/  @!P0 IMAD.MOV R250, RZ, RZ, -R250 ;  /* 0x000000fffffa8224 */ /* 0x000fe200078e0afa */
[----:B------:R-:W-:Y:S02]  /*d640*/  ISETP.GE.AND P0, PT, R3, RZ, PT ;  /* 0x000000ff0300720c */ /* 0x000fe40003f06270 */
[----:B------:R0:W-:Y:S04]  /*d650*/  STL [R1+0x18a8], R3 ;  /* 0x0018a80301007387 */ /* 0x0001e80000100800 */
[----:B0-----:R-:W4:Y:S01]  /*d660*/  LDL.LU R3, [R1+0x8] ;  /* 0x0000080001037983 */ /* 0x001f220000300800 */
[----:B-1----:R-:W-:-:S05]  /*d670*/  LOP3.LUT R153, R153, 0x7f, RZ, 0xc0, !PT ;  /* 0x0000007f99997812 */ /* 0x002fca00078ec0ff */
[----:B------:R-:W-:Y:S02]  /*d680*/  IMAD R2, R153, R152, RZ ;  /* 0x0000009899027224 */ /* 0x000fe400078e02ff */
[----:B------:R-:W0:Y:S03]  /*d690*/  LDC.64 R152, c[0x0][0x210] ;  /* 0x00008400ff987b82 */ /* 0x000e260000000a00 */
[----:B------:R-:W-:Y:S02]  /*d6a0*/  LEA R2, P4, R2, R13, 0x1 ;  /* 0x0000000d02027211 */ /* 0x000fe400078808ff */
[----:B------:R-:W4:Y:S04]  /*d6b0*/  LDL.LU R13, [R1+0x18f4] ;  /* 0x0018f400010d7983 */ /* 0x000f280000300800 */
[----:B------:R1:W-:Y:S04]  /*d6c0*/  STL [R1+0x18c0], R2 ;  /* 0x0018c00201007387 */ /* 0x0003e80000100800 */
[----:B-1----:R-:W4:Y:S01]  /*d6d0*/  LDL.LU R2, [R1+0xc] ;  /* 0x00000c0001027983 */ /* 0x002f220000300800 */
[----:B--2---:R-:W-:-:S02]  /*d6e0*/  ISETP.NE.AND P6, PT, R21, RZ, PT ;  /* 0x000000ff1500720c */ /* 0x004fc40003fc5270 */
[----:B------:R-:W-:-:S04]  /*d6f0*/  LOP3.LUT R21, RZ, R21, RZ, 0x33, !PT ;  /* 0x00000015ff157212 */ /* 0x000fc800078e33ff */
[C---:B---3--:R-:W-:Y:S02]  /*d700*/  SEL R12, R21.reuse, R12, !P6 ;  /* 0x0000000c150c7207 */ /* 0x048fe40007000000 */
[----:B----4-:R-:W-:-:S03]  /*d710*/  SEL R11, R21, R11, !P6 ;  /* 0x0000000b150b7207 */ /* 0x010fc60007000000 */
[----:B------:R1:W-:Y:S01]  /*d720*/  STL [R1+0xf8], R12 ;  /* 0x0000f80c01007387 */ /* 0x0003e20000100800 */
[----:B------:R-:W-:-:S03]  /*d730*/  SEL R10, R21, R10, !P6 ;  /* 0x0000000a150a7207 */ /* 0x000fc60007000000 */
[----:B-1----:R-:W2:Y:S01]  /*d740*/  LDL.LU R12, [R1+0x18f0] ;  /* 0x0018f000010c7983 */ /* 0x002ea20000300800 */
[----:B------:R-:W-:-:S03]  /*d750*/  SEL R9, R21, R9, !P6 ;  /* 0x0000000915097207 */ /* 0x000fc60007000000 */
[----:B------:R1:W-:Y:S01]  /*d760*/  STL [R1+0xf4], R11 ;  /* 0x0000f40b01007387 */ /* 0x0003e20000100800 */
[C---:B------:R-:W-:Y:S02]  /*d770*/  SEL R252, R21.reuse, R252, !P6 ;  /* 0x000000fc15fc7207 */ /* 0x040fe40007000000 */
[C---:B------:R-:W-:Y:S01]  /*d780*/  SEL R23, R21.reuse, R23, !P6 ;  /* 0x0000001715177207 */ /* 0x040fe20007000000 */
[----:B-1----:R-:W3:Y:S01]  /*d790*/  LDL.LU R11, [R1+0x18ec] ;  /* 0x0018ec00010b7983 */ /* 0x002ee20000300800 */
[----:B------:R-:W-:-:S03]  /*d7a0*/  SEL R156, R21, R156, !P6 ;  /* 0x0000009c159c7207 */ /* 0x000fc60007000000 */
[----:B------:R1:W-:Y:S04]  /*d7b0*/  STL [R1+0xf0], R10 ;  /* 0x0000f00a01007387 */ /* 0x0003e80000100800 */
[----:B-1----:R-:W4:Y:S04]  /*d7c0*/  LDL.LU R10, [R1+0x18e8] ;  /* 0x0018e800010a7983 */ /* 0x002f280000300800 */
[----:B------:R1:W-:Y:S04]  /*d7d0*/  STL [R1+0xec], R9 ;  /* 0x0000ec0901007387 */ /* 0x0003e80000100800 */
[----:B-1----:R-:W2:Y:S04]  /*d7e0*/  LDL.LU R9, [R1+0x18e4] ;  /* 0x0018e40001097983 */ /* 0x002ea80000300800 */
[----:B------:R1:W-:Y:S04]  /*d7f0*/  STL [R1+0xe8], R252 ;  /* 0x0000e8fc01007387 */ /* 0x0003e80000100800 */
[----:B-1----:R-:W3:Y:S04]  /*d800*/  LDL.LU R252, [R1+0x18e0] ;  /* 0x0018e00001fc7983 */ /* 0x002ee80000300800 */
[----:B------:R1:W-:Y:S04]  /*d810*/  STL [R1+0xe4], R23 ;  /* 0x0000e41701007387 */ /* 0x0003e80000100800 */
[----:B-1----:R-:W4:Y:S04]  /*d820*/  LDL.LU R23, [R1+0x18dc] ;  /* 0x0018dc0001177983 */ /* 0x002f280000300800 */
[----:B------:R1:W-:Y:S04]  /*d830*/  STL [R1+0xe0], R156 ;  /* 0x0000e09c01007387 */ /* 0x0003e80000100800 */
[----:B-1----:R-:W2:Y:S01]  /*d840*/  LDL.LU R156, [R1+0x18d8] ;  /* 0x0018d800019c7983 */ /* 0x002ea20000300800 */
[----:B------:R-:W-:-:S02]  /*d850*/  SEL R4, R21, R4, !P6 ;  /* 0x0000000415047207 */ /* 0x000fc40007000000 */
[C---:B------:R-:W-:Y:S02]  /*d860*/  SEL R2, R21.reuse, R2, !P6 ;  /* 0x0000000215027207 */ /* 0x040fe40007000000 */
[C---:B------:R-:W-:Y:S01]  /*d870*/  SEL R3, R21.reuse, R3, !P6 ;  /* 0x0000000315037207 */ /* 0x040fe20007000000 */
[----:B------:R1:W-:Y:S04]  /*d880*/  STL [R1+0xdc], R4 ;  /* 0x0000dc0401007387 */ /* 0x0003e80000100800 */
[----:B------:R-:W-:Y:S04]  /*d890*/  STL [R1+0xd8], R2 ;  /* 0x0000d80201007387 */ /* 0x000fe80000100800 */
[----:B------:R3:W-:Y:S01]  /*d8a0*/  STL [R1+0xd4], R3 ;  /* 0x0000d40301007387 */ /* 0x0007e20000100800 */
[----:B------:R-:W-:Y:S01]  /*d8b0*/  @!P0 IMAD.MOV R7, RZ, RZ, -R7 ;  /* 0x000000ffff078224 */ /* 0x000fe200078e0a07 */
[----:B-1----:R-:W1:Y:S01]  /*d8c0*/  LDC R4, c[0x0][0x240] ;  /* 0x00009000ff047b82 */ /* 0x002e620000000800 */
[----:B---3--:R-:W-:-:S02]  /*d8d0*/  SEL R3, R21, R252, !P6 ;  /* 0x000000fc15037207 */ /* 0x008fc40007000000 */
[C---:B----4-:R-:W-:Y:S02]  /*d8e0*/  SEL R23, R21.reuse, R23, !P6 ;  /* 0x0000001715177207 */ /* 0x050fe40007000000 */
[----:B--2---:R-:W-:-:S05]  /*d8f0*/  SEL R2, R21, R156, !P6 ;  /* 0x0000009c15027207 */ /* 0x004fca0007000000 */
[----:B------:R2:W-:Y:S04]  /*d900*/  STL [R1+0xd0], R2 ;  /* 0x0000d00201007387 */ /* 0x0005e80000100800 */
[----:B------:R-:W-:Y:S01]  /*d910*/  STL [R1+0xcc], R23 ;  /* 0x0000cc1701007387 */ /* 0x000fe20000100800 */
[----:B--2---:R-:W-:-:S03]  /*d920*/  SEL R2, R21, R9, !P6 ;  /* 0x0000000915027207 */ /* 0x004fc60007000000 */
[----:B------:R2:W-:Y:S01]  /*d930*/  STL [R1+0xc8], R3 ;  /* 0x0000c80301007387 */ /* 0x0005e20000100800 */
[----:B------:R-:W-:-:S03]  /*d940*/  SEL R9, R21, R10, !P6 ;  /* 0x0000000a15097207 */ /* 0x000fc60007000000 */
[----:B------:R3:W-:Y:S01]  /*d950*/  STL [R1+0xc4], R2 ;  /* 0x0000c40201007387 */ /* 0x0007e20000100800 */
[----:B--2---:R-:W-:-:S03]  /*d960*/  SEL R3, R21, R11, !P6 ;  /* 0x0000000b15037207 */ /* 0x004fc60007000000 */
[----:B------:R2:W-:Y:S01]  /*d970*/  STL [R1+0xc0], R9 ;  /* 0x0000c00901007387 */ /* 0x0005e20000100800 */
[----:B---3--:R-:W-:-:S03]  /*d980*/  SEL R2, R21, R12, !P6 ;  /* 0x0000000c15027207 */ /* 0x008fc60007000000 */
[----:B------:R3:W-:Y:S04]  /*d990*/  STL [R1+0xbc], R3 ;  /* 0x0000bc0301007387 */ /* 0x0007e80000100800 */
[----:B------:R4:W-:Y:S01]  /*d9a0*/  STL [R1+0xb8], R2 ;  /* 0x0000b80201007387 */ /* 0x0009e20000100800 */
[C---:B--2---:R-:W-:Y:S02]  /*d9b0*/  SEL R9, R21.reuse, R13, !P6 ;  /* 0x0000000d15097207 */ /* 0x044fe40007000000 */
[----:B---3--:R-:W-:-:S03]  /*d9c0*/  SEL R3, R21, R14, !P6 ;  /* 0x0000000e15037207 */ /* 0x008fc60007000000 */
[----:B------:R2:W-:Y:S01]  /*d9d0*/  STL [R1+0xb4], R9 ;  /* 0x0000b40901007387 */ /* 0x0005e20000100800 */
[----:B----4-:R-:W-:-:S03]  /*d9e0*/  SEL R2, R21, R15, !P6 ;  /* 0x0000000f15027207 */ /* 0x010fc60007000000 */
        /* <DEDUP_REMOVED lines=40> */
[----:B------:R-:W-:Y:S01]  /*dc70*/  STL [R1+0x60], R9 ;  /* 0x0000600901007387 */ /* 0x000fe20000100800 */
[----:B----4-:R-:W-:-:S03]  /*dc80*/  SEL R2, R21, R38, !P6 ;  /* 0x0000002615027207 */ /* 0x010fc60007000000 */
[----:B------:R-:W-:Y:S04]  /*dc90*/  STL [R1+0x5c], R3 ;  /* 0x00005c0301007387 */ /* 0x000fe80000100800 */
[----:B------:R2:W-:Y:S01]  /*dca0*/  STL [R1+0x58], R2 ;  /* 0x0000580201007387 */ /* 0x0005e20000100800 */
[C---:B------:R-:W-:Y:S02]  /*dcb0*/  SEL R23, R21.reuse, R68, !P6 ;  /* 0x0000004415177207 */ /* 0x040fe40007000000 */
[----:B--2---:R-:W-:-:S05]  /*dcc0*/  SEL R2, R21, R54, !P6 ;  /* 0x0000003615027207 */ /* 0x004fca0007000000 */
[----:B------:R2:W-:Y:S01]  /*dcd0*/  STL [R1+0x54], R2 ;  /* 0x0000540201007387 */ /* 0x0005e20000100800 */
[C---:B------:R-:W-:Y:S02]  /*dce0*/  SEL R3, R21.reuse, R69, !P6 ;  /* 0x0000004515037207 */ /* 0x040fe40007000000 */
[----:B--2---:R-:W-:-:S05]  /*dcf0*/  SEL R2, R21, R67, !P6 ;  /* 0x0000004315027207 */ /* 0x004fca0007000000 */
[----:B------:R2:W-:Y:S04]  /*dd00*/  STL [R1+0x50], R2 ;  /* 0x0000500201007387 */ /* 0x0005e80000100800 */
        /* <DEDUP_REMOVED lines=24> */
[----:B------:R-:W-:Y:S01]  /*de90*/  STL [R1+0x24], R23 ;  /* 0x0000241701007387 */ /* 0x000fe20000100800 */
[----:B------:R-:W-:-:S03]  /*dea0*/  SEL R24, R21, R52, !P6 ;  /* 0x0000003415187207 */ /* 0x000fc60007000000 */
[----:B------:R-:W0:Y:S01]  /*deb0*/  LDL.LU R54, [R1+0x100] ;  /* 0x0001000001367983 */ /* 0x000e220000300800 */
[----:B--2---:R-:W-:-:S03]  /*dec0*/  SEL R2, R21, R82, !P6 ;  /* 0x0000005215027207 */ /* 0x004fc60007000000 */
[----:B------:R-:W-:Y:S04]  /*ded0*/  STL [R1+0x20], R3 ;  /* 0x0000200301007387 */ /* 0x000fe80000100800 */
[----:B------:R-:W2:Y:S01]  /*dee0*/  LDL.LU R52, [R1+0xfc] ;  /* 0x0000fc0001347983 */ /* 0x000ea20000300800 */
[----:B------:R-:W-:-:S03]  /*def0*/  SEL R25, R21, R51, !P6 ;  /* 0x0000003315197207 */ /* 0x000fc60007000000 */
[----:B------:R3:W-:Y:S04]  /*df00*/  STL [R1+0x18], R2 ;  /* 0x0000180201007387 */ /* 0x0007e80000100800 */
[----:B------:R-:W4:Y:S01]  /*df10*/  LDL.LU R51, [R1+0x34] ;  /* 0x0000340001337983 */ /* 0x000f220000300800 */
[C---:B------:R-:W-:Y:S02]  /*df20*/  SEL R27, R21.reuse, R49, !P6 ;  /* 0x00000031151b7207 */ /* 0x040fe40007000000 */
[C---:B------:R-:W-:Y:S01]  /*df30*/  SEL R28, R21.reuse, R48, !P6 ;  /* 0x00000030151c7207 */ /* 0x040fe20007000000 */
[----:B------:R-:W1:Y:S01]  /*df40*/  LDL.LU R49, [R1+0xf8] ;  /* 0x0000f80001317983 */ /* 0x000e620000300800 */
[C---:B------:R-:W-:Y:S02]  /*df50*/  SEL R30, R21.reuse, R47, !P6 ;  /* 0x0000002f151e7207 */ /* 0x040fe40007000000 */
[C---:B------:R-:W-:Y:S01]  /*df60*/  SEL R32, R21.reuse, R46, !P6 ;  /* 0x0000002e15207207 */ /* 0x040fe20007000000 */
[----:B------:R-:W4:Y:S01]  /*df70*/  LDL.LU R48, [R1+0xf4] ;  /* 0x0000f40001307983 */ /* 0x000f220000300800 */
[----:B------:R-:W-:-:S03]  /*df80*/  SEL R33, R21, R45, !P6 ;  /* 0x0000002d15217207 */ /* 0x000fc60007000000 */
        /* <DEDUP_REMOVED lines=10> */
[----:B------:R-:W4:Y:S04]  /*e030*/  LDL.LU R42, [R1+0xdc] ;  /* 0x0000dc00012a7983 */ /* 0x000f280000300800 */
[----:B------:R-:W4:Y:S04]  /*e040*/  LDL.LU R41, [R1+0xd8] ;  /* 0x0000d80001297983 */ /* 0x000f280000300800 */
[----:B------:R-:W4:Y:S01]  /*e050*/  LDL.LU R40, [R1+0xd4] ;  /* 0x0000d40001287983 */ /* 0x000f220000300800 */
[C---:B------:R-:W-:Y:S02]  /*e060*/  SEL R26, R21.reuse, R50, !P6 ;  /* 0x00000032151a7207 */ /* 0x040fe40007000000 */
[----:B------:R-:W3:Y:S01]  /*e070*/  S2R R50, SR_TID.X ;  /* 0x0000000000327919 */ /* 0x000ee20000002100 */
[----:B------:R-:W-:-:S02]  /*e080*/  SEL R22, R21, R53, !P6 ;  /* 0x0000003515167207 */ /* 0x000fc40007000000 */
[----:B------:R-:W3:Y:S02]  /*e090*/  LDC R53, c[0x0][0x23c] ;  /* 0x00008f00ff357b82 */ /* 0x000ee40000000800 */
[C---:B---3--:R-:W-:Y:S02]  /*e0a0*/  SEL R2, R21.reuse, R83, !P6 ;  /* 0x0000005315027207 */ /* 0x048fe40007000000 */
[C---:B------:R-:W-:Y:S02]  /*e0b0*/  SEL R3, R21.reuse, R84, !P6 ;  /* 0x0000005415037207 */ /* 0x040fe40007000000 */
[C---:B------:R-:W-:Y:S01]  /*e0c0*/  SEL R29, R21.reuse, R154, !P6 ;  /* 0x0000009a151d7207 */ /* 0x040fe20007000000 */
[----:B------:R-:W-:Y:S01]  /*e0d0*/  @!P1 IMAD.MOV R0, RZ, RZ, -R0 ;  /* 0x000000ffff009224 */ /* 0x000fe200078e0a00 */
[C---:B------:R-:W-:Y:S02]  /*e0e0*/  SEL R156, R21.reuse, R85, !P6 ;  /* 0x00000055159c7207 */ /* 0x040fe40007000000 */
[C---:B------:R-:W-:Y:S01]  /*e0f0*/  SEL R23, R21.reuse, R86, !P6 ;  /* 0x0000005615177207 */ /* 0x040fe20007000000 */
[----:B------:R-:W-:Y:S01]  /*e100*/  STL [R1+0x18c4], R2 ;  /* 0x0018c40201007387 */ /* 0x000fe20000100800 */
[----:B------:R-:W-:-:S02]  /*e110*/  SEL R252, R21, R87, !P6 ;  /* 0x0000005715fc7207 */ /* 0x000fc40007000000 */
[C---:B------:R-:W-:Y:S01]  /*e120*/  SEL R31, R21.reuse, R155, !P6 ;  /* 0x0000009b151f7207 */ /* 0x040fe20007000000 */
[----:B------:R-:W-:Y:S01]  /*e130*/  STL [R1+0x18c8], R3 ;  /* 0x0018c80301007387 */ /* 0x000fe20000100800 */
[----:B------:R-:W-:-:S03]  /*e140*/  SEL R84, R21, R0, !P6 ;  /* 0x0000000015547207 */ /* 0x000fc60007000000 */
[----:B------:R-:W-:Y:S01]  /*e150*/  STL [R1+0x18cc], R156 ;  /* 0x0018cc9c01007387 */ /* 0x000fe20000100800 */
[----:B------:R-:W-:-:S03]  /*e160*/  LOP3.LUT R50, R50, 0x7f, RZ, 0xc0, !PT ;  /* 0x0000007f32327812 */ /* 0x000fc600078ec0ff */
[----:B------:R-:W-:Y:S02]  /*e170*/  STL [R1+0x18d0], R23 ;  /* 0x0018d01701007387 */ /* 0x000fe40000100800 */
[----:B------:R-:W-:Y:S02]  /*e180*/  IMAD R50, R50, R53, RZ ;  /* 0x0000003532327224 */ /* 0x000fe400078e02ff */
[----:B------:R3:W-:Y:S01]  /*e190*/  STL [R1+0x18d4], R252 ;  /* 0x0018d4fc01007387 */ /* 0x0007e20000100800 */
[C---:B------:R-:W-:Y:S02]  /*e1a0*/  SEL R9, R21.reuse, R66, !P6 ;  /* 0x0000004215097207 */ /* 0x040fe40007000000 */
[C---:B------:R-:W-:Y:S02]  /*e1b0*/  SEL R10, R21.reuse, R65, !P6 ;  /* 0x00000041150a7207 */ /* 0x040fe40007000000 */
[C---:B------:R-:W-:Y:S02]  /*e1c0*/  SEL R11, R21.reuse, R64, !P6 ;  /* 0x00000040150b7207 */ /* 0x040fe40007000000 */
[----:B------:R-:W-:-:S02]  /*e1d0*/  SEL R12, R21, R63, !P6 ;  /* 0x0000003f150c7207 */ /* 0x000fc40007000000 */
[C---:B------:R-:W-:Y:S02]  /*e1e0*/  SEL R13, R21.reuse, R62, !P6 ;  /* 0x0000003e150d7207 */ /* 0x040fe40007000000 */
[C---:B------:R-:W-:Y:S02]  /*e1f0*/  SEL R14, R21.reuse, R61, !P6 ;  /* 0x0000003d150e7207 */ /* 0x040fe40007000000 */
[C---:B------:R-:W-:Y:S02]  /*e200*/  SEL R15, R21.reuse, R60, !P6 ;  /* 0x0000003c150f7207 */ /* 0x040fe40007000000 */
[C---:B------:R-:W-:Y:S02]  /*e210*/  SEL R16, R21.reuse, R59, !P6 ;  /* 0x0000003b15107207 */ /* 0x040fe40007000000 */
[C---:B------:R-:W-:Y:S02]  /*e220*/  SEL R17, R21.reuse, R58, !P6 ;  /* 0x0000003a15117207 */ /* 0x040fe40007000000 */
[----:B------:R-:W-:-:S02]  /*e230*/  SEL R18, R21, R57, !P6 ;  /* 0x0000003915127207 */ /* 0x000fc40007000000 */
[C---:B------:R-:W-:Y:S02]  /*e240*/  SEL R19, R21.reuse, R56, !P6 ;  /* 0x0000003815137207 */ /* 0x040fe40007000000 */
[C---:B------:R-:W-:Y:S01]  /*e250*/  SEL R20, R21.reuse, R55, !P6 ;  /* 0x0000003715147207 */ /* 0x040fe20007000000 */
[----:B------:R-:W-:Y:S02]  /*e260*/  @!P5 IMAD.MOV R6, RZ, RZ, -R6 ;  /* 0x000000ffff06d224 */ /* 0x000fe400078e0a06 */
[----:B------:R-:W-:Y:S02]  /*e270*/  @!P2 IMAD.MOV R5, RZ, RZ, -R5 ;  /* 0x000000ffff05a224 */ /* 0x000fe400078e0a05 */
[----:B------:R-:W-:Y:S01]  /*e280*/  @!P3 IMAD.MOV R8, RZ, RZ, -R8 ;  /* 0x000000ffff08b224 */ /* 0x000fe200078e0a08 */
        /* <DEDUP_REMOVED lines=65> */
[----:B------:R-:W-:Y:S02]  /*e6a0*/  SEL R157, R21, R157, !P6 ;  /* 0x0000009d159d7207 */ /* 0x000fe40007000000 */
[----:B0-----:R-:W-:-:S04]  /*e6b0*/  LEA R154, P0, R54, R152, 0x1 ;  /* 0x00000098369a7211 */ /* 0x001fc800078008ff */
[-C--:B------:R-:W-:Y:S02]  /*e6c0*/  LEA.HI.X.SX32 R155, R54, R153.reuse, 0x1, P0 ;  /* 0x00000099369b7211 */ /* 0x080fe400000f0eff */
[C---:B--2---:R-:W-:Y:S01]  /*e6d0*/  LEA R152, P1, R52.reuse, R152, 0x1 ;  /* 0x0000009834987211 */ /* 0x044fe200078208ff */
[----:B------:R-:W-:Y:S03]  /*e6e0*/  STL [R1+0x18b0], R154 ;  /* 0x0018b09a01007387 */ /* 0x000fe60000100800 */
[----:B------:R-:W-:Y:S01]  /*e6f0*/  LEA.HI.X.SX32 R153, R52, R153, 0x1, P1 ;  /* 0x0000009934997211 */ /* 0x000fe200008f0eff */
[----:B------:R-:W-:Y:S01]  /*e700*/  STL [R1+0x18ac], R155 ;  /* 0x0018ac9b01007387 */ /* 0x000fe20000100800 */
[----:B----4-:R-:W-:-:S03]  /*e710*/  LEA.HI.X.SX32 R0, R50, R51, 0x1, P4 ;  /* 0x0000003332007211 */ /* 0x010fc600020f0eff */
[----:B------:R-:W-:Y:S04]  /*e720*/  STL [R1+0x18b8], R152 ;  /* 0x0018b89801007387 */ /* 0x000fe80000100800 */
[----:B------:R-:W-:Y:S04]  /*e730*/  STL [R1+0x18b4], R153 ;  /* 0x0018b49901007387 */ /* 0x000fe80000100800 */
[----:B------:R0:W-:Y:S04]  /*e740*/  STL [R1+0x18bc], R0 ;  /* 0x0018bc0001007387 */ /* 0x0001e80000100800 */
[----:B------:R-:W2:Y:S04]  /*e750*/  LDL.LU R70, [R1+0xd0] ;  /* 0x0000d00001467983 */ /* 0x000ea80000300800 */
[----:B------:R-:W4:Y:S04]  /*e760*/  LDL.LU R69, [R1+0xcc] ;  /* 0x0000cc0001457983 */ /* 0x000f280000300800 */
        /* <DEDUP_REMOVED lines=14> */
[----:B------:R-:W4:Y:S01]  /*e850*/  LDL.LU R54, [R1+0x90] ;  /* 0x0000900001367983 */ /* 0x000f220000300800 */
[----:B-1----:R-:W-:-:S03]  /*e860*/  IMAD R82, R49, R4, RZ ;  /* 0x0000000431527224 */ /* 0x002fc600078e02ff */
[----:B------:R-:W4:Y:S01]  /*e870*/  LDL.LU R53, [R1+0x8c] ;  /* 0x00008c0001357983 */ /* 0x000f220000300800 */
[----:B------:R-:W-:-:S03]  /*e880*/  IMAD R79, R48, R4, RZ ;  /* 0x00000004304f7224 */ /* 0x000fc600078e02ff */
        /* <DEDUP_REMOVED lines=17> */
[----:B------:R-:W-:-:S03]  /*e9a0*/  SEL R158, R21, R158, !P6 ;  /* 0x0000009e159e7207 */ /* 0x000fc60007000000 */
[----:B------:R-:W4:Y:S01]  /*e9b0*/  LDL.LU R43, [R1+0x64] ;  /* 0x00006400012b7983 */ /* 0x000f220000300800 */
[----:B------:R-:W-:-:S03]  /*e9c0*/  SEL R159, R21, R159, !P6 ;  /* 0x0000009f159f7207 */ /* 0x000fc60007000000 */
[----:B------:R-:W4:Y:S01]  /*e9d0*/  LDL.LU R42, [R1+0x60] ;  /* 0x00006000012a7983 */ /* 0x000f220000300800 */
[C---:B------:R-:W-:Y:S02]  /*e9e0*/  SEL R160, R21.reuse, R160, !P6 ;  /* 0x000000a015a07207 */ /* 0x040fe40007000000 */
[C---:B------:R-:W-:Y:S01]  /*e9f0*/  SEL R161, R21.reuse, R161, !P6 ;  /* 0x000000a115a17207 */ /* 0x040fe20007000000 */
[----:B------:R-:W4:Y:S01]  /*ea00*/  LDL.LU R41, [R1+0x5c] ;  /* 0x00005c0001297983 */ /* 0x000f220000300800 */
[C---:B------:R-:W-:Y:S02]  /*ea10*/  SEL R162, R21.reuse, R162, !P6 ;  /* 0x000000a215a27207 */ /* 0x040fe40007000000 */
[C---:B------:R-:W-:Y:S01]  /*ea20*/  SEL R163, R21.reuse, R163, !P6 ;  /* 0x000000a315a37207 */ /* 0x040fe20007000000 */
[----:B------:R-:W4:Y:S01]  /*ea30*/  LDL.LU R40, [R1+0x58] ;  /* 0x0000580001287983 */ /* 0x000f220000300800 */
        /* <DEDUP_REMOVED lines=92> */
[----:B------:R-:W4:Y:S04]  /*f000*/  LDL.LU R21, [R1+0x54] ;  /* 0x0000540001157983 */ /* 0x000f280000300800 */
[----:B------:R-:W4:Y:S04]  /*f010*/  LDL.LU R8, [R1+0x50] ;  /* 0x0000500001087983 */ /* 0x000f280000300800 */
[----:B------:R-:W4:Y:S04]  /*f020*/  LDL.LU R7, [R1+0x4c] ;  /* 0x00004c0001077983 */ /* 0x000f280000300800 */
[----:B------:R-:W4:Y:S04]  /*f030*/  LDL.LU R6, [R1+0x48] ;  /* 0x0000480001067983 */ /* 0x000f280000300800 */
[----:B------:R-:W4:Y:S04]  /*f040*/  LDL.LU R5, [R1+0x44] ;  /* 0x0000440001057983 */ /* 0x000f280000300800 */
[----:B------:R-:W4:Y:S04]  /*f050*/  LDL.LU R85, [R1+0x40] ;  /* 0x0000400001557983 */ /* 0x000f280000300800 */
[----:B------:R-:W4:Y:S04]  /*f060*/  LDL.LU R87, [R1+0x3c] ;  /* 0x00003c0001577983 */ /* 0x000f280000300800 */
[----:B---3--:R-:W3:Y:S04]  /*f070*/  LDL.LU R252, [R1+0x4] ;  /* 0x0000040001fc7983 */ /* 0x008ee80000300800 */
[----:B------:R-:W2:Y:S04]  /*f080*/  LDL.LU R23, [R1+0x10] ;  /* 0x0000100001177983 */ /* 0x000ea80000300800 */
[----:B------:R-:W4:Y:S04]  /*f090*/  LDL.LU R156, [R1+0x1c] ;  /* 0x00001c00019c7983 */ /* 0x000f280000300800 */
[----:B------:R-:W4:Y:S04]  /*f0a0*/  LDL.LU R3, [R1+0x2c] ;  /* 0x00002c0001037983 */ /* 0x000f280000300800 */
[----:B------:R-:W4:Y:S04]  /*f0b0*/  LDL.LU R2, [R1+0x38] ;  /* 0x0000380001027983 */ /* 0x000f280000300800 */
[----:B0-----:R-:W4:Y:S04]  /*f0c0*/  LDL.LU R0, [R1+0x30] ;  /* 0x0000300001007983 */ /* 0x001f280000300800 */
[----:B------:R-:W4:Y:S04]  /*f0d0*/  LDL.LU R153, [R1+0x28] ;  /* 0x0000280001997983 */ /* 0x000f280000300800 */
[----:B------:R-:W4:Y:S04]  /*f0e0*/  LDL.LU R152, [R1+0x24] ;  /* 0x0000240001987983 */ /* 0x000f280000300800 */
[----:B------:R-:W4:Y:S04]  /*f0f0*/  LDL.LU R155, [R1+0x20] ;  /* 0x00002000019b7983 */ /* 0x000f280000300800 */
[----:B------:R-:W4:Y:S01]  /*f100*/  LDL.LU R154, [R1+0x18] ;  /* 0x00001800019a7983 */ /* 0x000f220000300800 */
[----:B---3--:R-:W-:-:S02]  /*f110*/  IMAD R252, R252, R4, RZ ;  /* 0x00000004fcfc7224 */ /* 0x008fc400078e02ff */
[----:B--2---:R-:W-:-:S03]  /*f120*/  IMAD R23, R23, R4, RZ ;  /* 0x0000000417177224 */ /* 0x004fc600078e02ff */
[----:B------:R0:W-:Y:S01]  /*f130*/  STL [R1+0x4], R252 ;  /* 0x000004fc01007387 */ /* 0x0001e20000100800 */
[-C--:B----4-:R-:W-:Y:S02]  /*f140*/  IMAD R156, R156, R4.reuse, RZ ;  /* 0x000000049c9c7224 */ /* 0x090fe400078e02ff */
[-C--:B------:R-:W-:Y:S01]  /*f150*/  IMAD R3, R3, R4.reuse, RZ ;  /* 0x0000000403037224 */ /* 0x080fe200078e02ff */
[----:B0-----:R-:W2:Y:S01]  /*f160*/  LDL.LU R252, [R1+0x18d4] ;  /* 0x0018d40001fc7983 */ /* 0x001ea20000300800 */
[----:B------:R-:W-:-:S03]  /*f170*/  IMAD R2, R2, R4, RZ ;  /* 0x0000000402027224 */ /* 0x000fc600078e02ff */
[----:B------:R0:W-:Y:S04]  /*f180*/  STL [R1+0x10], R23 ;  /* 0x0000101701007387 */ /* 0x0001e80000100800 */
[----:B0-----:R-:W3:Y:S04]  /*f190*/  LDL.LU R23, [R1+0x18d0] ;  /* 0x0018d00001177983 */ /* 0x001ee80000300800 */
[----:B------:R0:W-:Y:S04]  /*f1a0*/  STL [R1+0x1c], R156 ;  /* 0x00001c9c01007387 */ /* 0x0001e80000100800 */
[----:B0-----:R-:W4:Y:S04]  /*f1b0*/  LDL.LU R156, [R1+0x18cc] ;  /* 0x0018cc00019c7983 */ /* 0x001f280000300800 */
[----:B------:R0:W-:Y:S04]  /*f1c0*/  STL [R1+0x2c], R3 ;  /* 0x00002c0301007387 */ /* 0x0001e80000100800 */
[----:B0-----:R-:W2:Y:S04]  /*f1d0*/  LDL.LU R3, [R1+0x18c8] ;  /* 0x0018c80001037983 */ /* 0x001ea80000300800 */
[----:B------:R0:W-:Y:S04]  /*f1e0*/  STL [R1+0x34], R2 ;  /* 0x0000340201007387 */ /* 0x0001e80000100800 */
[----:B0-----:R-:W3:Y:S01]  /*f1f0*/  LDL.LU R2, [R1+0x18c4] ;  /* 0x0018c40001027983 */ /* 0x001ee20000300800 */
[----:B------:R-:W-:-:S05]  /*f200*/  IMAD R0, R0, R4, RZ ;  /* 0x0000000400007224 */ /* 0x000fca00078e02ff */
[----:B------:R0:W-:Y:S02]  /*f210*/  STL [R1+0x30], R0 ;  /* 0x0000300001007387 */ /* 0x0001e40000100800 */
[-C--:B0-----:R-:W-:Y:S02]  /*f220*/  IMAD R0, R153, R4.reuse, RZ ;  /* 0x0000000499007224 */ /* 0x081fe400078e02ff */
[----:B------:R-:W-:-:S03]  /*f230*/  IMAD R153, R155, R4, RZ ;  /* 0x000000049b997224 */ /* 0x000fc600078e02ff */
[----:B------:R0:W-:Y:S01]  /*f240*/  STL [R1+0x28], R0 ;  /* 0x0000280001007387 */ /* 0x0001e20000100800 */
[----:B---3--:R-:W-:-:S03]  /*f250*/  IMAD R155, R2, R4, RZ ;  /* 0x00000004029b7224 */ /* 0x008fc600078e02ff */
[----:B------:R-:W0:Y:S02]  /*f260*/  LDL.LU R2, [R1+0x18c0] ;  /* 0x0018c00001027983 */ /* 0x000e240000300800 */
[----:B0-----:R-:W-:-:S05]  /*f270*/  LEA R0, P3, R82, R2, 0x1 ;  /* 0x0000000252007211 */ /* 0x001fca00078608ff */
[----:B------:R0:W-:Y:S02]  /*f280*/  STL [R1+0x890], R0 ;  /* 0x0008900001007387 */ /* 0x0001e40000100800 */
        /* <DEDUP_REMOVED lines=11> */
[----:B------:R0:W-:Y:S04]  /*f340*/  STL [R1+0x8c0], R0 ;  /* 0x0008c00001007387 */ /* 0x0001e80000100800 */
[----:B0-----:R-:W3:Y:S01]  /*f350*/  LDL.LU R0, [R1+0x18bc] ;  /* 0x0018bc0001007983 */ /* 0x001ee20000300800 */
[-C--:B------:R-:W-:Y:S02]  /*f360*/  IMAD R70, R70, R4.reuse, RZ ;  /* 0x0000000446467224 */ /* 0x080fe400078e02ff */
[-C--:B------:R-:W-:Y:S02]  /*f370*/  IMAD R69, R69, R4.reuse, RZ ;  /* 0x0000000445457224 */ /* 0x080fe400078e02ff */
[-C--:B------:R-:W-:Y:S02]  /*f380*/  IMAD R68, R68, R4.reuse, RZ ;  /* 0x0000000444447224 */ /* 0x080fe400078e02ff */
[----:B------:R-:W-:-:S02]  /*f390*/  IMAD R67, R67, R4, RZ ;  /* 0x0000000443437224 */ /* 0x000fc400078e02ff */
[-C--:B------:R-:W-:Y:S02]  /*f3a0*/  IMAD R66, R66, R4.reuse, RZ ;  /* 0x0000000442427224 */ /* 0x080fe400078e02ff */
[-C--:B------:R-:W-:Y:S02]  /*f3b0*/  IMAD R65, R65, R4.reuse, RZ ;  /* 0x0000000441417224 */ /* 0x080fe400078e02ff */
        /* <DEDUP_REMOVED lines=48> */
[----:B------:R-:W-:Y:S01]  /*f6c0*/  IMAD R13, R13, R4, RZ ;  /* 0x000000040d0d7224 */ /* 0x000fe200078e02ff */
[----:B---3--:R-:W-:-:S05]  /*f6d0*/  LEA.HI.X.SX32 R82, R82, R0, 0x1, P3 ;  /* 0x0000000052527211 */ /* 0x008fca00018f0eff */
[----:B------:R0:W-:Y:S01]  /*f6e0*/  STL [R1+0x88c], R82 ;  /* 0x00088c5201007387 */ /* 0x0001e20000100800 */
[----:B------:R-:W-:Y:S02]  /*f6f0*/  LEA.HI.X.SX32 R78, R78, R0, 0x1, P1 ;  /* 0x000000004e4e7211 */ /* 0x000fe400008f0eff */
[----:B0-----:R-:W-:-:S05]  /*f700*/  LEA R82, P3, R73, R2, 0x1 ;  /* 0x0000000249527211 */ /* 0x001fca00078608ff */
[----:B------:R0:W-:Y:S02]  /*f710*/  STL [R1+0x8c8], R82 ;  /* 0x0008c85201007387 */ /* 0x0001e40000100800 */
[----:B0-----:R-:W-:Y:S02]  /*f720*/  LEA.HI.X.SX32 R82, R79, R0, 0x1, P2 ;  /* 0x000000004f527211 */ /* 0x001fe400010f0eff */
[----:B------:R-:W-:-:S03]  /*f730*/  LEA R79, P2, R72, R2, 0x1 ;  /* 0x00000002484f7211 */ /* 0x000fc600078408ff */
[----:B------:R0:W-:Y:S04]  /*f740*/  STL [R1+0x894], R82 ;  /* 0x0008945201007387 */ /* 0x0001e80000100800 */
[----:B------:R1:W-:Y:S04]  /*f750*/  STL [R1+0x8d0], R79 ;  /* 0x0008d04f01007387 */ /* 0x0003e80000100800 */
[----:B------:R3:W-:Y:S01]  /*f760*/  STL [R1+0x89c], R78 ;  /* 0x00089c4e01007387 */ /* 0x0007e20000100800 */
[----:B0-----:R-:W-:Y:S02]  /*f770*/  LEA R82, P1, R71, R2, 0x1 ;  /* 0x0000000247527211 */ /* 0x001fe400078208ff */
[----:B-1----:R-:W-:-:S02]  /*f780*/  LEA.HI.X.SX32 R79, R77, R0, 0x1, P0 ;  /* 0x000000004d4f7211 */ /* 0x002fc400000f0eff */
[----:B------:R-:W-:Y:S02]  /*f790*/  LEA.HI.X.SX32 R77, R76, R0, 0x1, P4 ;  /* 0x000000004c4d7211 */ /* 0x000fe400020f0eff */
[-C--:B---3--:R-:W-:Y:S01]  /*f7a0*/  LEA R78, P0, R70, R2.reuse, 0x1 ;  /* 0x00000002464e7211 */ /* 0x088fe200078008ff */
[----:B------:R-:W-:Y:S01]  /*f7b0*/  STL [R1+0x8d8], R82 ;  /* 0x0008d85201007387 */ /* 0x000fe20000100800 */
[----:B------:R-:W-:Y:S02]  /*f7c0*/  LEA R76, P4, R69, R2, 0x1 ;  /* 0x00000002454c7211 */ /* 0x000fe400078808ff */
[----:B------:R-:W-:Y:S01]  /*f7d0*/  LEA.HI.X.SX32 R75, R75, R0, 0x1, P6 ;  /* 0x000000004b4b7211 */ /* 0x000fe200030f0eff */
[----:B------:R-:W-:Y:S04]  /*f7e0*/  STL [R1+0x8a4], R79 ;  /* 0x0008a44f01007387 */ /* 0x000fe80000100800 */
[----:B------:R-:W-:Y:S04]  /*f7f0*/  STL [R1+0x8e0], R78 ;  /* 0x0008e04e01007387 */ /* 0x000fe80000100800 */
[----:B------:R0:W-:Y:S04]  /*f800*/  STL [R1+0x8ac], R77 ;  /* 0x0008ac4d01007387 */ /* 0x0001e80000100800 */
[----:B------:R1:W-:Y:S04]  /*f810*/  STL [R1+0x8e8], R76 ;  /* 0x0008e84c01007387 */ /* 0x0003e80000100800 */
[----:B------:R3:W-:Y:S01]  /*f820*/  STL [R1+0x8b4], R75 ;  /* 0x0008b44b01007387 */ /* 0x0007e20000100800 */
[----:B0-----:R-:W-:-:S02]  /*f830*/  LEA R77, P6, R68, R2, 0x1 ;  /* 0x00000002444d7211 */ /* 0x001fc400078c08ff */
[-C--:B-1----:R-:W-:Y:S02]  /*f840*/  LEA.HI.X.SX32 R76, R74, R0.reuse, 0x1, P5 ;  /* 0x000000004a4c7211 */ /* 0x082fe400028f0eff */
        /* <DEDUP_REMOVED lines=195> */
[----:B------:R-:W-:-:S03]  /*10480*/  LEA R22, P5, R15, R2, 0x1 ;  /* 0x000000020f167211 */ /* 0x000fc600078a08ff */
[----:B------:R-:W-:Y:S01]  /*10490*/  STL [R1+0xa3c], R26 ;  /* 0x000a3c1a01007387 */ /* 0x000fe20000100800 */
[----:B------:R-:W-:-:S03]  /*104a0*/  LEA.HI.X.SX32 R21, R21, R0, 0x1, P3 ;  /* 0x0000000015157211 */ /* 0x000fc600018f0eff */
[----:B------:R-:W-:Y:S04]  /*104b0*/  STL [R1+0xa78], R25 ;  /* 0x000a781901007387 */ /* 0x000fe80000100800 */
[----:B------:R-:W-:Y:S04]  /*104c0*/  STL [R1+0xa44], R24 ;  /* 0x000a441801007387 */ /* 0x000fe80000100800 */
[----:B------:R-:W3:Y:S04]  /*104d0*/  LDL.LU R74, [R1+0x4] ;  /* 0x00000400014a7983 */ /* 0x000ee80000300800 */
[----:B------:R0:W-:Y:S04]  /*104e0*/  STL [R1+0xa80], R22 ;  /* 0x000a801601007387 */ /* 0x0001e80000100800 */
[----:B------:R1:W-:Y:S04]  /*104f0*/  STL [R1+0xa4c], R21 ;  /* 0x000a4c1501007387 */ /* 0x0003e80000100800 */
[----:B------:R-:W3:Y:S01]  /*10500*/  LDL.LU R75, [R1+0x10] ;  /* 0x00001000014b7983 */ /* 0x000ee20000300800 */
[----:B0-----:R-:W-:-:S02]  /*10510*/  LEA R22, P3, R14, R2, 0x1 ;  /* 0x000000020e167211 */ /* 0x001fc400078608ff */
[----:B-1----:R-:W-:-:S03]  /*10520*/  LEA.HI.X.SX32 R21, R20, R0, 0x1, P2 ;  /* 0x0000000014157211 */ /* 0x002fc600010f0eff */
[----:B------:R-:W-:Y:S01]  /*10530*/  STL [R1+0xa88], R22 ;  /* 0x000a881601007387 */ /* 0x000fe20000100800 */
[----:B------:R-:W-:-:S03]  /*10540*/  LEA R20, P2, R13, R2, 0x1 ;  /* 0x000000020d147211 */ /* 0x000fc600078408ff */
[----:B------:R-:W3:Y:S01]  /*10550*/  LDL.LU R76, [R1+0x1c] ;  /* 0x00001c00014c7983 */ /* 0x000ee20000300800 */
[----:B------:R-:W-:Y:S01]  /*10560*/  IMAD R12, R12, R4, RZ ;  /* 0x000000040c0c7224 */ /* 0x000fe200078e02ff */
[----:B------:R-:W-:Y:S02]  /*10570*/  LEA.HI.X.SX32 R19, R19, R0, 0x1, P1 ;  /* 0x0000000013137211 */ /* 0x000fe400008f0eff */
[----:B------:R-:W-:Y:S04]  /*10580*/  STL [R1+0xa54], R21 ;  /* 0x000a541501007387 */ /* 0x000fe80000100800 */
[----:B------:R-:W3:Y:S04]  /*10590*/  LDL.LU R77, [R1+0x2c] ;  /* 0x00002c00014d7983 */ /* 0x000ee80000300800 */
[----:B------:R0:W-:Y:S04]  /*105a0*/  STL [R1+0xa90], R20 ;  /* 0x000a901401007387 */ /* 0x0001e80000100800 */
[----:B------:R-:W3:Y:S04]  /*105b0*/  LDL.LU R78, [R1+0x34] ;  /* 0x00003400014e7983 */ /* 0x000ee80000300800 */
[----:B------:R1:W-:Y:S01]  /*105c0*/  STL [R1+0xa5c], R19 ;  /* 0x000a5c1301007387 */ /* 0x0003e20000100800 */
[----:B0-----:R-:W-:-:S03]  /*105d0*/  LEA R20, P1, R12, R2, 0x1 ;  /* 0x000000020c147211 */ /* 0x001fc600078208ff */
[----:B------:R-:W3:Y:S04]  /*105e0*/  LDL.LU R79, [R1+0x30] ;  /* 0x00003000014f7983 */ /* 0x000ee80000300800 */
[----:B------:R-:W-:Y:S04]  /*105f0*/  STL [R1+0xa98], R20 ;  /* 0x000a981401007387 */ /* 0x000fe80000100800 */
[----:B------:R-:W3:Y:S01]  /*10600*/  LDL.LU R82, [R1+0x28] ;  /* 0x0000280001527983 */ /* 0x000ee20000300800 */
[----:B------:R-:W-:Y:S01]  /*10610*/  IMAD R11, R11, R4, RZ ;  /* 0x000000040b0b7224 */ /* 0x000fe200078e02ff */
[----:B-1----:R-:W-:Y:S01]  /*10620*/  LEA.HI.X.SX32 R19, R18, R0, 0x1, P0 ;  /* 0x0000000012137211 */ /* 0x002fe200000f0eff */
[----:B------:R-:W-:-:S03]  /*10630*/  IMAD R10, R10, R4, RZ ;  /* 0x000000040a0a7224 */ /* 0x000fc600078e02ff */
[----:B------:R-:W-:Y:S01]  /*10640*/  LEA R18, P0, R11, R2, 0x1 ;  /* 0x000000020b127211 */ /* 0x000fe200078008ff */
[----:B------:R0:W-:Y:S01]  /*10650*/  STL [R1+0xa64], R19 ;  /* 0x000a641301007387 */ /* 0x0001e20000100800 */
[-C--:B------:R-:W-:Y:S02]  /*10660*/  IMAD R9, R9, R4.reuse, RZ ;  /* 0x0000000409097224 */ /* 0x080fe400078e02ff */
[----:B------:R-:W-:Y:S01]  /*10670*/  IMAD R8, R8, R4, RZ ;  /* 0x0000000408087224 */ /* 0x000fe200078e02ff */
[----:B------:R1:W-:Y:S01]  /*10680*/  STL [R1+0xaa0], R18 ;  /* 0x000aa01201007387 */ /* 0x0003e20000100800 */
[----:B0-----:R-:W-:Y:S02]  /*10690*/  LEA.HI.X.SX32 R19, R17, R0, 0x1, P4 ;  /* 0x0000000011137211 */ /* 0x001fe400020f0eff */
[----:B------:R-:W-:Y:S02]  /*106a0*/  LEA R17, P4, R10, R2, 0x1 ;  /* 0x000000020a117211 */ /* 0x000fe400078808ff */
[----:B-1----:R-:W-:Y:S01]  /*106b0*/  LEA.HI.X.SX32 R18, R16, R0, 0x1, P6 ;  /* 0x0000000010127211 */ /* 0x002fe200030f0eff */
[----:B------:R-:W-:Y:S01]  /*106c0*/  STL [R1+0xa6c], R19 ;  /* 0x000a6c1301007387 */ /* 0x000fe20000100800 */
[----:B------:R-:W-:Y:S01]  /*106d0*/  LEA R16, P6, R9, R2, 0x1 ;  /* 0x0000000209107211 */ /* 0x000fe200078c08ff */
[----:B------:R-:W-:-:S02]  /*106e0*/  IMAD R7, R7, R4, RZ ;  /* 0x0000000407077224 */ /* 0x000fc400078e02ff */
[----:B------:R0:W-:Y:S01]  /*106f0*/  STL [R1+0xaa8], R17 ;  /* 0x000aa81101007387 */ /* 0x0001e20000100800 */
[----:B------:R-:W-:-:S03]  /*10700*/  IMAD R6, R6, R4, RZ ;  /* 0x0000000406067224 */ /* 0x000fc600078e02ff */
[----:B------:R-:W-:Y:S01]  /*10710*/  STL [R1+0xa74], R18 ;  /* 0x000a741201007387 */ /* 0x000fe20000100800 */
[----:B0-----:R-:W-:Y:S02]  /*10720*/  LEA.HI.X.SX32 R17, R15, R0, 0x1, P5 ;  /* 0x000000000f117211 */ /* 0x001fe400028f0eff */
[----:B------:R-:W-:Y:S01]  /*10730*/  LEA R15, P5, R8, R2, 0x1 ;  /* 0x00000002080f7211 */ /* 0x000fe200078a08ff */
[----:B------:R0:W-:Y:S01]  /*10740*/  STL [R1+0xab0], R16 ;  /* 0x000ab01001007387 */ /* 0x0001e20000100800 */
[----:B------:R-:W-:-:S03]  /*10750*/  IMAD R5, R5, R4, RZ ;  /* 0x0000000405057224 */ /* 0x000fc600078e02ff */
[----:B------:R-:W-:Y:S04]  /*10760*/  STL [R1+0xa7c], R17 ;  /* 0x000a7c1101007387 */ /* 0x000fe80000100800 */
[----:B------:R1:W-:Y:S01]  /*10770*/  STL [R1+0xab8], R15 ;  /* 0x000ab80f01007387 */ /* 0x0003e20000100800 */
[----:B0-----:R-:W-:Y:S02]  /*10780*/  LEA.HI.X.SX32 R16, R14, R0, 0x1, P3 ;  /* 0x000000000e107211 */ /* 0x001fe400018f0eff */
[----:B------:R-:W-:Y:S01]  /*10790*/  LEA R14, P3, R7, R2, 0x1 ;  /* 0x00000002070e7211 */ /* 0x000fe200078608ff */
[----:B------:R-:W-:Y:S02]  /*107a0*/  IMAD R85, R85, R4, RZ ;  /* 0x0000000455557224 */ /* 0x000fe400078e02ff */
[----:B------:R-:W-:Y:S01]  /*107b0*/  STL [R1+0xa84], R16 ;  /* 0x000a841001007387 */ /* 0x000fe20000100800 */
[----:B-1----:R-:W-:-:S02]  /*107c0*/  LEA.HI.X.SX32 R15, R13, R0, 0x1, P2 ;  /* 0x000000000d0f7211 */ /* 0x002fc400010f0eff */
[----:B------:R-:W-:Y:S01]  /*107d0*/  LEA R13, P2, R6, R2, 0x1 ;  /* 0x00000002060d7211 */ /* 0x000fe200078408ff */
[----:B------:R0:W-:Y:S01]  /*107e0*/  STL [R1+0xac0], R14 ;  /* 0x000ac00e01007387 */ /* 0x0001e20000100800 */
[----:B------:R-:W-:-:S03]  /*107f0*/  IMAD R87, R87, R4, RZ ;  /* 0x0000000457577224 */ /* 0x000fc600078e02ff */
[----:B------:R-:W-:Y:S04]  /*10800*/  STL [R1+0xa8c], R15 ;  /* 0x000a8c0f01007387 */ /* 0x000fe80000100800 */
[----:B------:R1:W-:Y:S01]  /*10810*/  STL [R1+0xac8], R13 ;  /* 0x000ac80d01007387 */ /* 0x0003e20000100800 */
[----:B0-----:R-:W-:Y:S02]  /*10820*/  LEA.HI.X.SX32 R14, R12, R0, 0x1, P1 ;  /* 0x000000000c0e7211 */ /* 0x001fe400008f0eff */
[----:B------:R-:W-:-:S03]  /*10830*/  LEA R12, P1, R5, R2, 0x1 ;  /* 0x00000002050c7211 */ /* 0x000fc600078208ff */
[----:B------:R-:W-:Y:S01]  /*10840*/  STL [R1+0xa94], R14 ;  /* 0x000a940e01007387 */ /* 0x000fe20000100800 */
[----:B-1----:R-:W-:Y:S02]  /*10850*/  LEA.HI.X.SX32 R13, R11, R0, 0x1, P0 ;  /* 0x000000000b0d7211 */ /* 0x002fe400000f0eff */
[----:B------:R-:W-:Y:S01]  /*10860*/  LEA R11, P0, R85, R2, 0x1 ;  /* 0x00000002550b7211 */ /* 0x000fe200078008ff */
[----:B------:R0:W-:Y:S04]  /*10870*/  STL [R1+0xad0], R12 ;  /* 0x000ad00c01007387 */ /* 0x0001e80000100800 */
[----:B------:R-:W-:Y:S04]  /*10880*/  STL [R1+0xa9c], R13 ;  /* 0x000a9c0d01007387 */ /* 0x000fe80000100800 */
[----:B------:R1:W-:Y:S01]  /*10890*/  STL [R1+0xad8], R11 ;  /* 0x000ad80b01007387 */ /* 0x0003e20000100800 */
[----:B0-----:R-:W-:-:S02]  /*108a0*/  LEA.HI.X.SX32 R12, R10, R0, 0x1, P4 ;  /* 0x000000000a0c7211 */ /* 0x001fc400020f0eff */
[----:B------:R-:W-:-:S03]  /*108b0*/  LEA R10, P4, R87, R2, 0x1 ;  /* 0x00000002570a7211 */ /* 0x000fc600078808ff */
[----:B------:R-:W-:Y:S01]  /*108c0*/  STL [R1+0xaa4], R12 ;  /* 0x000aa40c01007387 */ /* 0x000fe20000100800 */
[----:B-1----:R-:W-:-:S03]  /*108d0*/  LEA.HI.X.SX32 R11, R9, R0, 0x1, P6 ;  /* 0x00000000090b7211 */ /* 0x002fc600030f0eff */
[----:B------:R0:W-:Y:S04]  /*108e0*/  STL [R1+0xae0], R10 ;  /* 0x000ae00a01007387 */ /* 0x0001e80000100800 */
[----:B------:R-:W-:Y:S01]  /*108f0*/  STL [R1+0xaac], R11 ;  /* 0x000aac0b01007387 */ /* 0x000fe20000100800 */
[----:B0-----:R-:W-:Y:S01]  /*10900*/  LEA.HI.X.SX32 R10, R8, R0, 0x1, P5 ;  /* 0x00000000080a7211 */ /* 0x001fe200028f0eff */
[-C--:B------:R-:W-:Y:S02]  /*10910*/  IMAD R152, R152, R4.reuse, RZ ;  /* 0x0000000498987224 */ /* 0x080fe400078e02ff */
[-C--:B------:R-:W-:Y:S02]  /*10920*/  IMAD R154, R154, R4.reuse, RZ ;  /* 0x000000049a9a7224 */ /* 0x080fe400078e02ff */
[----:B--2---:R-:W-:-:S02]  /*10930*/  IMAD R3, R3, R4, RZ ;  /* 0x0000000403037224 */ /* 0x004fc400078e02ff */
[-C--:B----4-:R-:W-:Y:S02]  /*10940*/  IMAD R156, R156, R4.reuse, RZ ;  /* 0x000000049c9c7224 */ /* 0x090fe400078e02ff */
        /* <DEDUP_REMOVED lines=11> */
[----:B------:R-:W-:Y:S01]  /*10a00*/  IMAD R97, R97, R4, RZ ;  /* 0x0000000461617224 */ /* 0x000fe200078e02ff */
[----:B---3--:R-:W-:-:S05]  /*10a10*/  LEA R9, P6, R74, R2, 0x1 ;  /* 0x000000024a097211 */ /* 0x008fca00078c08ff */
[----:B------:R0:W-:Y:S01]  /*10a20*/  STL [R1+0xae8], R9 ;  /* 0x000ae80901007387 */ /* 0x0001e20000100800 */
[----:B------:R-:W-:Y:S02]  /*10a30*/  LEA R8, P5, R75, R2, 0x1 ;  /* 0x000000024b087211 */ /* 0x000fe400078a08ff */
[----:B0-----:R-:W-:Y:S01]  /*10a40*/  LEA.HI.X.SX32 R9, R7, R0, 0x1, P3 ;  /* 0x0000000007097211 */ /* 0x001fe200018f0eff */
[----:B------:R-:W-:Y:S04]  /*10a50*/  STL [R1+0xab4], R10 ;  /* 0x000ab40a01007387 */ /* 0x000fe80000100800 */
[----:B------:R0:W-:Y:S01]  /*10a60*/  STL [R1+0xaf0], R8 ;  /* 0x000af00801007387 */ /* 0x0001e20000100800 */
[----:B------:R-:W-:-:S03]  /*10a70*/  LEA R7, P3, R76, R2, 0x1 ;  /* 0x000000024c077211 */ /* 0x000fc600078608ff */
        /* <DEDUP_REMOVED lines=8> */
[----:B------:R1:W-:Y:S04]  /*10b00*/  STL [R1+0xacc], R7 ;  /* 0x000acc0701007387 */ /* 0x0003e80000100800 */
[----:B------:R2:W-:Y:S01]  /*10b10*/  STL [R1+0xb08], R5 ;  /* 0x000b080501007387 */ /* 0x0005e20000100800 */
[----:B0-----:R-:W-:-:S02]  /*10b20*/  LEA.HI.X.SX32 R6, R85, R0, 0x1, P0 ;  /* 0x0000000055067211 */ /* 0x001fc400000f0eff */
[----:B-1----:R-:W-:-:S03]  /*10b30*/  LEA R7, P0, R79, R2, 0x1 ;  /* 0x000000024f077211 */ /* 0x002fc600078008ff */
[----:B------:R0:W-:Y:S01]  /*10b40*/  STL [R1+0xad4], R6 ;  /* 0x000ad40601007387 */ /* 0x0001e20000100800 */
[----:B--2---:R-:W-:-:S03]  /*10b50*/  LEA.HI.X.SX32 R5, R87, R0, 0x1, P4 ;  /* 0x0000000057057211 */ /* 0x004fc600020f0eff */
[----:B------:R1:W-:Y:S04]  /*10b60*/  STL [R1+0xb10], R7 ;  /* 0x000b100701007387 */ /* 0x0003e80000100800 */
[----:B------:R2:W-:Y:S01]  /*10b70*/  STL [R1+0xadc], R5 ;  /* 0x000adc0501007387 */ /* 0x0005e20000100800 */
[----:B0-----:R-:W-:Y:S02]  /*10b80*/  LEA R6, P4, R82, R2, 0x1 ;  /* 0x0000000252067211 */ /* 0x001fe400078808ff */
[----:B-1----:R-:W-:-:S03]  /*10b90*/  LEA.HI.X.SX32 R7, R74, R0, 0x1, P6 ;  /* 0x000000004a077211 */ /* 0x002fc600030f0eff */
[----:B------:R0:W-:Y:S01]  /*10ba0*/  STL [R1+0xb18], R6 ;  /* 0x000b180601007387 */ /* 0x0001e20000100800 */
[----:B--2---:R-:W-:-:S03]  /*10bb0*/  LEA R5, P6, R152, R2, 0x1 ;  /* 0x0000000298057211 */ /* 0x004fc600078c08ff */
[----:B------:R1:W-:Y:S04]  /*10bc0*/  STL [R1+0xae4], R7 ;  /* 0x000ae40701007387 */ /* 0x0003e80000100800 */
[----:B------:R2:W-:Y:S01]  /*10bd0*/  STL [R1+0xb20], R5 ;  /* 0x000b200501007387 */ /* 0x0005e20000100800 */
[----:B0-----:R-:W-:Y:S02]  /*10be0*/  LEA.HI.X.SX32 R6, R75, R0, 0x1, P5 ;  /* 0x000000004b067211 */ /* 0x001fe400028f0eff */
        /* <DEDUP_REMOVED lines=20> */
[----:B------:R-:W-:Y:S01]  /*10d30*/  IMAD R98, R98, R4, RZ ;  /* 0x0000000462627224 */ /* 0x000fe200078e02ff */
[----:B------:R-:W1:Y:S01]  /*10d40*/  LDC R82, c[0x0][0x238] ;  /* 0x00008e00ff527b82 */ /* 0x000e620000000800 */
[----:B--2---:R-:W-:Y:S01]  /*10d50*/  LEA R5, P4, R23, R2, 0x1 ;  /* 0x0000000217057211 */ /* 0x004fe200078808ff */
[----:B------:R2:W-:Y:S01]  /*10d60*/  STL [R1+0xb14], R7 ;  /* 0x000b140701007387 */ /* 0x0005e20000100800 */
[----:B0-----:R-:W-:-:S03]  /*10d70*/  LEA.HI.X.SX32 R6, R152, R0, 0x1, P6 ;  /* 0x0000000098067211 */ /* 0x001fc600030f0eff */
[----:B------:R-:W3:Y:S04]  /*10d80*/  LDL.LU R152, [R1+0x18b8] ;  /* 0x0018b80001987983 */ /* 0x000ee80000300800 */
[----:B------:R0:W-:Y:S01]  /*10d90*/  STL [R1+0xb50], R5 ;  /* 0x000b500501007387 */ /* 0x0001e20000100800 */
[----:B--2---:R-:W-:-:S03]  /*10da0*/  LEA.HI.X.SX32 R7, R153, R0, 0x1, P5 ;  /* 0x0000000099077211 */ /* 0x004fc600028f0eff */
[----:B------:R2:W-:Y:S04]  /*10db0*/  STL [R1+0xb1c], R6 ;  /* 0x000b1c0601007387 */ /* 0x0005e80000100800 */
[----:B------:R-:W3:Y:S01]  /*10dc0*/  LDL.LU R153, [R1+0x18b4] ;  /* 0x0018b40001997983 */ /* 0x000ee20000300800 */
[----:B0-----:R-:W-:-:S05]  /*10dd0*/  LEA R5, P6, R252, R2, 0x1 ;  /* 0x00000002fc057211 */ /* 0x001fca00078c08ff */
[----:B------:R0:W-:Y:S01]  /*10de0*/  STL [R1+0xb58], R5 ;  /* 0x000b580501007387 */ /* 0x0001e20000100800 */
[----:B--2---:R-:W-:-:S03]  /*10df0*/  LEA.HI.X.SX32 R6, R154, R0, 0x1, P3 ;  /* 0x000000009a067211 */ /* 0x004fc600018f0eff */
[----:B------:R2:W-:Y:S04]  /*10e00*/  STL [R1+0xb24], R7 ;  /* 0x000b240701007387 */ /* 0x0005e80000100800 */
[----:B------:R-:W4:Y:S01]  /*10e10*/  LDL.LU R154, [R1+0x18b0] ;  /* 0x0018b000019a7983 */ /* 0x000f220000300800 */
        /* <DEDUP_REMOVED lines=9> */
[----:B------:R1:W5:Y:S01]  /*10eb0*/  LDL.LU R3, [R1+0x18a8] ;  /* 0x0018a80001037983 */ /* 0x0003620000300800 */
        /* <DEDUP_REMOVED lines=13> */
[----:B------:R2:W-:Y:S01]  /*10f90*/  STL [R1+0xb4c], R6 ;  /* 0x000b4c0601007387 */ /* 0x0005e20000100800 */
[-C--:B0-----:R-:W-:Y:S02]  /*10fa0*/  LEA R5, P4, R93, R2.reuse, 0x1 ;  /* 0x000000025d057211 */ /* 0x081fe400078808ff */
[----:B--2---:R-:W-:-:S03]  /*10fb0*/  LEA R6, P6, R94, R2, 0x1 ;  /* 0x000000025e067211 */ /* 0x004fc600078c08ff */
[----:B------:R0:W-:Y:S04]  /*10fc0*/  STL [R1+0xb88], R5 ;  /* 0x000b880501007387 */ /* 0x0001e80000100800 */
[----:B------:R2:W-:Y:S04]  /*10fd0*/  STL [R1+0xb54], R7 ;  /* 0x000b540701007387 */ /* 0x0005e80000100800 */
[----:B------:R1:W-:Y:S01]  /*10fe0*/  STL [R1+0xb90], R6 ;  /* 0x000b900601007387 */ /* 0x0003e20000100800 */
[----:B0-----:R-:W-:Y:S02]  /*10ff0*/  LEA.HI.X.SX32 R5, R88, R0, 0x1, P5 ;  /* 0x0000000058057211 */ /* 0x001fe400028f0eff */
[----:B--2---:R-:W-:-:S03]  /*11000*/  LEA R7, P5, R95, R2, 0x1 ;  /* 0x000000025f077211 */ /* 0x004fc600078a08ff */
[----:B------:R0:W-:Y:S01]  /*11010*/  STL [R1+0xb5c], R5 ;  /* 0x000b5c0501007387 */ /* 0x0001e20000100800 */
[----:B-1----:R-:W-:-:S03]  /*11020*/  LEA.HI.X.SX32 R6, R89, R0, 0x1, P3 ;  /* 0x0000000059067211 */ /* 0x002fc600018f0eff */
[----:B------:R1:W-:Y:S04]  /*11030*/  STL [R1+0xb98], R7 ;  /* 0x000b980701007387 */ /* 0x0003e80000100800 */
[----:B------:R2:W-:Y:S01]  /*11040*/  STL [R1+0xb64], R6 ;  /* 0x000b640601007387 */ /* 0x0005e20000100800 */
[----:B0-----:R-:W-:Y:S02]  /*11050*/  LEA R5, P3, R96, R2, 0x1 ;  /* 0x0000000260057211 */ /* 0x001fe400078608ff */
[----:B-1----:R-:W-:-:S03]  /*11060*/  LEA.HI.X.SX32 R7, R90, R0, 0x1, P2 ;  /* 0x000000005a077211 */ /* 0x002fc600010f0eff */
[----:B------:R0:W-:Y:S01]  /*11070*/  STL [R1+0xba0], R5 ;  /* 0x000ba00501007387 */ /* 0x0001e20000100800 */
[----:B--2---:R-:W-:Y:S01]  /*11080*/  LEA R6, P2, R97, R2, 0x1 ;  /* 0x0000000261067211 */ /* 0x004fe200078408ff */
[-C--:B------:R-:W-:Y:S02]  /*11090*/  IMAD R99, R99, R4.reuse, RZ ;  /* 0x0000000463637224 */ /* 0x080fe400078e02ff */
[----:B------:R1:W-:Y:S01]  /*110a0*/  STL [R1+0xb6c], R7 ;  /* 0x000b6c0701007387 */ /* 0x0003e20000100800 */
[----:B------:R-:W-:Y:S01]  /*110b0*/  IMAD R100, R100, R4, RZ ;  /* 0x0000000464647224 */ /* 0x000fe200078e02ff */
[----:B0-----:R-:W-:Y:S02]  /*110c0*/  LEA.HI.X.SX32 R5, R91, R0, 0x1, P1 ;  /* 0x000000005b057211 */ /* 0x001fe400008f0eff */
[----:B------:R0:W-:Y:S01]  /*110d0*/  STL [R1+0xba8], R6 ;  /* 0x000ba80601007387 */ /* 0x0001e20000100800 */
[----:B-1----:R-:W-:-:S03]  /*110e0*/  LEA R7, P1, R98, R2, 0x1 ;  /* 0x0000000262077211 */ /* 0x002fc600078208ff */
[----:B------:R1:W-:Y:S01]  /*110f0*/  STL [R1+0xb74], R5 ;  /* 0x000b740501007387 */ /* 0x0003e20000100800 */
[----:B0-----:R-:W-:-:S03]  /*11100*/  LEA.HI.X.SX32 R6, R92, R0, 0x1, P0 ;  /* 0x000000005c067211 */ /* 0x001fc600000f0eff */
[----:B------:R0:W-:Y:S01]  /*11110*/  STL [R1+0xbb0], R7 ;  /* 0x000bb00701007387 */ /* 0x0001e20000100800 */
[----:B------:R-:W-:Y:S01]  /*11120*/  IMAD R101, R101, R4, RZ ;  /* 0x0000000465657224 */ /* 0x000fe200078e02ff */
[----:B-1----:R-:W-:Y:S02]  /*11130*/  LEA R5, P0, R99, R2, 0x1 ;  /* 0x0000000263057211 */ /* 0x002fe400078008ff */
[----:B------:R1:W-:Y:S01]  /*11140*/  STL [R1+0xb7c], R6 ;  /* 0x000b7c0601007387 */ /* 0x0003e20000100800 */
[----:B0-----:R-:W-:-:S03]  /*11150*/  LEA.HI.X.SX32 R7, R93, R0, 0x1, P4 ;  /* 0x000000005d077211 */ /* 0x001fc600020f0eff */
[----:B------:R0:W-:Y:S01]  /*11160*/  STL [R1+0xbb8], R5 ;  /* 0x000bb80501007387 */ /* 0x0001e20000100800 */
[----:B-1----:R-:W-:Y:S01]  /*11170*/  LEA R6, P4, R100, R2, 0x1 ;  /* 0x0000000264067211 */ /* 0x002fe200078808ff */
[----:B------:R-:W-:Y:S02]  /*11180*/  IMAD R102, R102, R4, RZ ;  /* 0x0000000466667224 */ /* 0x000fe400078e02ff */
        /* <DEDUP_REMOVED lines=734> */
[----:B-1----:R-:W-:Y:S01]  /*13f70*/  LEA R6, P4, R250, R2, 0x1 ;  /* 0x00000002fa067211 */ /* 0x002fe200078808ff */
[-C--:B------:R-:W-:Y:S01]  /*13f80*/  IMAD R81, R81, R4.reuse, RZ ;  /* 0x0000000451517224 */ /* 0x080fe200078e02ff */
[----:B------:R1:W-:Y:S01]  /*13f90*/  STL [R1+0x182c], R7 ;  /* 0x00182c0701007387 */ /* 0x0003e20000100800 */
[-C--:B------:R-:W-:Y:S02]  /*13fa0*/  IMAD R83, R83, R4.reuse, RZ ;  /* 0x0000000453537224 */ /* 0x080fe400078e02ff */
[----:B------:R-:W-:Y:S01]  /*13fb0*/  IMAD R84, R84, R4, RZ ;  /* 0x0000000454547224 */ /* 0x000fe200078e02ff */
[----:B0-----:R-:W-:Y:S01]  /*13fc0*/  LEA.HI.X.SX32 R5, R244, R0, 0x1, P6 ;  /* 0x00000000f4057211 */ /* 0x001fe200030f0eff */
[----:B------:R-:W-:Y:S01]  /*13fd0*/  IMAD R86, R86, R4, RZ ;  /* 0x0000000456567224 */ /* 0x000fe200078e02ff */
[----:B------:R0:W-:Y:S01]  /*13fe0*/  STL [R1+0x1864], R6 ;  /* 0x0018640601007387 */ /* 0x0001e20000100800 */
[----:B------:R-:W2:Y:S01]  /*13ff0*/  LDC R4, c[0x0][0x238] ;  /* 0x00008e00ff047b82 */ /* 0x000ea20000000800 */
[----:B-1----:R-:W-:-:S02]  /*14000*/  LEA R7, P6, R251, R2, 0x1 ;  /* 0x00000002fb077211 */ /* 0x002fc400078c08ff */
[----:B------:R1:W-:Y:S01]  /*14010*/  STL [R1+0x1834], R5 ;  /* 0x0018340501007387 */ /* 0x0003e20000100800 */
[----:B0-----:R-:W-:-:S03]  /*14020*/  LEA.HI.X.SX32 R6, R245, R0, 0x1, P5 ;  /* 0x00000000f5067211 */ /* 0x001fc600028f0eff */
[----:B------:R0:W-:Y:S01]  /*14030*/  STL [R1+0x1868], R7 ;  /* 0x0018680701007387 */ /* 0x0001e20000100800 */
[----:B-1----:R-:W-:-:S03]  /*14040*/  LEA R5, P5, R80, R2, 0x1 ;  /* 0x0000000250057211 */ /* 0x002fc600078a08ff */
        /* <DEDUP_REMOVED lines=16> */
[----:B------:R-:W-:Y:S01]  /*14150*/  STL [R1+0x185c], R7 ;  /* 0x00185c0701007387 */ /* 0x000fe20000100800 */
[-C--:B------:R-:W-:Y:S01]  /*14160*/  LEA.HI.X.SX32 R2, R251, R0.reuse, 0x1, P6 ;  /* 0x00000000fb027211 */ /* 0x080fe200030f0eff */
[----:B--2---:R-:W-:Y:S01]  /*14170*/  IMAD R79, R4, 0x7f, RZ ;  /* 0x0000007f044f7824 */ /* 0x004fe200078e02ff */
[-C--:B------:R-:W-:Y:S02]  /*14180*/  LEA.HI.X.SX32 R4, R80, R0.reuse, 0x1, P5 ;  /* 0x0000000050047211 */ /* 0x080fe400028f0eff */
[-C--:B0-----:R-:W-:Y:S01]  /*14190*/  LEA.HI.X.SX32 R5, R250, R0.reuse, 0x1, P4 ;  /* 0x00000000fa057211 */ /* 0x081fe200020f0eff */
[----:B------:R0:W-:Y:S04]  /*141a0*/  STL [R1+0x1460], R6 ;  /* 0x0014600601007387 */ /* 0x0001e80000100800 */
[----:B------:R-:W-:Y:S01]  /*141b0*/  STL [R1+0xc58], R5 ;  /* 0x000c580501007387 */ /* 0x000fe20000100800 */
[----:B0-----:R-:W-:-:S03]  /*141c0*/  LEA.HI.X.SX32 R6, R86, R0, 0x1, P3 ;  /* 0x0000000056067211 */ /* 0x001fc600018f0eff */
[----:B------:R-:W-:Y:S04]  /*141d0*/  STL [R1+0x1450], R2 ;  /* 0x0014500201007387 */ /* 0x000fe80000100800 */
[----:B------:R3:W-:Y:S04]  /*141e0*/  STL [R1+0x1464], R4 ;  /* 0x0014640401007387 */ /* 0x0007e80000100800 */
[----:B------:R4:W-:Y:S01]  /*141f0*/  STL [R1+0x1454], R6 ;  /* 0x0014540601007387 */ /* 0x0009e20000100800 */
[----:B---3--:R-:W-:-:S04]  /*14200*/  IMAD.WIDE R4, R79, 0x2, R152 ;  /* 0x000000024f047825 */ /* 0x008fc800078e0298 */
[----:B----4-:R-:W-:-:S04]  /*14210*/  IMAD.WIDE R6, R79, 0x2, R154 ;  /* 0x000000024f067825 */ /* 0x010fc800078e029a */
[----:B------:R-:W-:Y:S02]  /*14220*/  IMAD R79, R82, 0x7e, RZ ;  /* 0x0000007e524f7824 */ /* 0x000fe400078e02ff */
[----:B------:R-:W0:Y:S01]  /*14230*/  LDC R82, c[0x0][0x238] ;  /* 0x00008e00ff527b82 */ /* 0x000e220000000800 */
[----:B------:R-:W-:-:S05]  /*14240*/  LEA.HI.X.SX32 R2, R81, R0, 0x1, P2 ;  /* 0x0000000051027211 */ /* 0x000fca00010f0eff */
[----:B------:R1:W-:Y:S02]  /*14250*/  STL [R1+0x1458], R2 ;  /* 0x0014580201007387 */ /* 0x0003e40000100800 */
[-C--:B-1----:R-:W-:Y:S02]  /*14260*/  LEA.HI.X.SX32 R2, R83, R0.reuse, 0x1, P1 ;  /* 0x0000000053027211 */ /* 0x082fe400008f0eff */
[----:B------:R-:W-:-:S03]  /*14270*/  LEA.HI.X.SX32 R0, R84, R0, 0x1, P0 ;  /* 0x0000000054007211 */ /* 0x000fc600000f0eff */
[----:B------:R-:W-:Y:S04]  /*14280*/  STL [R1+0x145c], R2 ;  /* 0x00145c0201007387 */ /* 0x000fe80000100800 */
[----:B------:R-:W-:Y:S04]  /*14290*/  STL [R1+0xc5c], R0 ;  /* 0x000c5c0001007387 */ /* 0x000fe80000100800 */
[----:B------:R-:W-:Y:S04]  /*142a0*/  STL [R1+0xc64], R4 ;  /* 0x000c640401007387 */ /* 0x000fe80000100800 */
[----:B------:R1:W-:Y:S01]  /*142b0*/  STL [R1+0xc60], R5 ;  /* 0x000c600501007387 */ /* 0x0003e20000100800 */
[----:B0-----:R-:W-:-:S03]  /*142c0*/  IMAD R8, R82, 0x7d, RZ ;  /* 0x0000007d52087824 */ /* 0x001fc600078e02ff */
[----:B------:R-:W-:Y:S01]  /*142d0*/  STL [R1+0xc6c], R6 ;  /* 0x000c6c0601007387 */ /* 0x000fe20000100800 */
[----:B-1----:R-:W-:-:S03]  /*142e0*/  IMAD.WIDE R4, R79, 0x2, R152 ;  /* 0x000000024f047825 */ /* 0x002fc600078e0298 */
[----:B------:R0:W-:Y:S04]  /*142f0*/  STL [R1+0xc68], R7 ;  /* 0x000c680701007387 */ /* 0x0001e80000100800 */
[----:B------:R-:W-:Y:S04]  /*14300*/  STL [R1+0xc74], R4 ;  /* 0x000c740401007387 */ /* 0x000fe80000100800 */
[----:B------:R1:W-:Y:S01]  /*14310*/  STL [R1+0xc70], R5 ;  /* 0x000c700501007387 */ /* 0x0003e20000100800 */
[----:B0-----:R-:W-:Y:S02]  /*14320*/  IMAD.WIDE R6, R79, 0x2, R154 ;  /* 0x000000024f067825 */ /* 0x001fe400078e029a */
[----:B------:R-:W0:Y:S02]  /*14330*/  LDC R79, c[0x0][0x23c] ;  /* 0x00008f00ff4f7b82 */ /* 0x000e240000000800 */
[----:B------:R-:W-:Y:S01]  /*14340*/  IMAD R0, R82, 0x7c, RZ ;  /* 0x0000007c52007824 */ /* 0x000fe200078e02ff */
[----:B------:R-:W-:Y:S01]  /*14350*/  STL [R1+0xc7c], R6 ;  /* 0x000c7c0601007387 */ /* 0x000fe20000100800 */
[----:B-1----:R-:W-:-:S03]  /*14360*/  IMAD.WIDE R4, R8, 0x2, R152 ;  /* 0x0000000208047825 */ /* 0x002fc600078e0298 */
[----:B------:R1:W-:Y:S01]  /*14370*/  STL [R1+0xc78], R7 ;  /* 0x000c780701007387 */ /* 0x0003e20000100800 */
[----:B------:R-:W-:-:S03]  /*14380*/  IMAD.WIDE R8, R8, 0x2, R154 ;  /* 0x0000000208087825 */ /* 0x000fc600078e029a */
[----:B------:R-:W-:Y:S04]  /*14390*/  STL [R1+0xc84], R4 ;  /* 0x000c840401007387 */ /* 0x000fe80000100800 */
[----:B------:R2:W-:Y:S04]  /*143a0*/  STL [R1+0xc80], R5 ;  /* 0x000c800501007387 */ /* 0x0005e80000100800 */
[----:B------:R3:W-:Y:S01]  /*143b0*/  STL [R1+0xc8c], R8 ;  /* 0x000c8c0801007387 */ /* 0x0007e20000100800 */
[----:B-1----:R-:W-:-:S04]  /*143c0*/  IMAD.WIDE R6, R0, 0x2, R154 ;  /* 0x0000000200067825 */ /* 0x002fc800078e029a */
[----:B--2---:R-:W-:Y:S01]  /*143d0*/  IMAD.WIDE R4, R0, 0x2, R152 ;  /* 0x0000000200047825 */ /* 0x004fe200078e0298 */
[----:B------:R-:W-:Y:S03]  /*143e0*/  STL [R1+0xc88], R9 ;  /* 0x000c880901007387 */ /* 0x000fe60000100800 */
[C---:B---3--:R-:W-:Y:S01]  /*143f0*/  IMAD R8, R82.reuse, 0x7b, RZ ;  /* 0x0000007b52087824 */ /* 0x048fe200078e02ff */
[----:B------:R-:W-:Y:S04]  /*14400*/  STL [R1+0xc94], R4 ;  /* 0x000c940401007387 */ /* 0x000fe80000100800 */
[----:B------:R1:W-:Y:S01]  /*14410*/  STL [R1+0xc90], R5 ;  /* 0x000c900501007387 */ /* 0x0003e20000100800 */
[----:B------:R-:W-:-:S03]  /*14420*/  IMAD R0, R82, 0x7a, RZ ;  /* 0x0000007a52007824 */ /* 0x000fc600078e02ff */
        /* <DEDUP_REMOVED lines=405> */
[----:B------:R-:W-:-:S03]  /*15d80*/  IMAD.SHL.U32 R0, R82, 0x40, RZ ;  /* 0x0000004052007824 */ /* 0x000fc600078e00ff */
        /* <DEDUP_REMOVED lines=439> */
[----:B------:R2:W-:Y:S01]  /*17900*/  STL [R1+0x1420], R5 ;  /* 0x0014200501007387 */ /* 0x0005e20000100800 */
[----:B-1----:R-:W-:-:S03]  /*17910*/  IMAD.WIDE R6, R0, 0x2, R154 ;  /* 0x0000000200067825 */ /* 0x002fc600078e029a */
[----:B------:R-:W-:Y:S01]  /*17920*/  STL [R1+0x142c], R8 ;  /* 0x00142c0801007387 */ /* 0x000fe20000100800 */
[----:B--2---:R-:W-:-:S03]  /*17930*/  IMAD.WIDE R4, R0, 0x2, R152 ;  /* 0x0000000200047825 */ /* 0x004fc600078e0298 */
[----:B------:R1:W-:Y:S04]  /*17940*/  STL [R1+0x1428], R9 ;  /* 0x0014280901007387 */ /* 0x0003e80000100800 */
[----:B------:R-:W-:Y:S04]  /*17950*/  STL [R1+0x1434], R4 ;  /* 0x0014340401007387 */ /* 0x000fe80000100800 */
[----:B------:R2:W-:Y:S01]  /*17960*/  STL [R1+0x1430], R5 ;  /* 0x0014300501007387 */ /* 0x0005e20000100800 */
[----:B-1----:R-:W-:-:S03]  /*17970*/  IMAD.WIDE R8, R82, 0x2, R152 ;  /* 0x0000000252087825 */ /* 0x002fc600078e0298 */
[----:B------:R-:W-:Y:S04]  /*17980*/  STL [R1+0x143c], R6 ;  /* 0x00143c0601007387 */ /* 0x000fe80000100800 */
[----:B------:R-:W-:Y:S01]  /*17990*/  STL [R1+0x1438], R7 ;  /* 0x0014380701007387 */ /* 0x000fe20000100800 */
[----:B--2---:R-:W-:-:S03]  /*179a0*/  IMAD.WIDE R4, R82, 0x2, R154 ;  /* 0x0000000252047825 */ /* 0x004fc600078e029a */
[----:B------:R-:W-:Y:S04]  /*179b0*/  STL [R1+0x1444], R8 ;  /* 0x0014440801007387 */ /* 0x000fe80000100800 */
[----:B------:R-:W-:Y:S04]  /*179c0*/  STL [R1+0x1440], R9 ;  /* 0x0014400901007387 */ /* 0x000fe80000100800 */
[----:B------:R1:W-:Y:S04]  /*179d0*/  STL [R1+0x144c], R4 ;  /* 0x00144c0401007387 */ /* 0x0003e80000100800 */
[----:B------:R2:W-:Y:S04]  /*179e0*/  STL [R1+0x1448], R5 ;  /* 0x0014480501007387 */ /* 0x0005e80000100800 */
[----:B------:R3:W-:Y:S04]  /*179f0*/  STL [R1+0x838], RZ ;  /* 0x000838ff01007387 */ /* 0x0007e80000100800 */
        /* <DEDUP_REMOVED lines=256> */
[----:B------:R3:W-:Y:S04]  /*18a00*/  STL [R1], RZ ;  /* 0x000000ff01007387 */ /* 0x0007e80000100800 */
        /* <DEDUP_REMOVED lines=126> */
[----:B------:R3:W-:Y:S01]  /*191f0*/  STL [R1+0x1fc], RZ ;  /* 0x0001fcff01007387 */ /* 0x0007e20000100800 */
[----:B0-----:R-:W-:Y:S01]  /*19200*/  IMAD.SHL.U32 R22, R79, 0x80, RZ ;  /* 0x000000804f167824 */ /* 0x001fe200078e00ff */
        /* <DEDUP_REMOVED lines=17> */
[----:B------:R-:W-:Y:S01]  /*19320*/  CS2R R58, SRZ ;  /* 0x00000000003a7805 */ /* 0x000fe2000001ff00 */
[----:B------:R-:W-:Y:S01]  /*19330*/  IMAD.SHL.U32 R21, R82, 0x80, RZ ;  /* 0x0000008052157824 */ /* 0x000fe200078e00ff */
[----:B------:R-:W-:Y:S01]  /*19340*/  SHF.R.S32.HI R2, RZ, 0x1f, R22 ;  /* 0x0000001fff027819 */ /* 0x000fe20000011416 */
[----:B------:R-:W4:Y:S01]  /*19350*/  LDL R82, [R1+0x189c] ;  /* 0x00189c0001527983 */ /* 0x000f220000100800 */
[----:B------:R-:W0:Y:S01]  /*19360*/  LDC R76, c[0x0][0x230] ;  /* 0x00008c00ff4c7b82 */ /* 0x000e220000000800 */
[----:B------:R-:W-:Y:S01]  /*19370*/  UIADD3.64 UR14, UR4, 0x380, URZ ;  /* 0x00000380040e7897 */ /* 0x000fe2000fffe03f */
[----:B------:R-:W-:Y:S01]  /*19380*/  SHF.R.S32.HI R0, RZ, 0x1f, R21 ;  /* 0x0000001fff007819 */ /* 0x000fe20000011415 */
[----:B------:R-:W1:Y:S01]  /*19390*/  S2R R79, SR_TID.X ;  /* 0x00000000004f7919 */ /* 0x000e620000002100 */
[----:B------:R-:W-:Y:S01]  /*193a0*/  UIADD3.64 UR10, UR4, 0x400, URZ ;  /* 0x00000400040a7897 */ /* 0x000fe2000fffe03f */
[C---:B------:R-:W-:Y:S01]  /*193b0*/  SHF.L.U64.HI R2, R22.reuse, 0x1, R2 ;  /* 0x0000000116027819 */ /* 0x040fe20000010202 */
[----:B------:R-:W-:Y:S01]  /*193c0*/  UIADD3.64 UR14, UR4, 0x480, URZ ;  /* 0x00000480040e7897 */ /* 0x000fe2000fffe03f */
[C---:B------:R-:W-:Y:S01]  /*193d0*/  SHF.L.U64.HI R0, R21.reuse, 0x1, R0 ;  /* 0x0000000115007819 */ /* 0x040fe20000010200 */
[----:B------:R-:W-:Y:S01]  /*193e0*/  UIADD3.64 UR10, UR4, 0x500, URZ ;  /* 0x00000500040a7897 */ /* 0x000fe2000fffe03f */
[----:B------:R-:W-:Y:S01]  /*193f0*/  IMAD.SHL.U32 R22, R22, 0x2, RZ ;  /* 0x0000000216167824 */ /* 0x000fe200078e00ff */
[----:B------:R-:W-:Y:S01]  /*19400*/  UIADD3.64 UR14, UR4, 0x580, URZ ;  /* 0x00000580040e7897 */ /* 0x000fe2000fffe03f */
[----:B------:R-:W-:Y:S01]  /*19410*/  IMAD.SHL.U32 R21, R21, 0x2, RZ ;  /* 0x0000000215157824 */ /* 0x000fe200078e00ff */
[----:B------:R-:W-:Y:S01]  /*19420*/  UIADD3.64 UR10, UR4, 0x600, URZ ;  /* 0x00000600040a7897 */ /* 0x000fe2000fffe03f */
[----:B------:R-:W-:Y:S01]  /*19430*/  CS2R R62, SRZ ;  /* 0x00000000003e7805 */ /* 0x000fe2000001ff00 */
        /* <DEDUP_REMOVED lines=10> */
[----:B0-----:R-:W-:Y:S01]  /*194e0*/  VIADD R76, R76, 0x7f ;  /* 0x0000007f4c4c7836 */ /* 0x001fe20000000000 */
[----:B------:R-:W-:Y:S01]  /*194f0*/  UIADD3.64 UR10, UR4, 0x900, URZ ;  /* 0x00000900040a7897 */ /* 0x000fe2000fffe03f */
[----:B------:R-:W-:Y:S01]  /*19500*/  CS2R R74, SRZ ;  /* 0x00000000004a7805 */ /* 0x000fe2000001ff00 */
[----:B------:R-:W-:Y:S01]  /*19510*/  UIADD3.64 UR14, UR4, 0x980, URZ ;  /* 0x00000980040e7897 */ /* 0x000fe2000fffe03f */
[----:B------:R-:W-:-:S02]  /*19520*/  CS2R R80, SRZ ;  /* 0x0000000000507805 */ /* 0x000fc4000001ff00 */
[----:B------:R-:W-:Y:S01]  /*19530*/  SHF.R.S32.HI R78, RZ, 0x1f, R76 ;  /* 0x0000001fff4e7819 */ /* 0x000fe2000001144c */
[----:B------:R-:W-:Y:S01]  /*19540*/  UIADD3.64 UR10, UR4, 0xa00, URZ ;  /* 0x00000a00040a7897 */ /* 0x000fe2000fffe03f */
[----:B------:R-:W-:Y:S02]  /*19550*/  CS2R R84, SRZ ;  /* 0x0000000000547805 */ /* 0x000fe4000001ff00 */
[----:B------:R-:W-:Y:S02]  /*19560*/  CS2R R86, SRZ ;  /* 0x0000000000567805 */ /* 0x000fe4000001ff00 */
[----:B------:R-:W-:Y:S02]  /*19570*/  LEA.HI R78, R78, R76, RZ, 0x7 ;  /* 0x0000004c4e4e7211 */ /* 0x000fe400078f38ff */
[----:B------:R-:W-:Y:S01]  /*19580*/  CS2R R88, SRZ ;  /* 0x0000000000587805 */ /* 0x000fe2000001ff00 */
[C---:B-1----:R-:W-:Y:S01]  /*19590*/  IMAD.SHL.U32 R77, R79.reuse, 0x2, RZ ;  /* 0x000000024f4d7824 */ /* 0x042fe200078e00ff */
[----:B------:R-:W-:-:S02]  /*195a0*/  LOP3.LUT R79, R79, 0x40, RZ, 0xc0, !PT ;  /* 0x000000404f4f7812 */ /* 0x000fc400078ec0ff */
[----:B------:R-:W-:Y:S02]  /*195b0*/  CS2R R90, SRZ ;  /* 0x00000000005a7805 */ /* 0x000fe4000001ff00 */
[----:B------:R-:W-:Y:S02]  /*195c0*/  SHF.R.S32.HI R4, RZ, 0x7, R78 ;  /* 0x00000007ff047819 */ /* 0x000fe4000001144e */
[----:B------:R-:W-:Y:S02]  /*195d0*/  CS2R R92, SRZ ;  /* 0x00000000005c7805 */ /* 0x000fe4000001ff00 */
[----:B------:R-:W-:Y:S02]  /*195e0*/  LOP3.LUT R77, R77, 0x7e, RZ, 0xc0, !PT ;  /* 0x0000007e4d4d7812 */ /* 0x000fe400078ec0ff */
[----:B------:R-:W-:Y:S02]  /*195f0*/  CS2R R94, SRZ ;  /* 0x00000000005e7805 */ /* 0x000fe4000001ff00 */
[----:B------:R-:W-:-:S02]  /*19600*/  CS2R R96, SRZ ;  /* 0x0000000000607805 */ /* 0x000fc4000001ff00 */
[----:B------:R-:W-:Y:S02]  /*19610*/  CS2R R98, SRZ ;  /* 0x0000000000627805 */ /* 0x000fe4000001ff00 */
[----:B------:R-:W-:Y:S01]  /*19620*/  CS2R R100, SRZ ;  /* 0x0000000000647805 */ /* 0x000fe2000001ff00 */
[C-C-:B------:R-:W-:Y:S01]  /*19630*/  IMAD R78, R79.reuse, 0x100, R77.reuse ;  /* 0x000001004f4e7824 */ /* 0x140fe200078e024d */
[----:B------:R-:W-:Y:S01]  /*19640*/  CS2R R102, SRZ ;  /* 0x0000000000667805 */ /* 0x000fe2000001ff00 */
[----:B------:R-:W-:Y:S01]  /*19650*/  IMAD R79, R79, 0x200, R77 ;  /* 0x000002004f4f7824 */ /* 0x000fe200078e024d */
[----:B------:R-:W-:Y:S02]  /*19660*/  CS2R R76, SRZ ;  /* 0x00000000004c7805 */ /* 0x000fe4000001ff00 */
[----:B------:R-:W-:Y:S02]  /*19670*/  CS2R R104, SRZ ;  /* 0x0000000000687805 */ /* 0x000fe4000001ff00 */
[----:B------:R-:W-:-:S02]  /*19680*/  LOP3.LUT R17, R78, 0x20, RZ, 0x3c, !PT ;  /* 0x000000204e117812 */ /* 0x000fc400078e3cff */
[----:B------:R-:W-:Y:S02]  /*19690*/  CS2R R106, SRZ ;  /* 0x00000000006a7805 */ /* 0x000fe4000001ff00 */
[C---:B------:R-:W-:Y:S02]  /*196a0*/  LOP3.LUT R16, R78.reuse, 0x30, RZ, 0x3c, !PT ;  /* 0x000000304e107812 */ /* 0x040fe400078e3cff */
[----:B------:R-:W-:Y:S02]  /*196b0*/  CS2R R108, SRZ ;  /* 0x00000000006c7805 */ /* 0x000fe4000001ff00 */
[C---:B------:R-:W-:Y:S02]  /*196c0*/  LOP3.LUT R15, R78.reuse, 0x40, RZ, 0x3c, !PT ;  /* 0x000000404e0f7812 */ /* 0x040fe400078e3cff */
[----:B------:R-:W-:Y:S02]  /*196d0*/  CS2R R110, SRZ ;  /* 0x00000000006e7805 */ /* 0x000fe4000001ff00 */
[----:B------:R-:W-:-:S02]  /*196e0*/  LOP3.LUT R14, R78, 0x50, RZ, 0x3c, !PT ;  /* 0x000000504e0e7812 */ /* 0x000fc400078e3cff */
[----:B------:R-:W-:Y:S02]  /*196f0*/  CS2R R112, SRZ ;  /* 0x0000000000707805 */ /* 0x000fe4000001ff00 */
[C---:B------:R-:W-:Y:S02]  /*19700*/  LOP3.LUT R13, R78.reuse, 0x60, RZ, 0x3c, !PT ;  /* 0x000000604e0d7812 */ /* 0x040fe400078e3cff */
[----:B------:R-:W-:Y:S02]  /*19710*/  CS2R R114, SRZ ;  /* 0x0000000000727805 */ /* 0x000fe4000001ff00 */
[----:B------:R-:W-:Y:S02]  /*19720*/  LOP3.LUT R12, R78, 0x70, RZ, 0x3c, !PT ;  /* 0x000000704e0c7812 */ /* 0x000fe400078e3cff */
        /* <DEDUP_REMOVED lines=15> */
[----:B------:R-:W-:Y:S02]  /*19820*/  LOP3.LUT R18, R78, 0x10, RZ, 0x3c, !PT ;  /* 0x000000104e127812 */ /* 0x000fe400078e3cff */
        /* <DEDUP_REMOVED lines=10> */
[----:B------:R-:W-:-:S02]  /*198d0*/  UIADD3.64 UR14, UR4, 0xa80, URZ ;  /* 0x00000a80040e7897 */ /* 0x000fc4000fffe03f */
[----:B------:R-:W-:Y:S02]  /*198e0*/  UIADD3.64 UR10, UR4, 0xb00, URZ ;  /* 0x00000b00040a7897 */ /* 0x000fe4000fffe03f */
[----:B------:R-:W-:Y:S02]  /*198f0*/  UIADD3.64 UR14, UR4, 0xb80, URZ ;  /* 0x00000b80040e7897 */ /* 0x000fe4000fffe03f */
[----:B------:R-:W-:Y:S02]  /*19900*/  UIADD3.64 UR10, UR4, 0xc00, URZ ;  /* 0x00000c00040a7897 */ /* 0x000fe4000fffe03f */
[----:B------:R-:W-:Y:S02]  /*19910*/  UIADD3.64 UR8, UR4, 0x80, URZ ;  /* 0x0000008004087897 */ /* 0x000fe4000fffe03f */
[----:B------:R-:W-:Y:S02]  /*19920*/  UIADD3.64 UR12, UR4, 0x100, URZ ;  /* 0x00000100040c7897 */ /* 0x000fe4000fffe03f */
[----:B------:R-:W-:-:S02]  /*19930*/  UIADD3.64 UR16, UR4, 0x180, URZ ;  /* 0x0000018004107897 */ /* 0x000fc4000fffe03f */
[----:B------:R-:W-:Y:S02]  /*19940*/  UIADD3.64 UR20, UR4, 0x200, URZ ;  /* 0x0000020004147897 */ /* 0x000fe4000fffe03f */
[----:B------:R-:W-:Y:S02]  /*19950*/  UIADD3.64 UR24, UR4, 0x280, URZ ;  /* 0x0000028004187897 */ /* 0x000fe4000fffe03f */
[----:B------:R-:W-:Y:S01]  /*19960*/  UIADD3.64 UR28, UR4, 0x300, URZ ;  /* 0x00000300041c7897 */ /* 0x000fe2000fffe03f */
[----:B------:R-:W-:Y:S01]  /*19970*/  UMOV UR35, 0x40000040 ;  /* 0x4000004000237882 */ /* 0x000fe20000000000 */
[----:B------:R-:W-:Y:S02]  /*19980*/  UIADD3.64 UR36, UR4, 0xc80, URZ ;  /* 0x00000c8004247897 */ /* 0x000fe4000fffe03f */
[----:B------:R-:W-:Y:S02]  /*19990*/  UIADD3.64 UR40, UR4, 0xd00, URZ ;  /* 0x00000d0004287897 */ /* 0x000fe4000fffe03f */
        /* <DEDUP_REMOVED lines=10> */
[C---:B----4-:R-:W-:Y:S01]  /*19a40*/  IMAD.IADD R19, R82.reuse, 0x1, R78 ;  /* 0x0000000152137824 */ /* 0x050fe200078e024e */
[C---:B------:R-:W-:Y:S01]  /*19a50*/  IADD3 R18, R82.reuse, R18, RZ ;  /* 0x0000001252127210 */ /* 0x040fe20007ffe0ff */
[C---:B------:R-:W-:Y:S01]  /*19a60*/  IMAD.IADD R11, R82.reuse, 0x1, R79 ;  /* 0x00000001520b7824 */ /* 0x040fe200078e024f */
[----:B------:R-:W-:Y:S01]  /*19a70*/  CS2R R78, SRZ ;  /* 0x00000000004e7805 */ /* 0x000fe2000001ff00 */
[C---:B------:R-:W-:Y:S02]  /*19a80*/  IMAD.IADD R17, R82.reuse, 0x1, R17 ;  /* 0x0000000152117824 */ /* 0x040fe400078e0211 */
[----:B------:R-:W-:-:S02]  /*19a90*/  IMAD.IADD R16, R82, 0x1, R16 ;  /* 0x0000000152107824 */ /* 0x000fc400078e0210 */
[C---:B------:R-:W-:Y:S02]  /*19aa0*/  IMAD.IADD R15, R82.reuse, 0x1, R15 ;  /* 0x00000001520f7824 */ /* 0x040fe400078e020f */
[C---:B------:R-:W-:Y:S02]  /*19ab0*/  IMAD.IADD R14, R82.reuse, 0x1, R14 ;  /* 0x00000001520e7824 */ /* 0x040fe400078e020e */
[C---:B------:R-:W-:Y:S02]  /*19ac0*/  IMAD.IADD R13, R82.reuse, 0x1, R13 ;  /* 0x00000001520d7824 */ /* 0x040fe400078e020d */
[C---:B------:R-:W-:Y:S02]  /*19ad0*/  IMAD.IADD R12, R82.reuse, 0x1, R12 ;  /* 0x00000001520c7824 */ /* 0x040fe400078e020c */
[C---:B------:R-:W-:Y:S02]  /*19ae0*/  IMAD.IADD R10, R82.reuse, 0x1, R10 ;  /* 0x00000001520a7824 */ /* 0x040fe400078e020a */
[----:B------:R-:W-:-:S02]  /*19af0*/  IMAD.IADD R9, R82, 0x1, R9 ;  /* 0x0000000152097824 */ /* 0x000fc400078e0209 */
[C---:B------:R-:W-:Y:S02]  /*19b00*/  IMAD.IADD R8, R82.reuse, 0x1, R8 ;  /* 0x0000000152087824 */ /* 0x040fe400078e0208 */
[C---:B------:R-:W-:Y:S02]  /*19b10*/  IMAD.IADD R7, R82.reuse, 0x1, R7 ;  /* 0x0000000152077824 */ /* 0x040fe400078e0207 */
[C---:B------:R-:W-:Y:S02]  /*19b20*/  IMAD.IADD R6, R82.reuse, 0x1, R6 ;  /* 0x0000000152067824 */ /* 0x040fe400078e0206 */
[C---:B--2---:R-:W-:Y:S01]  /*19b30*/  IMAD.IADD R5, R82.reuse, 0x1, R60 ;  /* 0x0000000152057824 */ /* 0x044fe200078e023c */
[----:B------:R-:W-:Y:S01]  /*19b40*/  CS2R R60, SRZ ;  /* 0x00000000003c7805 */ /* 0x000fe2000001ff00 */
[----:B------:R-:W-:Y:S01]  /*19b50*/  IMAD.IADD R4, R82, 0x1, R20 ;  /* 0x0000000152047824 */ /* 0x000fe200078e0214 */
[----:B---3--:R-:W-:-:S07]  /*19b60*/  CS2R R82, SRZ ;  /* 0x0000000000527805 */ /* 0x008fce000001ff00 */
.L_x_1:
[----:B------:R-:W2:Y:S01]  /*19b70*/  LDL R158, [R1+0x838] ;  /* 0x00083800019e7983 */ /* 0x000ea20000100800 */
[----:B------:R-:W2:Y:S03]  /*19b80*/  LDC R20, c[0x0][0x230] ;  /* 0x00008c00ff147b82 */ /* 0x000ea60000000800 */
[----:B-----5:R-:W-:Y:S04]  /*19b90*/  STL [R1+0x1ee8], R18 ;  /* 0x001ee81201007387 */ /* 0x020fe80000100800 */
[----:B------:R-:W-:Y:S04]  /*19ba0*/  STL [R1+0x1ea8], R17 ;  /* 0x001ea81101007387 */ /* 0x000fe80000100800 */
        /* <DEDUP_REMOVED lines=14> */
[----:B------:R-:W-:Y:S04]  /*19c90*/  STL.64 [R1+0x1b68], R150 ;  /* 0x001b689601007387 */ /* 0x000fe80000100a00 */
[----:B------:R0:W-:Y:S04]  /*19ca0*/  STL.64 [R1+0x1b60], R148 ;  /* 0x001b609401007387 */ /* 0x0001e80000100a00 */
[----:B------:R-:W-:Y:S04]  /*19cb0*/  STL.64 [R1+0x1b58], R146 ;  /* 0x001b589201007387 */ /* 0x000fe80000100a00 */
        /* <DEDUP_REMOVED lines=25> */
[----:B------:R-:W-:Y:S04]  /*19e50*/  STL [R1+0x1dc8], R96 ;  /* 0x001dc86001007387 */ /* 0x000fe80000100800 */
[----:B------:R-:W-:Y:S04]  /*19e60*/  STL [R1+0x1dc4], R97 ;  /* 0x001dc46101007387 */ /* 0x000fe80000100800 */
        /* <DEDUP_REMOVED lines=82> */
[----:B------:R-:W-:Y:S01]  /*1a390*/  STL [R1+0x1eb4], R41 ;  /* 0x001eb42901007387 */ /* 0x000fe20000100800 */
[----:B--2---:R-:W-:-:S03]  /*1a3a0*/  IMAD R20, R158, -0x80, R20 ;  /* 0xffffff809e147824 */ /* 0x004fc600078e0214 */
[----:B------:R-:W-:Y:S04]  /*1a3b0*/  STL.64 [R1+0x19a8], R38 ;  /* 0x0019a82601007387 */ /* 0x000fe80000100a00 */
[----:B------:R-:W-:Y:S04]  /*1a3c0*/  STL [R1+0x1eb8], R39 ;  /* 0x001eb82701007387 */ /* 0x000fe80000100800 */
[----:B------:R1:W-:Y:S04]  /*1a3d0*/  STL.64 [R1+0x19a0], R36 ;  /* 0x0019a02401007387 */ /* 0x0003e80000100a00 */
[----:B------:R-:W-:Y:S04]  /*1a3e0*/  STL.64 [R1+0x1998], R34 ;  /* 0x0019982201007387 */ /* 0x000fe80000100a00 */
[----:B------:R-:W-:Y:S01]  /*1a3f0*/  STL [R1+0x1ebc], R35 ;  /* 0x001ebc2301007387 */ /* 0x000fe20000100800 */
[----:B------:R-:W-:-:S03]  /*1a400*/  ISETP.GT.AND P0, PT, R20, RZ, PT ;  /* 0x000000ff1400720c */ /* 0x000fc60003f04270 */
[----:B------:R-:W-:Y:S04]  /*1a410*/  STL.64 [R1+0x1990], R32 ;  /* 0x0019902001007387 */ /* 0x000fe80000100a00 */
[----:B------:R-:W-:Y:S04]  /*1a420*/  STL [R1+0x1ec0], R33 ;  /* 0x001ec02101007387 */ /* 0x000fe80000100800 */
[----:B------:R2:W-:Y:S04]  /*1a430*/  STL.64 [R1+0x1988], R30 ;  /* 0x0019881e01007387 */ /* 0x0005e80000100a00 */
[----:B------:R-:W-:Y:S04]  /*1a440*/  STL.64 [R1+0x1980], R28 ;  /* 0x0019801c01007387 */ /* 0x000fe80000100a00 */
[----:B------:R-:W-:Y:S04]  /*1a450*/  STL.64 [R1+0x1978], R26 ;  /* 0x0019781a01007387 */ /* 0x000fe80000100a00 */
[----:B------:R-:W-:Y:S04]  /*1a460*/  STL.64 [R1+0x1970], R24 ;  /* 0x0019701801007387 */ /* 0x000fe80000100a00 */
[----:B------:R-:W-:Y:S01]  /*1a470*/  STL [R1+0x1ec4], R24 ;  /* 0x001ec41801007387 */ /* 0x000fe20000100800 */
[----:B0-----:R-:W-:-:S03]  /*1a480*/  MOV R148, UR49 ;  /* 0x0000003100947c02 */ /* 0x001fc60008000f00 */
[----:B------:R-:W3:Y:S01]  /*1a490*/  LDL.LU R22, [R1+0xc88] ;  /* 0x000c880001167983 */ /* 0x000ee20000300800 */
[----:B-1----:R-:W-:-:S03]  /*1a4a0*/  PRMT R36, RZ, 0x7610, R36 ;  /* 0x00007610ff247816 */ /* 0x002fc60000000024 */
[----:B------:R0:W-:Y:S01]  /*1a4b0*/  STL [R1+0x1950], R2 ;  /* 0x0019500201007387 */ /* 0x0001e20000100800 */
[----:B------:R-:W-:Y:S02]  /*1a4c0*/  MOV R149, UR48 ;  /* 0x0000003000957c02 */ /* 0x000fe40008000f00 */
[----:B------:R-:W-:Y:S01]  /*1a4d0*/  MOV R147, UR53 ;  /* 0x0000003500937c02 */ /* 0x000fe20008000f00 */
[----:B------:R-:W4:Y:S01]  /*1a4e0*/  @P0 LDG.E.U16 R36, desc[UR60][R154.64] ;  /* 0x0000003c9a240981 */ /* 0x000f22000c1e1500 */
[----:B--2---:R-:W-:-:S03]  /*1a4f0*/  PRMT R30, RZ, 0x7610, R30 ;  /* 0x00007610ff1e7816 */ /* 0x004fc6000000001e */
[----:B0-----:R-:W2:Y:S01]  /*1a500*/  LDL.LU R2, [R1+0xc60] ;  /* 0x000c600001027983 */ /* 0x001ea20000300800 */
[----:B------:R-:W-:Y:S02]  /*1a510*/  MOV R146, UR52 ;  /* 0x0000003400927c02 */ /* 0x000fe40008000f00 */
[----:B------:R-:W-:Y:S01]  /*1a520*/  MOV R150, UR57 ;  /* 0x0000003900967c02 */ /* 0x000fe20008000f00 */
[----:B-----5:R-:W-:Y:S01]  /*1a530*/  STL [R1+0x18a8], R156 ;  /* 0x0018a89c01007387 */ /* 0x020fe20000100800 */
[----:B------:R-:W-:-:S03]  /*1a540*/  MOV R151, UR56 ;  /* 0x0000003800977c02 */ /* 0x000fc60008000f00 */
        /* <DEDUP_REMOVED lines=8> */
[----:B------:R-:W3:Y:S04]  /*1a5d0*/  @P0 LDG.E.U16 R30, desc[UR60][R152.64] ;  /* 0x0000003c981e0981 */ /* 0x000ee8000c1e1500 */
[----:B------:R-:W-:Y:S04]  /*1a5e0*/  STL [R1+0x1ee0], R150 ;  /* 0x001ee09601007387 */ /* 0x000fe80000100800 */
[----:B------:R0:W-:Y:S04]  /*1a5f0*/  STL [R1+0x1ee4], R151 ;  /* 0x001ee49701007387 */ /* 0x0001e80000100800 */
[----:B------:R-:W2:Y:S04]  /*1a600*/  LDL R159, [R1+0x1448] ;  /* 0x00144800019f7983 */ /* 0x000ea80000100800 */
[----:B------:R-:W2:Y:S01]  /*1a610*/  LDL R158, [R1+0x144c] ;  /* 0x00144c00019e7983 */ /* 0x000ea20000100800 */
[----:B------:R-:W-:-:S03]  /*1a620*/  ISETP.GT.AND P1, PT, R20, 0x1, PT ;  /* 0x000000011400780c */ /* 0x000fc60003f24270 */
[----:B------:R-:W2:Y:S01]  /*1a630*/  LDL R37, [R1+0x143c] ;  /* 0x00143c0001257983 */ /* 0x000ea20000100800 */
[----:B0-----:R-:W-:-:S03]  /*1a640*/  PRMT R151, RZ, 0x7610, R151 ;  /* 0x00007610ff977816 */ /* 0x001fc60000000097 */
[----:B------:R-:W-:Y:S04]  /*1a650*/  STL [R1+0x1ef0], R154 ;  /* 0x001ef09a01007387 */ /* 0x000fe80000100800 */
[----:B------:R-:W-:Y:S04]  /*1a660*/  STL [R1+0x1eec], R155 ;  /* 0x001eec9b01007387 */ /* 0x000fe80000100800 */
[----:B----4-:R0:W-:Y:S04]  /*1a670*/  STL [R1+0x7e0], R36 ;  /* 0x0007e02401007387 */ /* 0x0101e80000100800 */
[----:B0-----:R-:W4:Y:S04]  /*1a680*/  LDL R36, [R1+0x1430] ;  /* 0x0014300001247983 */ /* 0x001f280000100800 */
[----:B---3--:R0:W-:Y:S04]  /*1a690*/  STL [R1+0x7dc], R30 ;  /* 0x0007dc1e01007387 */ /* 0x0081e80000100800 */
[----:B0-----:R-:W3:Y:S04]  /*1a6a0*/  LDL R30, [R1+0x1434] ;  /* 0x00143400011e7983 */ /* 0x001ee80000100800 */
[----:B------:R-:W-:Y:S04]  /*1a6b0*/  STL [R1+0x1ef8], R152 ;  /* 0x001ef89801007387 */ /* 0x000fe80000100800 */
[----:B------:R-:W-:Y:S04]  /*1a6c0*/  STL [R1+0x1ef4], R153 ;  /* 0x001ef49901007387 */ /* 0x000fe80000100800 */
[----:B--2---:R-:W2:Y:S04]  /*1a6d0*/  @P1 LDG.E.U16 R151, desc[UR60][R158.64] ;  /* 0x0000003c9e971981 */ /* 0x004ea8000c1e1500 */
[----:B------:R-:W4:Y:S04]  /*1a6e0*/  LDL R158, [R1+0x1440] ;  /* 0x00144000019e7983 */ /* 0x000f280000100800 */
[----:B------:R-:W4:Y:S01]  /*1a6f0*/  LDL R159, [R1+0x1444] ;  /* 0x00144400019f7983 */ /* 0x000f220000100800 */
[----:B------:R-:W-:-:S02]  /*1a700*/  PRMT R150, RZ, 0x7610, R150 ;  /* 0x00007610ff967816 */ /* 0x000fc40000000096 */
[----:B------:R-:W-:Y:S01]  /*1a710*/  ISETP.GT.AND P2, PT, R20, 0x2, PT ;  /* 0x000000021400780c */ /* 0x000fe20003f44270 */
[----:B--2---:R-:W-:Y:S01]  /*1a720*/  STL [R1+0x1efc], R151 ;  /* 0x001efc9701007387 */ /* 0x004fe20000100800 */
[----:B----4-:R-:W-:-:S04]  /*1a730*/  @P1 LOP3.LUT R159, R159, R158, RZ, 0x3c, !PT ;  /* 0x0000009e9f9f1212 */ /* 0x010fc800078e3cff */
[----:B------:R-:W-:-:S04]  /*1a740*/  @P1 LOP3.LUT R158, R159, R158, RZ, 0x3c, !PT ;  /* 0x0000009e9f9e1212 */ /* 0x000fc800078e3cff */
[----:B------:R-:W-:-:S05]  /*1a750*/  @P1 LOP3.LUT R159, R159, R158, RZ, 0x3c, !PT ;  /* 0x0000009e9f9f1212 */ /* 0x000fca00078e3cff */
[----:B------:R0:W2:Y:S04]  /*1a760*/  @P1 LDG.E.U16 R150, desc[UR60][R158.64] ;  /* 0x0000003c9e961981 */ /* 0x0000a8000c1e1500 */
[----:B------:R-:W4:Y:S01]  /*1a770*/  LDL R159, [R1+0x1438] ;  /* 0x00143800019f7983 */ /* 0x000f220000100800 */
[----:B------:R-:W-:Y:S01]  /*1a780*/  PRMT R44, RZ, 0x7610, R44 ;  /* 0x00007610ff2c7816 */ /* 0x000fe2000000002c */
[----:B0-----:R-:W-:Y:S01]  /*1a790*/  @P2 IMAD.MOV.U32 R158, RZ, RZ, R37 ;  /* 0x000000ffff9e2224 */ /* 0x001fe200078e0025 */
[----:B------:R-:W-:-:S04]  /*1a7a0*/  PRMT R45, RZ, 0x7610, R45 ;  /* 0x00007610ff2d7816 */ /* 0x000fc8000000002d */
[----:B----4-:R3:W4:Y:S04]  /*1a7b0*/  @P2 LDG.E.U16 R44, desc[UR60][R158.64] ;  /* 0x0000003c9e2c2981 */ /* 0x010728000c1e1500 */
[----:B--2---:R-:W-:Y:S04]  /*1a7c0*/  STL [R1+0x1f00], R150 ;  /* 0x001f009601007387 */ /* 0x004fe80000100800 */
[----:B------:R-:W2:Y:S01]  /*1a7d0*/  LDL R37, [R1+0x141c] ;  /* 0x00141c0001257983 */ /* 0x000ea20000100800 */
[----:B---3--:R-:W-:Y:S02]  /*1a7e0*/  @P2 IMAD.MOV.U32 R158, RZ, RZ, R30 ;  /* 0x000000ffff9e2224 */ /* 0x008fe400078e001e */
[----:B------:R-:W-:-:S05]  /*1a7f0*/  @P2 IMAD.MOV.U32 R159, RZ, RZ, R36 ;  /* 0x000000ffff9f2224 */ /* 0x000fca00078e0024 */
[----:B------:R-:W3:Y:S04]  /*1a800*/  @P2 LDG.E.U16 R45, desc[UR60][R158.64] ;  /* 0x0000003c9e2d2981 */ /* 0x000ee8000c1e1500 */
[----:B----4-:R-:W-:Y:S04]  /*1a810*/  STL [R1+0x1f04], R44 ;  /* 0x001f042c01007387 */ /* 0x010fe80000100800 */
[----:B------:R-:W4:Y:S04]  /*1a820*/  LDL R158, [R1+0x1428] ;  /* 0x00142800019e7983 */ /* 0x000f280000100800 */
[----:B------:R-:W4:Y:S01]  /*1a830*/  LDL R159, [R1+0x142c] ;  /* 0x00142c00019f7983 */ /* 0x000f220000100800 */
[----:B------:R-:W-:-:S02]  /*1a840*/  ISETP.GT.AND P0, PT, R20, 0x3, PT ;  /* 0x000000031400780c */ /* 0x000fc40003f04270 */
[----:B------:R-:W-:Y:S01]  /*1a850*/  PRMT R59, RZ, 0x7610, R59 ;  /* 0x00007610ff3b7816 */ /* 0x000fe2000000003b */
[----:B------:R-:W2:Y:S04]  /*1a860*/  LDL R36, [R1+0x1410] ;  /* 0x0014100001247983 */ /* 0x000ea80000100800 */
[----:B------:R-:W2:Y:S04]  /*1a870*/  LDL R30, [R1+0x1414] ;  /* 0x00141400011e7983 */ /* 0x000ea80000100800 */
[----:B---3--:R-:W-:Y:S02]  /*1a880*/  STL [R1+0x1f08], R45 ;  /* 0x001f082d01007387 */ /* 0x008fe40000100800 */
[----:B----4-:R-:W-:-:S04]  /*1a890*/  @P0 LOP3.LUT R159, R159, R158, RZ, 0x3c, !PT ;  /* 0x0000009e9f9f0212 */ /* 0x010fc800078e3cff */
[----:B------:R-:W-:-:S04]  /*1a8a0*/  @P0 LOP3.LUT R158, R159, R158, RZ, 0x3c, !PT ;  /* 0x0000009e9f9e0212 */ /* 0x000fc800078e3cff */
[----:B------:R-:W-:-:S05]  /*1a8b0*/  @P0 LOP3.LUT R159, R159, R158, RZ, 0x3c, !PT ;  /* 0x0000009e9f9f0212 */ /* 0x000fca00078e3cff */
[----:B------:R-:W3:Y:S04]  /*1a8c0*/  @P0 LDG.E.U16 R59, desc[UR60][R158.64] ;  /* 0x0000003c9e3b0981 */ /* 0x000ee8000c1e1500 */
[----:B------:R-:W4:Y:S04]  /*1a8d0*/  LDL R158, [R1+0x1420] ;  /* 0x00142000019e7983 */ /* 0x000f280000100800 */
[----:B------:R-:W4:Y:S01]  /*1a8e0*/  LDL R159, [R1+0x1424] ;  /* 0x00142400019f7983 */ /* 0x000f220000100800 */
[----:B------:R-:W-:Y:S02]  /*1a8f0*/  PRMT R60, RZ, 0x7610, R60 ;  /* 0x00007610ff3c7816 */ /* 0x000fe4000000003c */
[----:B------:R-:W-:Y:S01]  /*1a900*/  ISETP.GT.AND P1, PT, R20, 0x4, PT ;  /* 0x000000041400780c */ /* 0x000fe20003f24270 */
[----:B---3--:R-:W-:Y:S01]  /*1a910*/  STL [R1+0x1f0c], R59 ;  /* 0x001f0c3b01007387 */ /* 0x008fe20000100800 */
[----:B----4-:R-:W-:-:S04]  /*1a920*/  @P0 LOP3.LUT R159, R159, R158, RZ, 0x3c, !PT ;  /* 0x0000009e9f9f0212 */ /* 0x010fc800078e3cff */
[----:B------:R-:W-:-:S04]  /*1a930*/  @P0 LOP3.LUT R158, R159, R158, RZ, 0x3c, !PT ;  /* 0x0000009e9f9e0212 */ /* 0x000fc800078e3cff */
[----:B------:R-:W-:-:S05]  /*1a940*/  @P0 LOP3.LUT R159, R159, R158, RZ, 0x3c, !PT ;  /* 0x0000009e9f9f0212 */ /* 0x000fca00078e3cff */
[----:B------:R2:W3:Y:S04]  /*1a950*/  @P0 LDG.E.U16 R60, desc[UR60][R158.64] ;  /* 0x0000003c9e3c0981 */ /* 0x0004e8000c1e1500 */
[----:B------:R-:W4:Y:S01]  /*1a960*/  LDL R159, [R1+0x1418] ;  /* 0x00141800019f7983 */ /* 0x000f220000100800 */
[----:B------:R-:W-:Y:S01]  /*1a970*/  PRMT R74, RZ, 0x7610, R74 ;  /* 0x00007610ff4a7816 */ /* 0x000fe2000000004a */
[----:B--2---:R-:W-:Y:S01]  /*1a980*/  @P1 IMAD.MOV.U32 R158, RZ, RZ, R37 ;  /* 0x000000ffff9e1224 */ /* 0x004fe200078e0025 */
[----:B------:R-:W-:-:S04]  /*1a990*/  PRMT R75, RZ, 0x7610, R75 ;  /* 0x00007610ff4b7816 */ /* 0x000fc8000000004b */
[----:B----4-:R0:W2:Y:S04]  /*1a9a0*/  @P1 LDG.E.U16 R74, desc[UR60][R158.64] ;  /* 0x0000003c9e4a1981 */ /* 0x0100a8000c1e1500 */
[----:B---3--:R-:W-:Y:S04]  /*1a9b0*/  STL [R1+0x1f10], R60 ;  /* 0x001f103c01007387 */ /* 0x008fe80000100800 */
[----:B------:R-:W3:Y:S01]  /*1a9c0*/  LDL R37, [R1+0x13fc] ;  /* 0x0013fc0001257983 */ /* 0x000ee20000100800 */
[----:B0-----:R-:W-:Y:S02]  /*1a9d0*/  @P1 IMAD.MOV.U32 R158, RZ, RZ, R30 ;  /* 0x000000ffff9e1224 */ /* 0x001fe400078e001e */
[----:B------:R-:W-:-:S05]  /*1a9e0*/  @P1 IMAD.MOV.U32 R159, RZ, RZ, R36 ;  /* 0x000000ffff9f1224 */ /* 0x000fca00078e0024 */
[----:B------:R-:W4:Y:S04]  /*1a9f0*/  @P1 LDG.E.U16 R75, desc[UR60][R158.64] ;  /* 0x0000003c9e4b1981 */ /* 0x000f28000c1e1500 */
[----:B--2---:R-:W-:Y:S04]  /*1aa00*/  STL [R1+0x1f14], R74 ;  /* 0x001f144a01007387 */ /* 0x004fe80000100800 */
[----:B------:R-:W2:Y:S04]  /*1aa10*/  LDL R158, [R1+0x1408] ;  /* 0x00140800019e7983 */ /* 0x000ea80000100800 */
[----:B------:R-:W2:Y:S01]  /*1aa20*/  LDL R159, [R1+0x140c] ;  /* 0x00140c00019f7983 */ /* 0x000ea20000100800 */
[----:B------:R-:W-:-:S02]  /*1aa30*/  ISETP.GT.AND P2, PT, R20, 0x5, PT ;  /* 0x000000051400780c */ /* 0x000fc40003f44270 */
[----:B------:R-:W-:Y:S01]  /*1aa40*/  PRMT R89, RZ, 0x7610, R89 ;  /* 0x00007610ff597816 */ /* 0x000fe20000000059 */
[----:B------:R-:W3:Y:S04]  /*1aa50*/  LDL R36, [R1+0x13f0] ;  /* 0x0013f00001247983 */ /* 0x000ee80000100800 */
[----:B------:R-:W3:Y:S04]  /*1aa60*/  LDL R30, [R1+0x13f4] ;  /* 0x0013f400011e7983 */ /* 0x000ee80000100800 */
[----:B----4-:R-:W-:Y:S02]  /*1aa70*/  STL [R1+0x1f18], R75 ;  /* 0x001f184b01007387 */ /* 0x010fe40000100800 */
[----:B--2---:R-:W-:-:S04]  /*1aa80*/  @P2 LOP3.LUT R159, R159, R158, RZ, 0x3c, !PT ;  /* 0x0000009e9f9f2212 */ /* 0x004fc800078e3cff */
[----:B------:R-:W-:-:S04]  /*1aa90*/  @P2 LOP3.LUT R158, R159, R158, RZ, 0x3c, !PT ;  /* 0x0000009e9f9e2212 */ /* 0x000fc800078e3cff */
[----:B------:R-:W-:-:S05]  /*1aaa0*/  @P2 LOP3.LUT R159, R159, R158, RZ, 0x3c, !PT ;  /* 0x0000009e9f9f2212 */ /* 0x000fca00078e3cff */
[----:B------:R-:W2:Y:S04]  /*1aab0*/  @P2 LDG.E.U16 R89, desc[UR60][R158.64] ;  /* 0x0000003c9e592981 */ /* 0x000ea8000c1e1500 */
[----:B------:R-:W4:Y:S04]  /*1aac0*/  LDL R158, [R1+0x1400] ;  /* 0x00140000019e7983 */ /* 0x000f280000100800 */
[----:B------:R-:W4:Y:S01]  /*1aad0*/  LDL R159, [R1+0x1404] ;  /* 0x00140400019f7983 */ /* 0x000f220000100800 */
[----:B------:R-:W-:Y:S02]  /*1aae0*/  PRMT R90, RZ, 0x7610, R90 ;  /* 0x00007610ff5a7816 */ /* 0x000fe4000000005a */
        /* <DEDUP_REMOVED lines=8> */
[----:B---3--:R-:W-:Y:S01]  /*1ab70*/  @P0 IMAD.MOV.U32 R158, RZ, RZ, R37 ;  /* 0x000000ffff9e0224 */ /* 0x008fe200078e0025 */
[----:B------:R-:W-:-:S04]  /*1ab80*/  PRMT R28, RZ, 0x7610, R28 ;  /* 0x00007610ff1c7816 */ /* 0x000fc8000000001c */
[----:B----4-:R0:W3:Y:S04]  /*1ab90*/  @P0 LDG.E.U16 R34, desc[UR60][R158.64] ;  /* 0x0000003c9e220981 */ /* 0x0100e8000c1e1500 */
[----:B--2---:R-:W-:Y:S04]  /*1aba0*/  STL [R1+0x1f20], R90 ;  /* 0x001f205a01007387 */ /* 0x004fe80000100800 */
[----:B------:R-:W2:Y:S01]  /*1abb0*/  LDL R37, [R1+0x13d4] ;  /* 0x0013d40001257983 */ /* 0x000ea20000100800 */
[----:B0-----:R-:W-:Y:S02]  /*1abc0*/  @P0 IMAD.MOV.U32 R158, RZ, RZ, R30 ;  /* 0x000000ffff9e0224 */ /* 0x001fe400078e001e */
[----:B------:R-:W-:-:S05]  /*1abd0*/  @P0 IMAD.MOV.U32 R159, RZ, RZ, R36 ;  /* 0x000000ffff9f0224 */ /* 0x000fca00078e0024 */
[----:B------:R0:W4:Y:S04]  /*1abe0*/  @P0 LDG.E.U16 R28, desc[UR60][R158.64] ;  /* 0x0000003c9e1c0981 */ /* 0x000128000c1e1500 */
[----:B---3--:R1:W-:Y:S04]  /*1abf0*/  STL [R1+0x1f24], R34 ;  /* 0x001f242201007387 */ /* 0x0083e80000100800 */
[----:B------:R-:W0:Y:S04]  /*1ac00*/  LDL R158, [R1+0x13e8] ;  /* 0x0013e800019e7983 */ /* 0x000e280000100800 */
[----:B------:R-:W0:Y:S01]  /*1ac10*/  LDL R159, [R1+0x13ec] ;  /* 0x0013ec00019f7983 */ /* 0x000e220000100800 */
[----:B------:R-:W-:-:S02]  /*1ac20*/  ISETP.GT.AND P1, PT, R20, 0x7, PT ;  /* 0x000000071400780c */ /* 0x000fc40003f24270 */
[----:B------:R-:W-:Y:S01]  /*1ac30*/  PRMT R129, RZ, 0x7610, R129 ;  /* 0x00007610ff817816 */ /* 0x000fe20000000081 */
[----:B------:R-:W3:Y:S01]  /*1ac40*/  LDL R36, [R1+0x13c8] ;  /* 0x0013c80001247983 */ /* 0x000ee20000100800 */
[----:B------:R-:W-:Y:S02]  /*1ac50*/  PRMT R128, RZ, 0x7610, R128 ;  /* 0x00007610ff807816 */ /* 0x000fe40000000080 */
[----:B------:R-:W-:Y:S01]  /*1ac60*/  ISETP.GT.AND P2, PT, R20, 0x8, PT ;  /* 0x000000081400780c */ /* 0x000fe20003f44270 */
[----:B------:R-:W4:Y:S06]  /*1ac70*/  LDL R30, [R1+0x13cc] ;  /* 0x0013cc00011e7983 */ /* 0x000f2c0000100800 */
[----:B0-----:R-:W-:-:S04]  /*1ac80*/  @P1 LOP3.LUT R159, R159, R158, RZ, 0x3c, !PT ;  /* 0x0000009e9f9f1212 */ /* 0x001fc800078e3cff */
[----:B------:R-:W-:-:S04]  /*1ac90*/  @P1 LOP3.LUT R158, R159, R158, RZ, 0x3c, !PT ;  /* 0x0000009e9f9e1212 */ /* 0x000fc800078e3cff */
[----:B------:R-:W-:-:S05]  /*1aca0*/  @P1 LOP3.LUT R159, R159, R158, RZ, 0x3c, !PT ;  /* 0x0000009e9f9f1212 */ /* 0x000fca00078e3cff */
[----:B------:R0:W3:Y:S04]  /*1acb0*/  @P1 LDG.E.U16 R129, desc[UR60][R158.64] ;  /* 0x0000003c9e811981 */ /* 0x0000e8000c1e1500 */
[----:B------:R-:W0:Y:S04]  /*1acc0*/  LDL R158, [R1+0x13e0] ;  /* 0x0013e000019e7983 */ /* 0x000e280000100800 */
[----:B------:R-:W0:Y:S02]  /*1acd0*/  LDL R159, [R1+0x13e4] ;  /* 0x0013e400019f7983 */ /* 0x000e240000100800 */
[----:B0-----:R-:W-:-:S04]  /*1ace0*/  @P1 LOP3.LUT R159, R159, R158, RZ, 0x3c, !PT ;  /* 0x0000009e9f9f1212 */ /* 0x001fc800078e3cff */
[----:B------:R-:W-:-:S04]  /*1acf0*/  @P1 LOP3.LUT R158, R159, R158, RZ, 0x3c, !PT ;  /* 0x0000009e9f9e1212 */ /* 0x000fc800078e3cff */
[----:B------:R-:W-:-:S05]  /*1ad00*/  @P1 LOP3.LUT R159, R159, R158, RZ, 0x3c, !PT ;  /* 0x0000009e9f9f1212 */ /* 0x000fca00078e3cff */
[----:B------:R0:W3:Y:S04]  /*1ad10*/  @P1 LDG.E.U16 R128, desc[UR60][R158.64] ;  /* 0x0000003c9e801981 */ /* 0x0000e8000c1e1500 */
[----:B------:R-:W0:Y:S04]  /*1ad20*/  LDL R158, [R1+0x13d8] ;  /* 0x0013d800019e7983 */ /* 0x000e280000100800 */
[----:B------:R-:W0:Y:S01]  /*1ad30*/  LDL R159, [R1+0x13dc] ;  /* 0x0013dc00019f7983 */ /* 0x000e220000100800 */
[----:B-1----:R-:W-:Y:S02]  /*1ad40*/  PRMT R34, RZ, 0x7610, R34 ;  /* 0x00007610ff227816 */ /* 0x002fe40000000022 */
[----:B0-----:R-:W-:-:S04]  /*1ad50*/  @P2 LOP3.LUT R159, R159, R158, RZ, 0x3c, !PT ;  /* 0x0000009e9f9f2212 */ /* 0x001fc800078e3cff */
[----:B------:R-:W-:-:S04]  /*1ad60*/  @P2 LOP3.LUT R158, R159, R158, RZ, 0x3c, !PT ;  /* 0x0000009e9f9e2212 */ /* 0x000fc800078e3cff */
[----:B------:R-:W-:-:S05]  /*1ad70*/  @P2 LOP3.LUT R159, R159, R158, RZ, 0x3c, !PT ;  /* 0x0000009e9f9f2212 */ /* 0x000fca00078e3cff */
[----:B------:R2:W3:Y:S04]  /*1ad80*/  @P2 LDG.E.U16 R34, desc[UR60][R158.64] ;  /* 0x0000003c9e222981 */ /* 0x0004e8000c1e1500 */
[----:B------:R-:W4:Y:S01]  /*1ad90*/  LDL R159, [R1+0x13d0] ;  /* 0x0013d000019f7983 */ /* 0x000f220000100800 */
[----:B------:R-:W-:Y:S01]  /*1ada0*/  ISETP.GT.AND P0, PT, R20, 0x9, PT ;  /* 0x000000091400780c */ /* 0x000fe20003f04270 */
[----:B--2---:R-:W-:Y:S01]  /*1adb0*/  @P2 IMAD.MOV.U32 R158, RZ, RZ, R37 ;  /* 0x000000ffff9e2224 */ /* 0x004fe200078e0025 */
[----:B------:R-:W-:Y:S01]  /*1adc0*/  PRMT R90, RZ, 0x7610, R90 ;  /* 0x00007610ff5a7816 */ /* 0x000fe2000000005a */
[----:B------:R-:W2:Y:S01]  /*1add0*/  LDL R37, [R1+0x13ac] ;  /* 0x0013ac0001257983 */ /* 0x000ea20000100800 */
[----:B------:R-:W-:-:S04]  /*1ade0*/  PRMT R146, RZ, 0x7610, R146 ;  /* 0x00007610ff927816 */ /* 0x000fc80000000092 */
[----:B----4-:R0:W4:Y:S05]  /*1adf0*/  @P2 LDG.E.U16 R90, desc[UR60][R158.64] ;  /* 0x0000003c9e5a2981 */ /* 0x01012a000c1e1500 */
[----:B0-----:R-:W-:Y:S02]  /*1ae00*/  @P0 IMAD.MOV.U32 R158, RZ, RZ, R30 ;  /* 0x000000ffff9e0224 */ /* 0x001fe400078e001e */
[----:B---3--:R-:W-:Y:S01]  /*1ae10*/  @P0 IMAD.MOV.U32 R159, RZ, RZ, R36 ;  /* 0x000000ffff9f0224 */ /* 0x008fe200078e0024 */
[----:B------:R-:W-:Y:S01]  /*1ae20*/  PRMT R147, RZ, 0x7610, R147 ;  /* 0x00007610ff937816 */ /* 0x000fe20000000093 */
[----:B------:R-:W3:Y:S04]  /*1ae30*/  LDL R36, [R1+0x13a0] ;  /* 0x0013a00001247983 */ /* 0x000ee80000100800 */
[----:B------:R0:W4:Y:S01]  /*1ae40*/  @P0 LDG.E.U16 R146, desc[UR60][R158.64] ;  /* 0x0000003c9e920981 */ /* 0x000122000c1e1500 */
[----:B------:R-:W-:-:S02]  /*1ae50*/  ISETP.GT.AND P1, PT, R20, 0xa, PT ;  /* 0x0000000a1400780c */ /* 0x000fc40003f24270 */
[----:B------:R-:W-:Y:S01]  /*1ae60*/  PRMT R46, RZ, 0x7610, R46 ;  /* 0x00007610ff2e7816 */ /* 0x000fe2000000002e */
[----:B------:R-:W3:Y:S04]  /*1ae70*/  LDL R30, [R1+0x13a4] ;  /* 0x0013a400011e7983 */ /* 0x000ee80000100800 */
[----:B------:R-:W0:Y:S04]  /*1ae80*/  LDL R158, [R1+0x13c0] ;  /* 0x0013c000019e7983 */ /* 0x000e280000100800 */
[----:B------:R-:W0:Y:S02]  /*1ae90*/  LDL R159, [R1+0x13c4] ;  /* 0x0013c400019f7983 */ /* 0x000e240000100800 */
[----:B0-----:R-:W-:-:S04]  /*1aea0*/  @P0 LOP3.LUT R159, R159, R158, RZ, 0x3c, !PT ;  /* 0x0000009e9f9f0212 */ /* 0x001fc800078e3cff */
[----:B------:R-:W-:-:S04]  /*1aeb0*/  @P0 LOP3.LUT R158, R159, R158, RZ, 0x3c, !PT ;  /* 0x0000009e9f9e0212 */ /* 0x000fc800078e3cff */
[----:B------:R-:W-:-:S05]  /*1aec0*/  @P0 LOP3.LUT R159, R159, R158, RZ, 0x3c, !PT ;  /* 0x0000009e9f9f0212 */ /* 0x000fca00078e3cff */
[----:B------:R0:W4:Y:S04]  /*1aed0*/  @P0 LDG.E.U16 R147, desc[UR60][R158.64] ;  /* 0x0000003c9e930981 */ /* 0x000128000c1e1500 */
[----:B------:R-:W0:Y:S04]  /*1aee0*/  LDL R158, [R1+0x13b8] ;  /* 0x0013b800019e7983 */ /* 0x000e280000100800 */
[----:B------:R-:W0:Y:S02]  /*1aef0*/  LDL R159, [R1+0x13bc] ;  /* 0x0013bc00019f7983 */ /* 0x000e240000100800 */
[----:B0-----:R-:W-:-:S04]  /*1af00*/  @P1 LOP3.LUT R159, R159, R158, RZ, 0x3c, !PT ;  /* 0x0000009e9f9f1212 */ /* 0x001fc800078e3cff */
[----:B------:R-:W-:-:S04]  /*1af10*/  @P1 LOP3.LUT R158, R159, R158, RZ, 0x3c, !PT ;  /* 0x0000009e9f9e1212 */ /* 0x000fc800078e3cff */
[----:B------:R-:W-:-:S05]  /*1af20*/  @P1 LOP3.LUT R159, R159, R158, RZ, 0x3c, !PT ;  /* 0x0000009e9f9f1212 */ /* 0x000fca00078e3cff */
[----:B------:R0:W4:Y:S04]  /*1af30*/  @P1 LDG.E.U16 R46, desc[UR60][R158.64] ;  /* 0x0000003c9e2e1981 */ /* 0x000128000c1e1500 */
[----:B------:R-:W0:Y:S04]  /*1af40*/  LDL R158, [R1+0x13b0] ;  /* 0x0013b000019e7983 */ /* 0x000e280000100800 */
[----:B------:R-:W0:Y:S01]  /*1af50*/  LDL R159, [R1+0x13b4] ;  /* 0x0013b400019f7983 */ /* 0x000e220000100800 */
[----:B------:R-:W-:Y:S02]  /*1af60*/  PRMT R47, RZ, 0x7610, R47 ;  /* 0x00007610ff2f7816 */ /* 0x000fe4000000002f */
[----:B------:R-:W-:-:S02]  /*1af70*/  ISETP.GT.AND P2, PT, R20, 0xb, PT ;  /* 0x0000000b1400780c */ /* 0x000fc40003f44270 */
[----:B0-----:R-:W-:-:S04]  /*1af80*/  @P1 LOP3.LUT R159, R159, R158, RZ, 0x3c, !PT ;  /* 0x0000009e9f9f1212 */ /* 0x001fc800078e3cff */
[----:B------:R-:W-:-:S04]  /*1af90*/  @P1 LOP3.LUT R158, R159, R158, RZ, 0x3c, !PT ;  /* 0x0000009e9f9e1212 */ /* 0x000fc800078e3cff */
[----:B------:R-:W-:-:S05]  /*1afa0*/  @P1 LOP3.LUT R159, R159, R158, RZ, 0x3c, !PT ;  /* 0x0000009e9f9f1212 */ /* 0x000fca00078e3cff */
[----:B------:R2:W4:Y:S04]  /*1afb0*/  @P1 LDG.E.U16 R47, desc[UR60][R158.64] ;  /* 0x0000003c9e2f1981 */ /* 0x000528000c1e1500 */
[----:B------:R-:W3:Y:S01]  /*1afc0*/  LDL R159, [R1+0x13a8] ;  /* 0x0013a800019f7983 */ /* 0x000ee20000100800 */
[----:B------:R-:W-:Y:S01]  /*1afd0*/  PRMT R61, RZ, 0x7610, R61 ;  /* 0x00007610ff3d7816 */ /* 0x000fe2000000003d */
[----:B--2---:R-:W-:Y:S01]  /*1afe0*/  @P2 IMAD.MOV.U32 R158, RZ, RZ, R37 ;  /* 0x000000ffff9e2224 */ /* 0x004fe200078e0025 */
[----:B------:R-:W-:Y:S01]  /*1aff0*/  PRMT R62, RZ, 0x7610, R62 ;  /* 0x00007610ff3e7816 */ /* 0x000fe2000000003e */
[----:B------:R-:W2:Y:S01]  /*1b000*/  LDL R37, [R1+0x1384] ;  /* 0x0013840001257983 */ /* 0x000ea20000100800 */
[----:B------:R-:W-:-:S03]  /*1b010*/  ISETP.GT.AND P0, PT, R20, 0xc, PT ;  /* 0x0000000c1400780c */ /* 0x000fc60003f04270 */
[----:B---3--:R0:W3:Y:S02]  /*1b020*/  @P2 LDG.E.U16 R61, desc[UR60][R158.64] ;  /* 0x0000003c9e3d2981 */ /* 0x0080e4000c1e1500 */
[----:B0-----:R-:W-:Y:S02]  /*1b030*/  @P2 IMAD.MOV.U32 R158, RZ, RZ, R30 ;  /* 0x000000ffff9e2224 */ /* 0x001fe400078e001e */
[----:B------:R-:W-:Y:S01]  /*1b040*/  @P2 IMAD.MOV.U32 R159, RZ, RZ, R36 ;  /* 0x000000ffff9f2224 */ /* 0x000fe200078e0024 */
[----:B------:R-:W-:Y:S01]  /*1b050*/  PRMT R76, RZ, 0x7610, R76 ;  /* 0x00007610ff4c7816 */ /* 0x000fe2000000004c */
[----:B------:R-:W4:Y:S04]  /*1b060*/  LDL R36, [R1+0x1378] ;  /* 0x0013780001247983 */ /* 0x000f280000100800 */
[----:B------:R0:W3:Y:S01]  /*1b070*/  @P2 LDG.E.U16 R62, desc[UR60][R158.64] ;  /* 0x0000003c9e3e2981 */ /* 0x0000e2000c1e1500 */
[----:B------:R-:W-:-:S02]  /*1b080*/  PRMT R77, RZ, 0x7610, R77 ;  /* 0x00007610ff4d7816 */ /* 0x000fc4000000004d */
[----:B------:R-:W-:Y:S01]  /*1b090*/  ISETP.GT.AND P1, PT, R20, 0xd, PT ;  /* 0x0000000d1400780c */ /* 0x000fe20003f24270 */
[----:B------:R-:W4:Y:S04]  /*1b0a0*/  LDL R30, [R1+0x137c] ;  /* 0x00137c00011e7983 */ /* 0x000f280000100800 */
[----:B------:R-:W0:Y:S04]  /*1b0b0*/  LDL R158, [R1+0x1398] ;  /* 0x00139800019e7983 */ /* 0x000e280000100800 */
[----:B------:R-:W0:Y:S02]  /*1b0c0*/  LDL R159, [R1+0x139c] ;  /* 0x00139c00019f7983 */ /* 0x000e240000100800 */
        /* <DEDUP_REMOVED lines=12> */
[----:B------:R-:W-:Y:S02]  /*1b190*/  PRMT R91, RZ, 0x7610, R91 ;  /* 0x00007610ff5b7816 */ /* 0x000fe4000000005b */
        /* <DEDUP_REMOVED lines=12> */
[----:B------:R-:W-:Y:S01]  /*1b260*/  @P2 IMAD.MOV.U32 R159, RZ, RZ, R36 ;  /* 0x000000ffff9f2224 */ /* 0x000fe200078e0024 */
        /* <DEDUP_REMOVED lines=274> */
[----:B0-----:R-:W-:Y:S01]  /*1c390*/  @P1 MOV R158, R30 ;  /* 0x0000001e009e1202 */ /* 0x001fe20000000f00 */
        /* <DEDUP_REMOVED lines=399> */
[----:B------:R-:W4:Y:S01]  /*1dc90*/  LDL R159, [R1+0x1068] ;  /* 0x00106800019f7983 */ /* 0x000f220000100800 */
[----:B------:R-:W-:Y:S01]  /*1dca0*/  PRMT R115, RZ, 0x7610, R115 ;  /* 0x00007610ff737816 */ /* 0x000fe20000000073 */
[----:B--2---:R-:W-:Y:S01]  /*1dcb0*/  @P0 IMAD.MOV.U32 R158, RZ, RZ, R37 ;  /* 0x000000ffff9e0224 */ /* 0x004fe200078e0025 */
[----:B------:R-:W-:Y:S01]  /*1dcc0*/  ISETP.GT.AND P1, PT, R20, 0x40, PT ;  /* 0x000000401400780c */ /* 0x000fe20003f24270 */
[----:B------:R-:W2:Y:S04]  /*1dcd0*/  LDL R37, [R1+0x1044] ;  /* 0x0010440001257983 */ /* 0x000ea80000100800 */
[----:B----4-:R0:W4:Y:S04]  /*1dce0*/  @P0 LDG.E.U16 R115, desc[UR60][R158.64] ;  /* 0x0000003c9e730981 */ /* 0x010128000c1e1500 */
[----:B------:R-:W0:Y:S04]  /*1dcf0*/  LDL R158, [R1+0x1060] ;  /* 0x00106000019e7983 */ /* 0x000e280000100800 */
[----:B------:R-:W0:Y:S01]  /*1dd00*/  LDL R159, [R1+0x1064] ;  /* 0x00106400019f7983 */ /* 0x000e220000100800 */
[----:B------:R-:W-:-:S02]  /*1dd10*/  PRMT R114, RZ, 0x7610, R114 ;  /* 0x00007610ff727816 */ /* 0x000fc40000000072 */
[----:B------:R-:W-:Y:S02]  /*1dd20*/  PRMT R155, RZ, 0x7610, R155 ;  /* 0x00007610ff9b7816 */ /* 0x000fe4000000009b */
[----:B0-----:R-:W-:-:S04]  /*1dd30*/  @P0 LOP3.LUT R159, R159, R158, RZ, 0x3c, !PT ;  /* 0x0000009e9f9f0212 */ /* 0x001fc800078e3cff */
[----:B------:R-:W-:-:S04]  /*1dd40*/  @P0 LOP3.LUT R158, R159, R158, RZ, 0x3c, !PT ;  /* 0x0000009e9f9e0212 */ /* 0x000fc800078e3cff */
[----:B------:R-:W-:-:S05]  /*1dd50*/  @P0 LOP3.LUT R159, R159, R158, RZ, 0x3c, !PT ;  /* 0x0000009e9f9f0212 */ /* 0x000fca00078e3cff */
[----:B------:R0:W4:Y:S02]  /*1dd60*/  @P0 LDG.E.U16 R114, desc[UR60][R158.64] ;  /* 0x0000003c9e720981 */ /* 0x000124000c1e1500 */
        /* <DEDUP_REMOVED lines=20> */
[----:B------:R-:W3:Y:S01]  /*1deb0*/  LDL R159, [R1+0x1040] ;  /* 0x00104000019f7983 */ /* 0x000ee20000100800 */
[----:B------:R-:W-:Y:S01]  /*1dec0*/  PRMT R251, RZ, 0x7610, R251 ;  /* 0x00007610fffb7816 */ /* 0x000fe200000000fb */
[----:B--2---:R-:W-:Y:S01]  /*1ded0*/  @P2 IMAD.MOV.U32 R158, RZ, RZ, R37 ;  /* 0x000000ffff9e2224 */ /* 0x004fe200078e0025 */
[----:B------:R-:W-:Y:S01]  /*1dee0*/  ISETP.GT.AND P0, PT, R20, 0x42, PT ;  /* 0x000000421400780c */ /* 0x000fe20003f04270 */
[----:B------:R-:W2:Y:S04]  /*1def0*/  LDL R37, [R1+0x101c] ;  /* 0x00101c0001257983 */ /* 0x000ea80000100800 */
[----:B---3--:R0:W3:Y:S04]  /*1df00*/  @P2 LDG.E.U16 R251, desc[UR60][R158.64] ;  /* 0x0000003c9efb2981 */ /* 0x0080e8000c1e1500 */
[----:B------:R-:W0:Y:S04]  /*1df10*/  LDL R158, [R1+0x1038] ;  /* 0x00103800019e7983 */ /* 0x000e280000100800 */
[----:B------:R-:W0:Y:S01]  /*1df20*/  LDL R159, [R1+0x103c] ;  /* 0x00103c00019f7983 */ /* 0x000e220000100800 */
[----:B------:R-:W-:-:S02]  /*1df30*/  PRMT R250, RZ, 0x7610, R250 ;  /* 0x00007610fffa7816 */ /* 0x000fc400000000fa */
[----:B------:R-:W-:Y:S02]  /*1df40*/  PRMT R249, RZ, 0x7610, R249 ;  /* 0x00007610fff97816 */ /* 0x000fe400000000f9 */
[----:B0-----:R-:W-:-:S04]  /*1df50*/  @P0 LOP3.LUT R159, R159, R158, RZ, 0x3c, !PT ;  /* 0x0000009e9f9f0212 */ /* 0x001fc800078e3cff */
[----:B------:R-:W-:-:S04]  /*1df60*/  @P0 LOP3.LUT R158, R159, R158, RZ, 0x3c, !PT ;  /* 0x0000009e9f9e0212 */ /* 0x000fc800078e3cff */
[----:B------:R-:W-:-:S05]  /*1df70*/  @P0 LOP3.LUT R159, R159, R158, RZ, 0x3c, !PT ;  /* 0x0000009e9f9f0212 */ /* 0x000fca00078e3cff */
[----:B------:R0:W3:Y:S02]  /*1df80*/  @P0 LDG.E.U16 R250, desc[UR60][R158.64] ;  /* 0x0000003c9efa0981 */ /* 0x0000e4000c1e1500 */
[----:B0-----:R-:W-:Y:S02]  /*1df90*/  @P0 IMAD.MOV.U32 R158, RZ, RZ, R30 ;  /* 0x000000ffff9e0224 */ /* 0x001fe400078e001e */
[----:B------:R-:W-:Y:S01]  /*1dfa0*/  @P0 IMAD.MOV.U32 R159, RZ, RZ, R36 ;  /* 0x000000ffff9f0224 */ /* 0x000fe200078e0024 */
[----:B------:R-:W-:Y:S01]  /*1dfb0*/  ISETP.GT.AND P1, PT, R20, 0x43, PT ;  /* 0x000000431400780c */ /* 0x000fe20003f24270 */
[----:B------:R-:W4:Y:S04]  /*1dfc0*/  LDL R36, [R1+0x1008] ;  /* 0x0010080001247983 */ /* 0x000f280000100800 */
[----:B------:R0:W3:Y:S01]  /*1dfd0*/  @P0 LDG.E.U16 R249, desc[UR60][R158.64] ;  /* 0x0000003c9ef90981 */ /* 0x0000e2000c1e1500 */
[----:B------:R-:W-:-:S02]  /*1dfe0*/  PRMT R248, RZ, 0x7610, R248 ;  /* 0x00007610fff87816 */ /* 0x000fc400000000f8 */
[----:B------:R-:W-:Y:S01]  /*1dff0*/  PRMT R247, RZ, 0x7610, R247 ;  /* 0x00007610fff77816 */ /* 0x000fe200000000f7 */
        /* <DEDUP_REMOVED lines=9> */
[----:B------:R-:W-:Y:S02]  /*1e090*/  ISETP.GT.AND P2, PT, R20, 0x44, PT ;  /* 0x000000441400780c */ /* 0x000fe40003f44270 */
        /* <DEDUP_REMOVED lines=25> */
[----:B------:R-:W4:Y:S04]  /*1e230*/  LDL R30, [R1+0xfe4] ;  /* 0x000fe400011e7983 */ /* 0x000f280000100800 */
[----:B------:R-:W0:Y:S04]  /*1e240*/  LDL R158, [R1+0x1000] ;  /* 0x00100000019e7983 */ /* 0x000e280000100800 */
[----:B------:R-:W0:Y:S02]  /*1e250*/  LDL R159, [R1+0x1004] ;  /* 0x00100400019f7983 */ /* 0x000e240000100800 */
[----:B0-----:R-:W-:-:S04]  /*1e260*/  @P0 LOP3.LUT R159, R159, R158, RZ, 0x3c, !PT ;  /* 0x0000009e9f9f0212 */ /* 0x001fc800078e3cff */
[----:B------:R-:W-:-:S04]  /*1e270*/  @P0 LOP3.LUT R158, R159, R158, RZ, 0x3c, !PT ;  /* 0x0000009e9f9e0212 */ /* 0x000fc800078e3cff */
[----:B------:R-:W-:-:S05]  /*1e280*/  @P0 LOP3.LUT R159, R159, R158, RZ, 0x3c, !PT ;  /* 0x0000009e9f9f0212 */ /* 0x000fca00078e3cff */
[----:B------:R2:W4:Y:S04]  /*1e290*/  @P0 LDG.E.U16 R243, desc[UR60][R158.64] ;  /* 0x0000003c9ef30981 */ /* 0x000528000c1e1500 */
[----:B------:R-:W3:Y:S01]  /*1e2a0*/  LDL R159, [R1+0xff8] ;  /* 0x000ff800019f7983 */ /* 0x000ee20000100800 */
[----:B--2---:R-:W-:Y:S01]  /*1e2b0*/  @P1 IMAD.MOV.U32 R158, RZ, RZ, R37 ;  /* 0x000000ffff9e1224 */ /* 0x004fe200078e0025 */
[----:B------:R-:W-:Y:S02]  /*1e2c0*/  PRMT R144, RZ, 0x7610, R144 ;  /* 0x00007610ff907816 */ /* 0x000fe40000000090 */
[----:B------:R-:W-:Y:S01]  /*1e2d0*/  ISETP.GT.AND P2, PT, R20, 0x47, PT ;  /* 0x000000471400780c */ /* 0x000fe20003f44270 */
[----:B------:R-:W2:Y:S04]  /*1e2e0*/  LDL R37, [R1+0xfd4] ;  /* 0x000fd40001257983 */ /* 0x000ea80000100800 */
[----:B---3--:R0:W3:Y:S04]  /*1e2f0*/  @P1 LDG.E.U16 R145, desc[UR60][R158.64] ;  /* 0x0000003c9e911981 */ /* 0x0080e8000c1e1500 */
        /* <DEDUP_REMOVED lines=8> */
[----:B0-----:R-:W-:Y:S01]  /*1e380*/  @P2 IMAD.MOV.U32 R158, RZ, RZ, R36 ;  /* 0x000000ffff9e2224 */ /* 0x001fe200078e0024 */
[----:B------:R-:W-:Y:S01]  /*1e390*/  PRMT R112, RZ, 0x7610, R112 ;  /* 0x00007610ff707816 */ /* 0x000fe20000000070 */
[----:B------:R-:W3:Y:S04]  /*1e3a0*/  LDL R36, [R1+0xfc4] ;  /* 0x000fc40001247983 */ /* 0x000ee80000100800 */
[----:B----4-:R0:W4:Y:S04]  /*1e3b0*/  @P2 LDG.E.U16 R113, desc[UR60][R158.64] ;  /* 0x0000003c9e712981 */ /* 0x010128000c1e1500 */
[----:B------:R-:W2:Y:S01]  /*1e3c0*/  LDL R159, [R1+0xfe0] ;  /* 0x000fe000019f7983 */ /* 0x000ea20000100800 */
[----:B0-----:R-:W-:Y:S01]  /*1e3d0*/  @P2 IMAD.MOV.U32 R158, RZ, RZ, R30 ;  /* 0x000000ffff9e2224 */ /* 0x001fe200078e001e */
[----:B------:R-:W-:-:S02]  /*1e3e0*/  ISETP.GT.AND P0, PT, R20, 0x48, PT ;  /* 0x000000481400780c */ /* 0x000fc40003f04270 */
[----:B------:R-:W-:Y:S01]  /*1e3f0*/  PRMT R242, RZ, 0x7610, R242 ;  /* 0x00007610fff27816 */ /* 0x000fe200000000f2 */
[----:B------:R-:W4:Y:S04]  /*1e400*/  LDL R30, [R1+0xfbc] ;  /* 0x000fbc00011e7983 */ /* 0x000f280000100800 */
[----:B--2---:R0:W2:Y:S04]  /*1e410*/  @P2 LDG.E.U16 R112, desc[UR60][R158.64] ;  /* 0x0000003c9e702981 */ /* 0x0040a8000c1e1500 */
[----:B------:R-:W0:Y:S04]  /*1e420*/  LDL R158, [R1+0xfd8] ;  /* 0x000fd800019e7983 */ /* 0x000e280000100800 */
[----:B------:R-:W0:Y:S02]  /*1e430*/  LDL R159, [R1+0xfdc] ;  /* 0x000fdc00019f7983 */ /* 0x000e240000100800 */
[----:B0-----:R-:W-:-:S04]  /*1e440*/  @P0 LOP3.LUT R159, R159, R158, RZ, 0x3c, !PT ;  /* 0x0000009e9f9f0212 */ /* 0x001fc800078e3cff */
[----:B------:R-:W-:-:S04]  /*1e450*/  @P0 LOP3.LUT R158, R159, R158, RZ, 0x3c, !PT ;  /* 0x0000009e9f9e0212 */ /* 0x000fc800078e3cff */
[----:B------:R-:W-:-:S05]  /*1e460*/  @P0 LOP3.LUT R159, R159, R158, RZ, 0x3c, !PT ;  /* 0x0000009e9f9f0212 */ /* 0x000fca00078e3cff */
[----:B------:R0:W2:Y:S04]  /*1e470*/  @P0 LDG.E.U16 R242, desc[UR60][R158.64] ;  /* 0x0000003c9ef20981 */ /* 0x0000a8000c1e1500 */
[----:B------:R-:W3:Y:S01]  /*1e480*/  LDL R159, [R1+0xfd0] ;  /* 0x000fd000019f7983 */ /* 0x000ee20000100800 */
[----:B------:R-:W-:Y:S01]  /*1e490*/  PRMT R241, RZ, 0x7610, R241 ;  /* 0x00007610fff17816 */ /* 0x000fe200000000f1 */
[----:B0-----:R-:W-:Y:S01]  /*1e4a0*/  @P0 IMAD.MOV.U32 R158, RZ, RZ, R37 ;  /* 0x000000ffff9e0224 */ /* 0x001fe200078e0025 */
[----:B------:R-:W-:Y:S01]  /*1e4b0*/  ISETP.GT.AND P1, PT, R20, 0x49, PT ;  /* 0x000000491400780c */ /* 0x000fe20003f24270 */
[----:B------:R-:W2:Y:S04]  /*1e4c0*/  LDL R37, [R1+0xfac] ;  /* 0x000fac0001257983 */ /* 0x000ea80000100800 */
[----:B---3--:R0:W3:Y:S04]  /*1e4d0*/  @P0 LDG.E.U16 R241, desc[UR60][R158.64] ;  /* 0x0000003c9ef10981 */ /* 0x0080e8000c1e1500 */
[----:B------:R-:W0:Y:S04]  /*1e4e0*/  LDL R158, [R1+0xfc8] ;  /* 0x000fc800019e7983 */ /* 0x000e280000100800 */
[----:B------:R-:W0:Y:S01]  /*1e4f0*/  LDL R159, [R1+0xfcc] ;  /* 0x000fcc00019f7983 */ /* 0x000e220000100800 */
[----:B------:R-:W-:-:S02]  /*1e500*/  PRMT R240, RZ, 0x7610, R240 ;  /* 0x00007610fff07816 */ /* 0x000fc400000000f0 */
[----:B0-----:R-:W-:-:S04]  /*1e510*/  @P1 LOP3.LUT R159, R159, R158, RZ, 0x3c, !PT ;  /* 0x0000009e9f9f1212 */ /* 0x001fc800078e3cff */
[----:B------:R-:W-:-:S04]  /*1e520*/  @P1 LOP3.LUT R158, R159, R158, RZ, 0x3c, !PT ;  /* 0x0000009e9f9e1212 */ /* 0x000fc800078e3cff */
[----:B------:R-:W-:-:S05]  /*1e530*/  @P1 LOP3.LUT R159, R159, R158, RZ, 0x3c, !PT ;  /* 0x0000009e9f9f1212 */ /* 0x000fca00078e3cff */
[----:B------:R0:W3:Y:S04]  /*1e540*/  @P1 LDG.E.U16 R240, desc[UR60][R158.64] ;  /* 0x0000003c9ef01981 */ /* 0x0000e8000c1e1500 */
[----:B------:R-:W4:Y:S01]  /*1e550*/  LDL R159, [R1+0xfc0] ;  /* 0x000fc000019f7983 */ /* 0x000f220000100800 */
[----:B------:R-:W-:Y:S01]  /*1e560*/  PRMT R239, RZ, 0x7610, R239 ;  /* 0x00007610ffef7816 */ /* 0x000fe200000000ef */
[----:B0-----:R-:W-:Y:S01]  /*1e570*/  @P1 IMAD.MOV.U32 R158, RZ, RZ, R36 ;  /* 0x000000ffff9e1224 */ /* 0x001fe200078e0024 */
[----:B------:R-:W-:Y:S01]  /*1e580*/  ISETP.GT.AND P2, PT, R20, 0x4a, PT ;  /* 0x0000004a1400780c */ /* 0x000fe20003f44270 */
[----:B------:R-:W3:Y:S01]  /*1e590*/  LDL R36, [R1+0xf9c] ;  /* 0x000f9c0001247983 */ /* 0x000ee20000100800 */
[----:B------:R-:W-:-:S03]  /*1e5a0*/  PRMT R238, RZ, 0x7610, R238 ;  /* 0x00007610ffee7816 */ /* 0x000fc600000000ee */
[----:B----4-:R0:W4:Y:S04]  /*1e5b0*/  @P1 LDG.E.U16 R239, desc[UR60][R158.64] ;  /* 0x0000003c9eef1981 */ /* 0x010128000c1e1500 */
[----:B------:R-:W2:Y:S04]  /*1e5c0*/  LDL R159, [R1+0xfb8] ;  /* 0x000fb800019f7983 */ /* 0x000ea80000100800 */
[----:B0-----:R-:W-:Y:S01]  /*1e5d0*/  @P2 IMAD.MOV.U32 R158, RZ, RZ, R30 ;  /* 0x000000ffff9e2224 */ /* 0x001fe200078e001e */
[----:B------:R-:W-:Y:S02]  /*1e5e0*/  PRMT R237, RZ, 0x7610, R237 ;  /* 0x00007610ffed7816 */ /* 0x000fe400000000ed */
[----:B------:R-:W-:Y:S01]  /*1e5f0*/  ISETP.GT.AND P0, PT, R20, 0x4b, PT ;  /* 0x0000004b1400780c */ /* 0x000fe20003f04270 */
        /* <DEDUP_REMOVED lines=11> */
[----:B------:R-:W-:Y:S01]  /*1e6b0*/  PRMT R235, RZ, 0x7610, R235 ;  /* 0x00007610ffeb7816 */ /* 0x000fe200000000eb */
[----:B------:R-:W2:Y:S04]  /*1e6c0*/  LDL R37, [R1+0xf84] ;  /* 0x000f840001257983 */ /* 0x000ea80000100800 */
[----:B---3--:R0:W3:Y:S04]  /*1e6d0*/  @P0 LDG.E.U16 R236, desc[UR60][R158.64] ;  /* 0x0000003c9eec0981 */ /* 0x0080e8000c1e1500 */
[----:B------:R-:W0:Y:S04]  /*1e6e0*/  LDL R158, [R1+0xfa0] ;  /* 0x000fa000019e7983 */ /* 0x000e280000100800 */
[----:B------:R-:W0:Y:S01]  /*1e6f0*/  LDL R159, [R1+0xfa4] ;  /* 0x000fa400019f7983 */ /* 0x000e220000100800 */
[----:B------:R-:W-:-:S02]  /*1e700*/  ISETP.GT.AND P1, PT, R20, 0x4c, PT ;  /* 0x0000004c1400780c */ /* 0x000fc40003f24270 */
        /* <DEDUP_REMOVED lines=36> */
[----:B------:R-:W-:Y:S02]  /*1e950*/  PRMT R142, RZ, 0x7610, R142 ;  /* 0x00007610ff8e7816 */ /* 0x000fe4000000008e */
[----:B0-----:R-:W-:Y:S02]  /*1e960*/  @P1 MOV R158, R36 ;  /* 0x00000024009e1202 */ /* 0x001fe40000000f00 */
[----:B------:R-:W-:Y:S01]  /*1e970*/  ISETP.GT.AND P0, PT, R20, 0x4f, PT ;  /* 0x0000004f1400780c */ /* 0x000fe20003f04270 */
[----:B------:R-:W3:Y:S04]  /*1e980*/  LDL R36, [R1+0xf4c] ;  /* 0x000f4c0001247983 */ /* 0x000ee80000100800 */
[----:B----4-:R0:W4:Y:S04]  /*1e990*/  @P1 LDG.E.U16 R142, desc[UR60][R158.64] ;  /* 0x0000003c9e8e1981 */ /* 0x010128000c1e1500 */
[----:B------:R-:W2:Y:S01]  /*1e9a0*/  LDL R159, [R1+0xf68] ;  /* 0x000f6800019f7983 */ /* 0x000ea20000100800 */
[----:B------:R-:W-:-:S03]  /*1e9b0*/  PRMT R111, RZ, 0x7610, R111 ;  /* 0x00007610ff6f7816 */ /* 0x000fc6000000006f */
[----:B0-----:R-:W-:Y:S01]  /*1e9c0*/  @P0 IMAD.MOV.U32 R158, RZ, RZ, R30 ;  /* 0x000000ffff9e0224 */ /* 0x001fe200078e001e */
[----:B------:R-:W-:Y:S01]  /*1e9d0*/  PRMT R110, RZ, 0x7610, R110 ;  /* 0x00007610ff6e7816 */ /* 0x000fe2000000006e */
[----:B------:R-:W4:Y:S04]  /*1e9e0*/  LDL R30, [R1+0xf44] ;  /* 0x000f4400011e7983 */ /* 0x000f280000100800 */
[----:B--2---:R0:W2:Y:S04]  /*1e9f0*/  @P0 LDG.E.U16 R111, desc[UR60][R158.64] ;  /* 0x0000003c9e6f0981 */ /* 0x0040a8000c1e1500 */
[----:B------:R-:W0:Y:S04]  /*1ea00*/  LDL R158, [R1+0xf60] ;  /* 0x000f6000019e7983 */ /* 0x000e280000100800 */
[----:B------:R-:W0:Y:S01]  /*1ea10*/  LDL R159, [R1+0xf64] ;  /* 0x000f6400019f7983 */ /* 0x000e220000100800 */
[----:B------:R-:W-:-:S02]  /*1ea20*/  ISETP.GT.AND P1, PT, R20, 0x50, PT ;  /* 0x000000501400780c */ /* 0x000fc40003f24270 */
        /* <DEDUP_REMOVED lines=371> */
[----:B0-----:R-:W-:-:S03]  /*20160*/  @P3 IMAD.MOV.U32 R158, RZ, RZ, R30 ;  /* 0x000000ffff9e3224 */ /* 0x001fc600078e001e */
[----:B------:R-:W4:Y:S01]  /*20170*/  LDL.LU R30, [R1+0xcc4] ;  /* 0x000cc400011e7983 */ /* 0x000f220000300800 */
[----:B------:R-:W-:-:S03]  /*20180*/  ISETP.GT.AND P1, PT, R20, 0x6d, PT ;  /* 0x0000006d1400780c */ /* 0x000fc60003f24270 */
[----:B--2---:R0:W2:Y:S04]  /*20190*/  @P3 LDG.E.U16 R181, desc[UR60][R158.64] ;  /* 0x0000003c9eb53981 */ /* 0x0040a8000c1e1500 */
[----:B------:R-:W0:Y:S04]  /*201a0*/  LDL R158, [R1+0xd88] ;  /* 0x000d8800019e7983 */ /* 0x000e280000100800 */
[----:B------:R-:W0:Y:S01]  /*201b0*/  LDL R159, [R1+0xd8c] ;  /* 0x000d8c00019f7983 */ /* 0x000e220000100800 */
[----:B------:R-:W-:Y:S02]  /*201c0*/  PRMT R180, RZ, 0x7610, R180 ;  /* 0x00007610ffb47816 */ /* 0x000fe400000000b4 */
        /* <DEDUP_REMOVED lines=26> */
[----:B------:R-:W-:-:S04]  /*20370*/  ISETP.GT.AND P2, PT, R20, 0x72, PT ;  /* 0x000000721400780c */ /* 0x000fc80003f44270 */
[----:B--2---:R0:W2:Y:S04]  /*20380*/  @P3 LDG.E.U16 R176, desc[UR60][R158.64] ;  /* 0x0000003c9eb03981 */ /* 0x0040a8000c1e1500 */
[----:B------:R-:W0:Y:S04]  /*20390*/  LDL R158, [R1+0xd38] ;  /* 0x000d3800019e7983 */ /* 0x000e280000100800 */
[----:B------:R-:W0:Y:S01]  /*203a0*/  LDL R159, [R1+0xd3c] ;  /* 0x000d3c00019f7983 */ /* 0x000e220000100800 */
[----:B------:R-:W-:Y:S02]  /*203b0*/  PRMT R175, RZ, 0x7610, R175 ;  /* 0x00007610ffaf7816 */ /* 0x000fe400000000af */
[----:B0-----:R-:W-:-:S04]  /*203c0*/  @P2 LOP3.LUT R159, R159, R158, RZ, 0x3c, !PT ;  /* 0x0000009e9f9f2212 */ /* 0x001fc800078e3cff */
[----:B------:R-:W-:-:S04]  /*203d0*/  @P2 LOP3.LUT R158, R159, R158, RZ, 0x3c, !PT ;  /* 0x0000009e9f9e2212 */ /* 0x000fc800078e3cff */
[----:B------:R-:W-:-:S05]  /*203e0*/  @P2 LOP3.LUT R159, R159, R158, RZ, 0x3c, !PT ;  /* 0x0000009e9f9f2212 */ /* 0x000fca00078e3cff */
[----:B------:R0:W2:Y:S04]  /*203f0*/  @P2 LDG.E.U16 R175, desc[UR60][R158.64] ;  /* 0x0000003c9eaf2981 */ /* 0x0000a8000c1e1500 */
[----:B------:R-:W3:Y:S01]  /*20400*/  LDL R159, [R1+0xd30] ;  /* 0x000d3000019f7983 */ /* 0x000ee20000100800 */
[----:B------:R-:W-:Y:S01]  /*20410*/  PRMT R174, RZ, 0x7610, R174 ;  /* 0x00007610ffae7816 */ /* 0x000fe200000000ae */
[----:B0-----:R-:W-:Y:S02]  /*20420*/  @P2 IMAD.MOV.U32 R158, RZ, RZ, R37 ;  /* 0x000000ffff9e2224 */ /* 0x001fe400078e0025 */
[----:B------:R-:W4:Y:S01]  /*20430*/  LDL.LU R37, [R1+0xcac] ;  /* 0x000cac0001257983 */ /* 0x000f220000300800 */
[----:B------:R-:W-:-:S03]  /*20440*/  ISETP.GT.AND P3, PT, R20, 0x7a, PT ;  /* 0x0000007a1400780c */ /* 0x000fc60003f64270 */
[----:B---3--:R0:W3:Y:S04]  /*20450*/  @P2 LDG.E.U16 R174, desc[UR60][R158.64] ;  /* 0x0000003c9eae2981 */ /* 0x0080e8000c1e1500 */
[----:B------:R-:W0:Y:S04]  /*20460*/  LDL R158, [R1+0xcb8] ;  /* 0x000cb800019e7983 */ /* 0x000e280000100800 */
[----:B------:R-:W0:Y:S01]  /*20470*/  LDL R159, [R1+0xcbc] ;  /* 0x000cbc00019f7983 */ /* 0x000e220000100800 */
[----:B------:R-:W-:Y:S02]  /*20480*/  PRMT R173, RZ, 0x7610, R173 ;  /* 0x00007610ffad7816 */ /* 0x000fe400000000ad */
[----:B0-----:R-:W-:-:S04]  /*20490*/  @P3 LOP3.LUT R159, R159, R158, RZ, 0x3c, !PT ;  /* 0x0000009e9f9f3212 */ /* 0x001fc800078e3cff */
[----:B------:R-:W-:-:S04]  /*204a0*/  @P3 LOP3.LUT R158, R159, R158, RZ, 0x3c, !PT ;  /* 0x0000009e9f9e3212 */ /* 0x000fc800078e3cff */
[----:B------:R-:W-:-:S05]  /*204b0*/  @P3 LOP3.LUT R159, R159, R158, RZ, 0x3c, !PT ;  /* 0x0000009e9f9f3212 */ /* 0x000fca00078e3cff */
[----:B------:R0:W3:Y:S04]  /*204c0*/  @P3 LDG.E.U16 R173, desc[UR60][R158.64] ;  /* 0x0000003c9ead3981 */ /* 0x0000e8000c1e1500 */
[----:B------:R-:W2:Y:S01]  /*204d0*/  LDL R159, [R1+0xcb0] ;  /* 0x000cb000019f7983 */ /* 0x000ea20000100800 */
[----:B------:R-:W-:Y:S01]  /*204e0*/  PRMT R172, RZ, 0x7610, R172 ;  /* 0x00007610ffac7816 */ /* 0x000fe200000000ac */
[----:B0-----:R-:W-:Y:S01]  /*204f0*/  @P3 IMAD.MOV.U32 R158, RZ, RZ, R36 ;  /* 0x000000ffff9e3224 */ /* 0x001fe200078e0024 */
[----:B------:R-:W-:Y:S01]  /*20500*/  ISETP.GT.AND P2, PT, R20, 0x73, PT ;  /* 0x000000731400780c */ /* 0x000fe20003f44270 */
[----:B------:R-:W3:Y:S04]  /*20510*/  LDL R36, [R1+0xd84] ;  /* 0x000d840001247983 */ /* 0x000ee80000100800 */
[----:B--2---:R0:W2:Y:S04]  /*20520*/  @P3 LDG.E.U16 R172, desc[UR60][R158.64] ;  /* 0x0000003c9eac3981 */ /* 0x0040a8000c1e1500 */
[----:B------:R-:W0:Y:S04]  /*20530*/  LDL R158, [R1+0xd28] ;  /* 0x000d2800019e7983 */ /* 0x000e280000100800 */
[----:B------:R-:W0:Y:S01]  /*20540*/  LDL R159, [R1+0xd2c] ;  /* 0x000d2c00019f7983 */ /* 0x000e220000100800 */
[----:B------:R-:W-:-:S02]  /*20550*/  PRMT R171, RZ, 0x7610, R171 ;  /* 0x00007610ffab7816 */ /* 0x000fc400000000ab */
[----:B0-----:R-:W-:-:S04]  /*20560*/  @P2 LOP3.LUT R159, R159, R158, RZ, 0x3c, !PT ;  /* 0x0000009e9f9f2212 */ /* 0x001fc800078e3cff */
[----:B------:R-:W-:-:S04]  /*20570*/  @P2 LOP3.LUT R158, R159, R158, RZ, 0x3c, !PT ;  /* 0x0000009e9f9e2212 */ /* 0x000fc800078e3cff */
[----:B------:R-:W-:-:S05]  /*20580*/  @P2 LOP3.LUT R159, R159, R158, RZ, 0x3c, !PT ;  /* 0x0000009e9f9f2212 */ /* 0x000fca00078e3cff */
[----:B------:R0:W2:Y:S04]  /*20590*/  @P2 LDG.E.U16 R171, desc[UR60][R158.64] ;  /* 0x0000003c9eab2981 */ /* 0x0000a8000c1e1500 */
        /* <DEDUP_REMOVED lines=10> */
[----:B----4-:R-:W-:-:S05]  /*20640*/  @P3 IMAD.MOV.U32 R158, RZ, RZ, R37 ;  /* 0x000000ffff9e3224 */ /* 0x010fca00078e0025 */
[----:B---3--:R0:W3:Y:S04]  /*20650*/  @P3 LDG.E.U16 R169, desc[UR60][R158.64] ;  /* 0x0000003c9ea93981 */ /* 0x0080e8000c1e1500 */
[----:B------:R-:W0:Y:S04]  /*20660*/  LDL R158, [R1+0xca0] ;  /* 0x000ca000019e7983 */ /* 0x000e280000100800 */
[----:B------:R-:W0:Y:S01]  /*20670*/  LDL R159, [R1+0xca4] ;  /* 0x000ca400019f7983 */ /* 0x000e220000100800 */
[----:B------:R-:W-:Y:S02]  /*20680*/  PRMT R168, RZ, 0x7610, R168 ;  /* 0x00007610ffa87816 */ /* 0x000fe400000000a8 */
[----:B0-----:R-:W-:-:S04]  /*20690*/  @P3 LOP3.LUT R159, R159, R158, RZ, 0x3c, !PT ;  /* 0x0000009e9f9f3212 */ /* 0x001fc800078e3cff */
[----:B------:R-:W-:-:S04]  /*206a0*/  @P3 LOP3.LUT R158, R159, R158, RZ, 0x3c, !PT ;  /* 0x0000009e9f9e3212 */ /* 0x000fc800078e3cff */
[----:B------:R-:W-:-:S05]  /*206b0*/  @P3 LOP3.LUT R159, R159, R158, RZ, 0x3c, !PT ;  /* 0x0000009e9f9f3212 */ /* 0x000fca00078e3cff */
[----:B------:R0:W4:Y:S04]  /*206c0*/  @P3 LDG.E.U16 R168, desc[UR60][R158.64] ;  /* 0x0000003c9ea83981 */ /* 0x000128000c1e1500 */
        /* <DEDUP_REMOVED lines=16> */
[----:B0-----:R-:W-:-:S04]  /*207d0*/  @P2 LOP3.LUT R159, R159, R158, RZ, 0x3c, !PT ;  /* 0x0000009e9f9f2212 */ /* 0x001fc800078e3cff */
[----:B------:R-:W-:-:S04]  /*207e0*/  @P2 LOP3.LUT R158, R159, R158, RZ, 0x3c, !PT ;  /* 0x0000009e9f9e2212 */ /* 0x000fc800078e3cff */
[----:B------:R-:W-:-:S05]  /*207f0*/  @P2 LOP3.LUT R159, R159, R158, RZ, 0x3c, !PT ;  /* 0x0000009e9f9f2212 */ /* 0x000fca00078e3cff */
[----:B------:R0:W2:Y:S04]  /*20800*/  @P2 LDG.E.U16 R165, desc[UR60][R158.64] ;  /* 0x0000003c9ea52981 */ /* 0x0000a8000c1e1500 */
[----:B------:R-:W0:Y:S04]  /*20810*/  LDL R158, [R1+0xc98] ;  /* 0x000c9800019e7983 */ /* 0x000e280000100800 */
[----:B------:R-:W0:Y:S01]  /*20820*/  LDL R159, [R1+0xc9c] ;  /* 0x000c9c00019f7983 */ /* 0x000e220000100800 */
[----:B------:R-:W-:Y:S02]  /*20830*/  ISETP.GT.AND P3, PT, R20, 0x7c, PT ;  /* 0x0000007c1400780c */ /* 0x000fe40003f64270 */
[----:B------:R-:W-:-:S11]  /*20840*/  PRMT R164, RZ, 0x7610, R164 ;  /* 0x00007610ffa47816 */ /* 0x000fd600000000a4 */
        /* <DEDUP_REMOVED lines=12> */
[----:B------:R-:W4:Y:S01]  /*20910*/  LDL R159, [R1+0xd08] ;  /* 0x000d0800019f7983 */ /* 0x000f220000100800 */
[----:B------:R-:W-:Y:S01]  /*20920*/  PRMT R162, RZ, 0x7610, R162 ;  /* 0x00007610ffa27816 */ /* 0x000fe200000000a2 */
[----:B---3--:R-:W-:Y:S01]  /*20930*/  @P1 IMAD.MOV.U32 R158, RZ, RZ, R36 ;  /* 0x000000ffff9e1224 */ /* 0x008fe200078e0024 */
[----:B------:R-:W-:Y:S01]  /*20940*/  PRMT R161, RZ, 0x7610, R161 ;  /* 0x00007610ffa17816 */ /* 0x000fe200000000a1 */
[----:B------:R-:W3:Y:S04]  /*20950*/  LDL R36, [R1+0xdec] ;  /* 0x000dec0001247983 */ /* 0x000ee80000100800 */
[----:B----4-:R0:W4:Y:S04]  /*20960*/  @P1 LDG.E.U16 R162, desc[UR60][R158.64] ;  /* 0x0000003c9ea21981 */ /* 0x010128000c1e1500 */
[----:B------:R-:W0:Y:S04]  /*20970*/  LDL R158, [R1+0xd00] ;  /* 0x000d0000019e7983 */ /* 0x000e280000100800 */
[----:B------:R-:W0:Y:S02]  /*20980*/  LDL R159, [R1+0xd04] ;  /* 0x000d0400019f7983 */ /* 0x000e240000100800 */
[----:B0-----:R-:W-:-:S04]  /*20990*/  @P1 LOP3.LUT R159, R159, R158, RZ, 0x3c, !PT ;  /* 0x0000009e9f9f1212 */ /* 0x001fc800078e3cff */
[----:B------:R-:W-:-:S04]  /*209a0*/  @P1 LOP3.LUT R158, R159, R158, RZ, 0x3c, !PT ;  /* 0x0000009e9f9e1212 */ /* 0x000fc800078e3cff */
[----:B------:R-:W-:-:S05]  /*209b0*/  @P1 LOP3.LUT R159, R159, R158, RZ, 0x3c, !PT ;  /* 0x0000009e9f9f1212 */ /* 0x000fca00078e3cff */
[----:B------:R0:W4:Y:S04]  /*209c0*/  @P1 LDG.E.U16 R161, desc[UR60][R158.64] ;  /* 0x0000003c9ea11981 */ /* 0x000128000c1e1500 */
[----:B------:R-:W0:Y:S01]  /*209d0*/  LDL R159, [R1+0xc8c] ;  /* 0x000c8c00019f7983 */ /* 0x000e220000100800 */
[----:B------:R-:W-:Y:S02]  /*209e0*/  ISETP.GT.AND P2, PT, R20, 0x7d, PT ;  /* 0x0000007d1400780c */ /* 0x000fe40003f44270 */
[----:B------:R-:W-:Y:S01]  /*209f0*/  PRMT R160, RZ, 0x7610, R160 ;  /* 0x00007610ffa07816 */ /* 0x000fe200000000a0 */
[----:B------:R1:W-:Y:S10]  /*20a00*/  STL [R1+0x1958], R22 ;  /* 0x0019581601007387 */ /* 0x0003f40000100800 */
[----:B0-----:R-:W-:-:S02]  /*20a10*/  @P2 IMAD.MOV.U32 R158, RZ, RZ, R159 ;  /* 0x000000ffff9e2224 */ /* 0x001fc400078e009f */
[----:B------:R-:W-:Y:S02]  /*20a20*/  @P2 IMAD.MOV.U32 R159, RZ, RZ, R22 ;  /* 0x000000ffff9f2224 */ /* 0x000fe400078e0016 */
[----:B-1----:R-:W2:Y:S04]  /*20a30*/  LDL R22, [R1+0xc84] ;  /* 0x000c840001167983 */ /* 0x002ea80000100800 */
[----:B------:R2:W4:Y:S04]  /*20a40*/  @P2 LDG.E.U16 R160, desc[UR60][R158.64] ;  /* 0x0000003c9ea02981 */ /* 0x000528000c1e1500 */
[----:B------:R-:W3:Y:S01]  /*20a50*/  LDL R159, [R1+0xc80] ;  /* 0x000c8000019f7983 */ /* 0x000ee20000100800 */
[----:B------:R-:W-:Y:S01]  /*20a60*/  PRMT R157, RZ, 0x7610, R157 ;  /* 0x00007610ff9d7816 */ /* 0x000fe2000000009d */
[----:B--2---:R-:W-:-:S02]  /*20a70*/  @P2 IMAD.MOV.U32 R158, RZ, RZ, R22 ;  /* 0x000000ffff9e2224 */ /* 0x004fc400078e0016 */
[----:B------:R-:W2:Y:S04]  /*20a80*/  LDL.LU R22, [R1+0xc64] ;  /* 0x000c640001167983 */ /* 0x000ea80000300800 */
[----:B---3--:R0:W3:Y:S04]  /*20a90*/  @P2 LDG.E.U16 R157, desc[UR60][R158.64] ;  /* 0x0000003c9e9d2981 */ /* 0x0080e8000c1e1500 */
[----:B------:R-:W0:Y:S04]  /*20aa0*/  LDL R158, [R1+0xdf0] ;  /* 0x000df000019e7983 */ /* 0x000e280000100800 */
[----:B------:R-:W0:Y:S01]  /*20ab0*/  LDL R159, [R1+0xdf4] ;  /* 0x000df400019f7983 */ /* 0x000e220000100800 */
[----:B------:R-:W-:-:S02]  /*20ac0*/  PRMT R136, RZ, 0x7610, R136 ;  /* 0x00007610ff887816 */ /* 0x000fc40000000088 */
[----:B------:R-:W-:Y:S02]  /*20ad0*/  ISETP.GT.AND P1, PT, R20, 0x67, PT ;  /* 0x000000671400780c */ /* 0x000fe40003f24270 */
        /* <DEDUP_REMOVED lines=8> */
[----:B------:R-:W2:Y:S04]  /*20b60*/  LDL R36, [R1+0xd64] ;  /* 0x000d640001247983 */ /* 0x000ea80000100800 */
[----:B----4-:R0:W4:Y:S04]  /*20b70*/  @P1 LDG.E.U16 R105, desc[UR60][R158.64] ;  /* 0x0000003c9e691981 */ /* 0x010128000c1e1500 */
        /* <DEDUP_REMOVED lines=8> */
[----:B------:R-:W-:Y:S02]  /*20c00*/  ISETP.GT.AND P0, PT, R20, 0x6e, PT ;  /* 0x0000006e1400780c */ /* 0x000fe40003f04270 */
[----:B------:R-:W-:-:S11]  /*20c10*/  PRMT R135, RZ, 0x7610, R135 ;  /* 0x00007610ff877816 */ /* 0x000fd60000000087 */
[----:B0-----:R-:W-:-:S04]  /*20c20*/  @P0 LOP3.LUT R159, R159, R158, RZ, 0x3c, !PT ;  /* 0x0000009e9f9f0212 */ /* 0x001fc800078e3cff */
[----:B------:R-:W-:-:S04]  /*20c30*/  @P0 LOP3.LUT R158, R159, R158, RZ, 0x3c, !PT ;  /* 0x0000009e9f9e0212 */ /* 0x000fc800078e3cff */
[----:B------:R-:W-:-:S05]  /*20c40*/  @P0 LOP3.LUT R159, R159, R158, RZ, 0x3c, !PT ;  /* 0x0000009e9f9f0212 */ /* 0x000fca00078e3cff */
[----:B------:R0:W4:Y:S04]  /*20c50*/  @P0 LDG.E.U16 R135, desc[UR60][R158.64] ;  /* 0x0000003c9e870981 */ /* 0x000128000c1e1500 */
[----:B------:R-:W0:Y:S04]  /*20c60*/  LDL R158, [R1+0xd70] ;  /* 0x000d7000019e7983 */ /* 0x000e280000100800 */
[----:B------:R-:W0:Y:S01]  /*20c70*/  LDL R159, [R1+0xd74] ;  /* 0x000d7400019f7983 */ /* 0x000e220000100800 */
[----:B------:R-:W-:Y:S02]  /*20c80*/  PRMT R134, RZ, 0x7610, R134 ;  /* 0x00007610ff867816 */ /* 0x000fe40000000086 */
        /* <DEDUP_REMOVED lines=12> */
[----:B------:R-:W3:Y:S01]  /*20d50*/  LDL R159, [R1+0xd60] ;  /* 0x000d6000019f7983 */ /* 0x000ee20000100800 */
[----:B------:R-:W-:Y:S01]  /*20d60*/  PRMT R102, RZ, 0x7610, R102 ;  /* 0x00007610ff667816 */ /* 0x000fe20000000066 */
[----:B--2---:R-:W-:Y:S02]  /*20d70*/  @P1 IMAD.MOV.U32 R158, RZ, RZ, R36 ;  /* 0x000000ffff9e1224 */ /* 0x004fe400078e0024 */
[----:B------:R-:W2:Y:S01]  /*20d80*/  LDL.LU R36, [R1+0xc7c] ;  /* 0x000c7c0001247983 */ /* 0x000ea20000300800 */
        /* <DEDUP_REMOVED lines=18> */
[----:B------:R-:W-:Y:S02]  /*20eb0*/  ISETP.GT.AND P1, PT, R20, 0x77, PT ;  /* 0x000000771400780c */ /* 0x000fe40003f24270 */
[----:B------:R-:W-:-:S11]  /*20ec0*/  PRMT R101, RZ, 0x7610, R101 ;  /* 0x00007610ff657816 */ /* 0x000fd60000000065 */
[----:B0-----:R-:W-:-:S04]  /*20ed0*/  @P1 LOP3.LUT R159, R159, R158, RZ, 0x3c, !PT ;  /* 0x0000009e9f9f1212 */ /* 0x001fc800078e3cff */
[----:B------:R-:W-:-:S04]  /*20ee0*/  @P1 LOP3.LUT R158, R159, R158, RZ, 0x3c, !PT ;  /* 0x0000009e9f9e1212 */ /* 0x000fc800078e3cff */
[----:B------:R-:W-:-:S05]  /*20ef0*/  @P1 LOP3.LUT R159, R159, R158, RZ, 0x3c, !PT ;  /* 0x0000009e9f9f1212 */ /* 0x000fca00078e3cff */
[----:B------:R0:W3:Y:S04]  /*20f00*/  @P1 LDG.E.U16 R101, desc[UR60][R158.64] ;  /* 0x0000003c9e651981 */ /* 0x0000e8000c1e1500 */
[----:B------:R-:W0:Y:S04]  /*20f10*/  LDL R158, [R1+0xce0] ;  /* 0x000ce000019e7983 */ /* 0x000e280000100800 */
[----:B------:R-:W0:Y:S01]  /*20f20*/  LDL R159, [R1+0xce4] ;  /* 0x000ce400019f7983 */ /* 0x000e220000100800 */
[----:B------:R-:W-:Y:S02]  /*20f30*/  PRMT R100, RZ, 0x7610, R100 ;  /* 0x00007610ff647816 */ /* 0x000fe40000000064 */
[----:B------:R-:W-:-:S02]  /*20f40*/  ISETP.GT.AND P0, PT, R20, 0x7e, PT ;  /* 0x0000007e1400780c */ /* 0x000fc40003f04270 */
[----:B0-----:R-:W-:-:S04]  /*20f50*/  @P1 LOP3.LUT R159, R159, R158, RZ, 0x3c, !PT ;  /* 0x0000009e9f9f1212 */ /* 0x001fc800078e3cff */
[----:B------:R-:W-:-:S04]  /*20f60*/  @P1 LOP3.LUT R158, R159, R158, RZ, 0x3c, !PT ;  /* 0x0000009e9f9e1212 */ /* 0x000fc800078e3cff */
[----:B------:R-:W-:-:S05]  /*20f70*/  @P1 LOP3.LUT R159, R159, R158, RZ, 0x3c, !PT ;  /* 0x0000009e9f9f1212 */ /* 0x000fca00078e3cff */
[----:B------:R2:W3:Y:S04]  /*20f80*/  @P1 LDG.E.U16 R100, desc[UR60][R158.64] ;  /* 0x0000003c9e641981 */ /* 0x0004e8000c1e1500 */
[----:B------:R-:W4:Y:S01]  /*20f90*/  LDL R159, [R1+0xc78] ;  /* 0x000c7800019f7983 */ /* 0x000f220000100800 */
[----:B------:R-:W-:Y:S01]  /*20fa0*/  PRMT R131, RZ, 0x7610, R131 ;  /* 0x00007610ff837816 */ /* 0x000fe20000000083 */
[----:B--2---:R-:W-:-:S05]  /*20fb0*/  @P0 IMAD.MOV.U32 R158, RZ, RZ, R36 ;  /* 0x000000ffff9e0224 */ /* 0x004fca00078e0024 */
[----:B----4-:R0:W2:Y:S04]  /*20fc0*/  @P0 LDG.E.U16 R131, desc[UR60][R158.64] ;  /* 0x0000003c9e830981 */ /* 0x0100a8000c1e1500 */
        /* <DEDUP_REMOVED lines=10> */
[----:B------:R-:W-:-:S02]  /*21070*/  PRMT R99, RZ, 0x7610, R99 ;  /* 0x00007610ff637816 */ /* 0x000fc40000000063 */
[----:B------:R-:W-:Y:S01]  /*21080*/  PRMT R98, RZ, 0x7610, R98 ;  /* 0x00007610ff627816 */ /* 0x000fe20000000062 */
[----:B------:R1:W-:Y:S08]  /*21090*/  STL [R1+0x195c], R22 ;  /* 0x00195c1601007387 */ /* 0x0003f00000100800 */
[----:B0-----:R-:W-:-:S04]  /*210a0*/  @P1 LOP3.LUT R159, R159, R158, RZ, 0x3c, !PT ;  /* 0x0000009e9f9f1212 */ /* 0x001fc800078e3cff */
[----:B------:R-:W-:-:S04]  /*210b0*/  @P1 LOP3.LUT R158, R159, R158, RZ, 0x3c, !PT ;  /* 0x0000009e9f9e1212 */ /* 0x000fc800078e3cff */
[----:B------:R-:W-:-:S05]  /*210c0*/  @P1 LOP3.LUT R159, R159, R158, RZ, 0x3c, !PT ;  /* 0x0000009e9f9f1212 */ /* 0x000fca00078e3cff */
[----:B------:R0:W4:Y:S02]  /*210d0*/  @P1 LDG.E.U16 R99, desc[UR60][R158.64] ;  /* 0x0000003c9e631981 */ /* 0x000124000c1e1500 */
[----:B0-----:R-:W-:Y:S02]  /*210e0*/  @P1 IMAD.MOV.U32 R158, RZ, RZ, R22 ;  /* 0x000000ffff9e1224 */ /* 0x001fe400078e0016 */
[----:B------:R-:W-:Y:S01]  /*210f0*/  @P1 IMAD.MOV.U32 R159, RZ, RZ, R2 ;  /* 0x000000ffff9f1224 */ /* 0x000fe200078e0002 */
[----:B-1----:R-:W3:Y:S04]  /*21100*/  LDL.LU R22, [R1+0x7dc] ;  /* 0x0007dc0001167983 */ /* 0x002ee80000300800 */
[----:B------:R0:W4:Y:S01]  /*21110*/  @P1 LDG.E.U16 R98, desc[UR60][R158.64] ;  /* 0x0000003c9e621981 */ /* 0x000122000c1e1500 */
[----:B------:R-:W-:Y:S06]  /*21120*/  BAR.SYNC.DEFER_BLOCKING 0x0 ;  /* 0x0000000000007b1d */ /* 0x000fec0000010000 */
[----:B------:R1:W-:Y:S04]  /*21130*/  STL [R1+0x1954], R2 ;  /* 0x0019540201007387 */ /* 0x0003e80000100800 */
[----:B-1----:R-:W2:Y:S04]  /*21140*/  LDL.LU R2, [R1+0x7e0] ;  /* 0x0007e00001027983 */ /* 0x002ea80000300800 */
[----:B------:R1:W-:Y:S04]  /*21150*/  STS.U16 [R19+0x400], R34 ;  /* 0x0004002213007388 */ /* 0x0003e80000000400 */
[----:B------:R0:W-:Y:S04]  /*21160*/  STS.U16 [R19+0x8400], R90 ;  /* 0x0084005a13007388 */ /* 0x0001e80000000400 */
[----:B------:R0:W-:Y:S04]  /*21170*/  STS.U16 [R19+0x800], R89 ;  /* 0x0008005913007388 */ /* 0x0001e80000000400 */
[----:B-1----:R-:W4:Y:S04]  /*21180*/  LDL.LU R34, [R1+0x1f24] ;  /* 0x001f240001227983 */ /* 0x002f280000300800 */
[----:B0-----:R-:W4:Y:S04]  /*21190*/  LDL.LU R90, [R1+0x1f20] ;  /* 0x001f2000015a7983 */ /* 0x001f280000300800 */
[----:B------:R-:W4:Y:S04]  /*211a0*/  LDL.LU R89, [R1+0x1f1c] ;  /* 0x001f1c0001597983 */ /* 0x000f280000300800 */
[----:B------:R0:W-:Y:S04]  /*211b0*/  STS.U16 [R19+0x8800], R75 ;  /* 0x0088004b13007388 */ /* 0x0001e80000000400 */
[----:B------:R1:W-:Y:S04]  /*211c0*/  STS.U16 [R19+0xc00], R74 ;  /* 0x000c004a13007388 */ /* 0x0003e80000000400 */
[----:B------:R1:W-:Y:S04]  /*211d0*/  STS.U16 [R19+0x8c00], R60 ;  /* 0x008c003c13007388 */ /* 0x0003e80000000400 */
[----:B0-----:R-:W4:Y:S04]  /*211e0*/  LDL.LU R75, [R1+0x1f18] ;  /* 0x001f1800014b7983 */ /* 0x001f280000300800 */
[----:B-1----:R-:W4:Y:S04]  /*211f0*/  LDL.LU R74, [R1+0x1f14] ;  /* 0x001f1400014a7983 */ /* 0x002f280000300800 */
        /* <DEDUP_REMOVED lines=20> */
[----:B0-----:R-:W4:Y:S04]  /*21340*/  LDL.LU R18, [R1+0x1ee8] ;  /* 0x001ee80001127983 */ /* 0x001f280000300800 */
[----:B------:R-:W-:Y:S04]  /*21350*/  STS.U16 [R19+0x2400], R242 ;  /* 0x002400f213007388 */ /* 0x000fe80000000400 */
        /* <DEDUP_REMOVED lines=13> */
[----:B------:R-:W-:Y:S04]  /*21430*/  STL [R1+0x18ac], R19 ;  /* 0x0018ac1301007387 */ /* 0x000fe80000100800 */
[----:B---3--:R-:W-:Y:S04]  /*21440*/  STS.U16 [R19+0x8000], R22 ;  /* 0x0080001613007388 */ /* 0x008fe80000000400 */
[----:B--2---:R-:W-:Y:S04]  /*21450*/  STS.U16 [R19], R2 ;  /* 0x0000000213007388 */ /* 0x004fe80000000400 */
[----:B----4-:R0:W-:Y:S04]  /*21460*/  STS.U16 [R18+0x80], R151 ;  /* 0x0000809712007388 */ /* 0x0101e80000000400 */
[----:B------:R1:W-:Y:S04]  /*21470*/  STS.U16 [R18+0x8080], R150 ;  /* 0x0080809612007388 */ /* 0x0003e80000000400 */
[----:B------:R2:W-:Y:S04]  /*21480*/  STS.U16 [R18+0x480], R146 ;  /* 0x0004809212007388 */ /* 0x0005e80000000400 */
[----:B0-----:R-:W3:Y:S04]  /*21490*/  LDL.LU R151, [R1+0x1ee4] ;  /* 0x001ee40001977983 */ /* 0x001ee80000300800 */
[----:B-1----:R-:W3:Y:S04]  /*214a0*/  LDL.LU R150, [R1+0x1ee0] ;  /* 0x001ee00001967983 */ /* 0x002ee80000300800 */
[----:B--2---:R-:W2:Y:S04]  /*214b0*/  LDL.LU R146, [R1+0x1edc] ;  /* 0x001edc0001927983 */ /* 0x004ea80000300800 */
[----:B------:R0:W-:Y:S04]  /*214c0*/  STS.U16 [R18+0x8480], R147 ;  /* 0x0084809312007388 */ /* 0x0001e80000000400 */
[----:B------:R1:W-:Y:S04]  /*214d0*/  STS.U16 [R18+0x880], R149 ;  /* 0x0008809512007388 */ /* 0x0003e80000000400 */
[----:B------:R4:W-:Y:S04]  /*214e0*/  STS.U16 [R18+0x8880], R148 ;  /* 0x0088809412007388 */ /* 0x0009e80000000400 */
[----:B0-----:R-:W2:Y:S04]  /*214f0*/  LDL.LU R147, [R1+0x1ed8] ;  /* 0x001ed80001937983 */ /* 0x001ea80000300800 */
[----:B-1----:R-:W2:Y:S04]  /*21500*/  LDL.LU R149, [R1+0x1ed4] ;  /* 0x001ed40001957983 */ /* 0x002ea80000300800 */
[----:B----4-:R-:W2:Y:S04]  /*21510*/  LDL.LU R148, [R1+0x1ed0] ;  /* 0x001ed00001947983 */ /* 0x010ea80000300800 */
[----:B------:R0:W-:Y:S04]  /*21520*/  STS.U16 [R18+0xc80], R3 ;  /* 0x000c800312007388 */ /* 0x0001e80000000400 */
[----:B------:R1:W-:Y:S04]  /*21530*/  STS.U16 [R18+0x8c80], R23 ;  /* 0x008c801712007388 */ /* 0x0003e80000000400 */
[----:B------:R4:W-:Y:S04]  /*21540*/  STS.U16 [R18+0x1080], R24 ;  /* 0x0010801812007388 */ /* 0x0009e80000000400 */
[----:B0-----:R-:W3:Y:S04]  /*21550*/  LDL.LU R3, [R1+0x1ecc] ;  /* 0x001ecc0001037983 */ /* 0x001ee80000300800 */
[----:B-1----:R-:W2:Y:S04]  /*21560*/  LDL.LU R23, [R1+0x1ec8] ;  /* 0x001ec80001177983 */ /* 0x002ea80000300800 */
[----:B----4-:R-:W4:Y:S04]  /*21570*/  LDL.LU R24, [R1+0x1ec4] ;  /* 0x001ec40001187983 */ /* 0x010f280000300800 */
[----:B------:R0:W-:Y:S04]  /*21580*/  STS.U16 [R18+0x9080], R33 ;  /* 0x0090802112007388 */ /* 0x0001e80000000400 */
[----:B------:R1:W-:Y:S04]  /*21590*/  STS.U16 [R18+0x1480], R35 ;  /* 0x0014802312007388 */ /* 0x0003e80000000400 */
[----:B------:R1:W-:Y:S04]  /*215a0*/  STS.U16 [R18+0x9480], R39 ;  /* 0x0094802712007388 */ /* 0x0003e80000000400 */
[----:B0-----:R-:W3:Y:S04]  /*215b0*/  LDL.LU R33, [R1+0x1ec0] ;  /* 0x001ec00001217983 */ /* 0x001ee80000300800 */
[----:B-1----:R-:W2:Y:S04]  /*215c0*/  LDL.LU R35, [R1+0x1ebc] ;  /* 0x001ebc0001237983 */ /* 0x002ea80000300800 */
[----:B------:R-:W4:Y:S04]  /*215d0*/  LDL.LU R39, [R1+0x1eb8] ;  /* 0x001eb80001277983 */ /* 0x000f280000300800 */
[----:B------:R0:W-:Y:S04]  /*215e0*/  STS.U16 [R18+0x1880], R41 ;  /* 0x0018802912007388 */ /* 0x0001e80000000400 */
[----:B------:R1:W-:Y:S04]  /*215f0*/  STS.U16 [R18+0x9880], R42 ;  /* 0x0098802a12007388 */ /* 0x0003e80000000400 */
[----:B------:R1:W-:Y:S04]  /*21600*/  STS.U16 [R18+0x1c80], R43 ;  /* 0x001c802b12007388 */ /* 0x0003e80000000400 */
[----:B0-----:R-:W3:Y:S04]  /*21610*/  LDL.LU R41, [R1+0x1eb4] ;  /* 0x001eb40001297983 */ /* 0x001ee80000300800 */
[----:B-1----:R-:W2:Y:S04]  /*21620*/  LDL.LU R42, [R1+0x1eb0] ;  /* 0x001eb000012a7983 */ /* 0x002ea80000300800 */
[----:B------:R-:W2:Y:S04]  /*21630*/  LDL.LU R43, [R1+0x1eac] ;  /* 0x001eac00012b7983 */ /* 0x000ea80000300800 */
        /* <DEDUP_REMOVED lines=19> */
[----:B----4-:R0:W-:Y:S04]  /*21770*/  STS.U16 [R17+0x100], R44 ;  /* 0x0001002c11007388 */ /* 0x0101e80000000400 */
[----:B------:R1:W-:Y:S04]  /*21780*/  STS.U16 [R17+0x8100], R45 ;  /* 0x0081002d11007388 */ /* 0x0003e80000000400 */
[----:B------:R4:W-:Y:S04]  /*21790*/  STS.U16 [R17+0x500], R46 ;  /* 0x0005002e11007388 */ /* 0x0009e80000000400 */
[----:B0-----:R-:W2:Y:S04]  /*217a0*/  LDL.LU R44, [R1+0x1ea4] ;  /* 0x001ea400012c7983 */ /* 0x001ea80000300800 */
[----:B-1----:R-:W2:Y:S04]  /*217b0*/  LDL.LU R45, [R1+0x1ea0] ;  /* 0x001ea000012d7983 */ /* 0x002ea80000300800 */
[----:B----4-:R-:W4:Y:S04]  /*217c0*/  LDL.LU R46, [R1+0x1e9c] ;  /* 0x001e9c00012e7983 */ /* 0x010f280000300800 */
[----:B------:R0:W-:Y:S04]  /*217d0*/  STS.U16 [R17+0x8500], R47 ;  /* 0x0085002f11007388 */ /* 0x0001e80000000400 */
[----:B------:R1:W-:Y:S04]  /*217e0*/  STS.U16 [R17+0x900], R48 ;  /* 0x0009003011007388 */ /* 0x0003e80000000400 */
[----:B------:R3:W-:Y:S04]  /*217f0*/  STS.U16 [R17+0x8900], R49 ;  /* 0x0089003111007388 */ /* 0x0007e80000000400 */
[----:B0-----:R-:W4:Y:S04]  /*21800*/  LDL.LU R47, [R1+0x1e98] ;  /* 0x001e9800012f7983 */ /* 0x001f280000300800 */
[----:B-1----:R-:W4:Y:S04]  /*21810*/  LDL.LU R48, [R1+0x1e94] ;  /* 0x001e940001307983 */ /* 0x002f280000300800 */
[----:B---3--:R-:W3:Y:S04]  /*21820*/  LDL.LU R49, [R1+0x1e90] ;  /* 0x001e900001317983 */ /* 0x008ee80000300800 */
[----:B------:R0:W-:Y:S04]  /*21830*/  STS.U16 [R17+0xd00], R50 ;  /* 0x000d003211007388 */ /* 0x0001e80000000400 */
[----:B------:R1:W-:Y:S04]  /*21840*/  STS.U16 [R17+0x8d00], R51 ;  /* 0x008d003311007388 */ /* 0x0003e80000000400 */
[----:B------:R1:W-:Y:S04]  /*21850*/  STS.U16 [R17+0x1100], R52 ;  /* 0x0011003411007388 */ /* 0x0003e80000000400 */
[----:B0-----:R-:W3:Y:S04]  /*21860*/  LDL.LU R50, [R1+0x1e8c] ;  /* 0x001e8c0001327983 */ /* 0x001ee80000300800 */
[----:B-1----:R-:W3:Y:S04]  /*21870*/  LDL.LU R51, [R1+0x1e88] ;  /* 0x001e880001337983 */ /* 0x002ee80000300800 */
[----:B------:R-:W4:Y:S04]  /*21880*/  LDL.LU R52, [R1+0x1e84] ;  /* 0x001e840001347983 */ /* 0x000f280000300800 */
[----:B------:R0:W-:Y:S04]  /*21890*/  STS.U16 [R17+0x9100], R53 ;  /* 0x0091003511007388 */ /* 0x0001e80000000400 */
[----:B------:R1:W-:Y:S04]  /*218a0*/  STS.U16 [R17+0x1500], R54 ;  /* 0x0015003611007388 */ /* 0x0003e80000000400 */
[----:B------:R1:W-:Y:S04]  /*218b0*/  STS.U16 [R17+0x9500], R55 ;  /* 0x0095003711007388 */ /* 0x0003e80000000400 */
[----:B0-----:R-:W3:Y:S04]  /*218c0*/  LDL.LU R53, [R1+0x1e80] ;  /* 0x001e800001357983 */ /* 0x001ee80000300800 */
[----:B-1----:R-:W3:Y:S04]  /*218d0*/  LDL.LU R54, [R1+0x1e7c] ;  /* 0x001e7c0001367983 */ /* 0x002ee80000300800 */
[----:B------:R-:W3:Y:S04]  /*218e0*/  LDL.LU R55, [R1+0x1e78] ;  /* 0x001e780001377983 */ /* 0x000ee80000300800 */
[----:B------:R0:W-:Y:S04]  /*218f0*/  STS.U16 [R17+0x1900], R56 ;  /* 0x0019003811007388 */ /* 0x0001e80000000400 */
[----:B------:R1:W-:Y:S04]  /*21900*/  STS.U16 [R17+0x9900], R57 ;  /* 0x0099003911007388 */ /* 0x0003e80000000400 */
[----:B------:R1:W-:Y:S04]  /*21910*/  STS.U16 [R17+0x1d00], R58 ;  /* 0x001d003a11007388 */ /* 0x0003e80000000400 */
[----:B0-----:R-:W3:Y:S04]  /*21920*/  LDL.LU R56, [R1+0x1e74] ;  /* 0x001e740001387983 */ /* 0x001ee80000300800 */
[----:B-1----:R-:W3:Y:S04]  /*21930*/  LDL.LU R57, [R1+0x1e70] ;  /* 0x001e700001397983 */ /* 0x002ee80000300800 */
[----:B------:R-:W4:Y:S04]  /*21940*/  LDL.LU R58, [R1+0x1e6c] ;  /* 0x001e6c00013a7983 */ /* 0x000f280000300800 */
[----:B------:R0:W-:Y:S04]  /*21950*/  STS.U16 [R17+0x9d00], R16 ;  /* 0x009d001011007388 */ /* 0x0001e80000000400 */
[----:B0-----:R-:W2:Y:S04]  /*21960*/  LDL.LU R16, [R1+0x1e68] ;  /* 0x001e680001107983 */ /* 0x001ea80000300800 */
        /* <DEDUP_REMOVED lines=17> */
[----:B--2---:R0:W-:Y:S04]  /*21a80*/  STS.U16 [R16+0x180], R59 ;  /* 0x0001803b10007388 */ /* 0x0041e80000000400 */
[----:B------:R1:W-:Y:S04]  /*21a90*/  STS.U16 [R16+0x8180], R60 ;  /* 0x0081803c10007388 */ /* 0x0003e80000000400 */
[----:B------:R2:W-:Y:S04]  /*21aa0*/  STS.U16 [R16+0x580], R61 ;  /* 0x0005803d10007388 */ /* 0x0005e80000000400 */
[----:B0-----:R-:W3:Y:S04]  /*21ab0*/  LDL.LU R59, [R1+0x1e64] ;  /* 0x001e6400013b7983 */ /* 0x001ee80000300800 */
[----:B-1----:R-:W4:Y:S04]  /*21ac0*/  LDL.LU R60, [R1+0x1e60] ;  /* 0x001e6000013c7983 */ /* 0x002f280000300800 */
[----:B--2---:R-:W2:Y:S04]  /*21ad0*/  LDL.LU R61, [R1+0x1e5c] ;  /* 0x001e5c00013d7983 */ /* 0x004ea80000300800 */
[----:B------:R0:W-:Y:S04]  /*21ae0*/  STS.U16 [R16+0x8580], R62 ;  /* 0x0085803e10007388 */ /* 0x0001e80000000400 */
[----:B------:R1:W-:Y:S04]  /*21af0*/  STS.U16 [R16+0x980], R63 ;  /* 0x0009803f10007388 */ /* 0x0003e80000000400 */
[----:B------:R1:W-:Y:S04]  /*21b00*/  STS.U16 [R16+0x8980], R64 ;  /* 0x0089804010007388 */ /* 0x0003e80000000400 */
[----:B0-----:R-:W3:Y:S04]  /*21b10*/  LDL.LU R62, [R1+0x1e58] ;  /* 0x001e5800013e7983 */ /* 0x001ee80000300800 */
[----:B-1----:R-:W4:Y:S04]  /*21b20*/  LDL.LU R63, [R1+0x1e54] ;  /* 0x001e5400013f7983 */ /* 0x002f280000300800 */
[----:B------:R-:W2:Y:S04]  /*21b30*/  LDL.LU R64, [R1+0x1e50] ;  /* 0x001e500001407983 */ /* 0x000ea80000300800 */
        /* <DEDUP_REMOVED lines=19> */
[----:B0-----:R-:W3:Y:S04]  /*21c70*/  LDL.LU R15, [R1+0x1e28] ;  /* 0x001e2800010f7983 */ /* 0x001ee80000300800 */
        /* <DEDUP_REMOVED lines=17> */
[----:B---3--:R0:W-:Y:S04]  /*21d90*/  STS.U16 [R15+0x200], R74 ;  /* 0x0002004a0f007388 */ /* 0x0081e80000000400 */
[----:B------:R1:W-:Y:S04]  /*21da0*/  STS.U16 [R15+0x8200], R75 ;  /* 0x0082004b0f007388 */ /* 0x0003e80000000400 */
[----:B------:R3:W-:Y:S04]  /*21db0*/  STS.U16 [R15+0x600], R76 ;  /* 0x0006004c0f007388 */ /* 0x0007e80000000400 */
[----:B0-----:R-:W4:Y:S04]  /*21dc0*/  LDL.LU R74, [R1+0x1e24] ;  /* 0x001e2400014a7983 */ /* 0x001f280000300800 */
[----:B-1----:R-:W2:Y:S04]  /*21dd0*/  LDL.LU R75, [R1+0x1e20] ;  /* 0x001e2000014b7983 */ /* 0x002ea80000300800 */
[----:B---3--:R-:W3:Y:S04]  /*21de0*/  LDL.LU R76, [R1+0x1e1c] ;  /* 0x001e1c00014c7983 */ /* 0x008ee80000300800 */
[----:B------:R0:W-:Y:S04]  /*21df0*/  STS.U16 [R15+0x8600], R77 ;  /* 0x0086004d0f007388 */ /* 0x0001e80000000400 */
[----:B------:R1:W-:Y:S04]  /*21e00*/  STS.U16 [R15+0xa00], R78 ;  /* 0x000a004e0f007388 */ /* 0x0003e80000000400 */
[----:B------:R1:W-:Y:S04]  /*21e10*/  STS.U16 [R15+0x8a00], R79 ;  /* 0x008a004f0f007388 */ /* 0x0003e80000000400 */
[----:B0-----:R-:W4:Y:S04]  /*21e20*/  LDL.LU R77, [R1+0x1e18] ;  /* 0x001e1800014d7983 */ /* 0x001f280000300800 */
[----:B-1----:R-:W2:Y:S04]  /*21e30*/  LDL.LU R78, [R1+0x1e14] ;  /* 0x001e1400014e7983 */ /* 0x002ea80000300800 */
[----:B------:R-:W3:Y:S04]  /*21e40*/  LDL.LU R79, [R1+0x1e10] ;  /* 0x001e1000014f7983 */ /* 0x000ee80000300800 */
        /* <DEDUP_REMOVED lines=41> */
[----:B-1----:R-:W3:Y:S04]  /*220e0*/  LDL.LU R90, [R1+0x1de0] ;  /* 0x001de000015a7983 */ /* 0x002ee80000300800 */
[----:B----4-:R-:W4:Y:S04]  /*220f0*/  LDL.LU R91, [R1+0x1ddc] ;  /* 0x001ddc00015b7983 */ /* 0x010f280000300800 */
[----:B------:R0:W-:Y:S04]  /*22100*/  STS.U16 [R14+0x8680], R92 ;  /* 0x0086805c0e007388 */ /* 0x0001e80000000400 */
[----:B------:R1:W-:Y:S04]  /*22110*/  STS.U16 [R14+0xa80], R93 ;  /* 0x000a805d0e007388 */ /* 0x0003e80000000400 */
[----:B------:R1:W-:Y:S04]  /*22120*/  STS.U16 [R14+0x8a80], R94 ;  /* 0x008a805e0e007388 */ /* 0x0003e80000000400 */
[----:B0-----:R-:W2:Y:S04]  /*22130*/  LDL.LU R92, [R1+0x1dd8] ;  /* 0x001dd800015c7983 */ /* 0x001ea80000300800 */
[----:B-1----:R-:W3:Y:S04]  /*22140*/  LDL.LU R93, [R1+0x1dd4] ;  /* 0x001dd400015d7983 */ /* 0x002ee80000300800 */
[----:B------:R-:W4:Y:S04]  /*22150*/  LDL.LU R94, [R1+0x1dd0] ;  /* 0x001dd000015e7983 */ /* 0x000f280000300800 */
[----:B------:R0:W-:Y:S04]  /*22160*/  STS.U16 [R14+0xe80], R95 ;  /* 0x000e805f0e007388 */ /* 0x0001e80000000400 */
[----:B------:R1:W-:Y:S04]  /*22170*/  STS.U16 [R14+0x8e80], R96 ;  /* 0x008e80600e007388 */ /* 0x0003e80000000400 */
[----:B------:R1:W-:Y:S04]  /*22180*/  STS.U16 [R14+0x1280], R97 ;  /* 0x001280610e007388 */ /* 0x0003e80000000400 */
[----:B0-----:R-:W2:Y:S04]  /*22190*/  LDL.LU R95, [R1+0x1dcc] ;  /* 0x001dcc00015f7983 */ /* 0x001ea80000300800 */
[----:B-1----:R-:W3:Y:S04]  /*221a0*/  LDL.LU R96, [R1+0x1dc8] ;  /* 0x001dc80001607983 */ /* 0x002ee80000300800 */
[----:B------:R-:W4:Y:S04]  /*221b0*/  LDL.LU R97, [R1+0x1dc4] ;  /* 0x001dc40001617983 */ /* 0x000f280000300800 */
[----:B------:R0:W-:Y:S04]  /*221c0*/  STS.U16 [R14+0x9280], R13 ;  /* 0x0092800d0e007388 */ /* 0x0001e80000000400 */
[----:B0-----:R-:W2:Y:S04]  /*221d0*/  LDL.LU R13, [R1+0x1dc0] ;  /* 0x001dc000010d7983 */ /* 0x001ea80000300800 */
[----:B------:R0:W-:Y:S04]  /*221e0*/  STS.U16 [R14+0x1680], R12 ;  /* 0x0016800c0e007388 */ /* 0x0001e80000000400 */
[----:B------:R1:W-:Y:S04]  /*221f0*/  STS.U16 [R14+0x9680], R11 ;  /* 0x0096800b0e007388 */ /* 0x0003e80000000400 */
[----:B------:R1:W-:Y:S04]  /*22200*/  STS.U16 [R14+0x1a80], R10 ;  /* 0x001a800a0e007388 */ /* 0x0003e80000000400 */
[----:B0-----:R-:W3:Y:S04]  /*22210*/  LDL.LU R12, [R1+0x1dbc] ;  /* 0x001dbc00010c7983 */ /* 0x001ee80000300800 */
[----:B-1----:R-:W3:Y:S04]  /*22220*/  LDL.LU R11, [R1+0x1db8] ;  /* 0x001db800010b7983 */ /* 0x002ee80000300800 */
[----:B------:R-:W3:Y:S04]  /*22230*/  LDL.LU R10, [R1+0x1db4] ;  /* 0x001db400010a7983 */ /* 0x000ee80000300800 */
[----:B------:R0:W-:Y:S04]  /*22240*/  STS.U16 [R14+0x9a80], R9 ;  /* 0x009a80090e007388 */ /* 0x0001e80000000400 */
[----:B0-----:R-:W3:Y:S04]  /*22250*/  LDL.LU R9, [R1+0x1db0] ;  /* 0x001db00001097983 */ /* 0x001ee80000300800 */
[----:B------:R-:W-:Y:S04]  /*22260*/  STL [R1+0x18c0], R14 ;  /* 0x0018c00e01007387 */ /* 0x000fe80000100800 */
[----:B------:R-:W4:Y:S01]  /*22270*/  LDL R2, [R1+0x1878] ;  /* 0x0018780001027983 */ /* 0x000f220000100800 */
[----:B------:R-:W0:Y:S03]  /*22280*/  S2R R159, SR_TID.X ;  /* 0x00000000009f7919 */ /* 0x000e260000002100 */
        /* <DEDUP_REMOVED lines=18> */
[----:B------:R-:W3:Y:S01]  /*223b0*/  LDL R22, [R1+0x1858] ;  /* 0x0018580001167983 */ /* 0x000ee20000100800 */
[----:B0-----:R-:W-:-:S04]  /*223c0*/  LOP3.LUT R159, R159, 0x7f, RZ, 0xc0, !PT ;  /* 0x0000007f9f9f7812 */ /* 0x001fc800078ec0ff */
[----:B------:R-:W-:Y:S01]  /*223d0*/  ISETP.GE.AND P0, PT, R159, R20, PT ;  /* 0x000000149f00720c */ /* 0x000fe20003f06270 */
[----:B--2---:R0:W-:Y:S04]  /*223e0*/  STS.U16 [R13+0x8300], R28 ;  /* 0x0083001c0d007388 */ /* 0x0041e80000000400 */
[----:B0-----:R-:W2:Y:S04]  /*223f0*/  LDL R28, [R1+0x1464] ;  /* 0x00146400011c7983 */ /* 0x001ea80000100800 */
[----:B------:R0:W-:Y:S04]  /*22400*/  STS.U16 [R13+0x8b00], R25 ;  /* 0x008b00190d007388 */ /* 0x0001e80000000400 */
[----:B0-----:R-:W2:Y:S04]  /*22410*/  LDL R25, [R1+0x1854] ;  /* 0x0018540001197983 */ /* 0x001ea80000100800 */
[----:B------:R0:W-:Y:S04]  /*22420*/  STS.U16 [R13+0x300], R34 ;  /* 0x000300220d007388 */ /* 0x0001e80000000400 */
[----:B------:R-:W-:Y:S04]  /*22430*/  STS.U16 [R13+0x700], R32 ;  /* 0x000700200d007388 */ /* 0x000fe80000000400 */
[----:B------:R-:W-:Y:S04]  /*22440*/  STS.U16 [R13+0x8700], R31 ;  /* 0x0087001f0d007388 */ /* 0x000fe80000000400 */
[----:B------:R-:W-:Y:S04]  /*22450*/  STS.U16 [R13+0xb00], R29 ;  /* 0x000b001d0d007388 */ /* 0x000fe80000000400 */
[----:B------:R1:W-:Y:S04]  /*22460*/  STS.U16 [R13+0xf00], R27 ;  /* 0x000f001b0d007388 */ /* 0x0003e80000000400 */
[----:B------:R4:W-:Y:S04]  /*22470*/  STS.U16 [R13+0x8f00], R26 ;  /* 0x008f001a0d007388 */ /* 0x0009e80000000400 */
[----:B0-----:R-:W2:Y:S04]  /*22480*/  LDL R34, [R1+0x17d4] ;  /* 0x0017d40001227983 */ /* 0x001ea80000100800 */
[----:B-1----:R-:W2:Y:S04]  /*22490*/  LDL R27, [R1+0x1814] ;  /* 0x00181400011b7983 */ /* 0x002ea80000100800 */
[----:B----4-:R-:W4:Y:S04]  /*224a0*/  LDL R26, [R1+0x1818] ;  /* 0x00181800011a7983 */ /* 0x010f280000100800 */
[----:B------:R-:W4:Y:S01]  /*224b0*/  LDL R32, [R1+0x17d8] ;  /* 0x0017d80001207983 */ /* 0x000f220000100800 */
[----:B------:R-:W-:-:S03]  /*224c0*/  @!P0 MOV R158, R2 ;  /* 0x00000002009e8202 */ /* 0x000fc60000000f00 */
[----:B------:R-:W4:Y:S04]  /*224d0*/  LDL.LU R15, [R1+0x8bc] ;  /* 0x0008bc00010f7983 */ /* 0x000f280000300800 */
[----:B------:R-:W4:Y:S04]  /*224e0*/  LDL.LU R17, [R1+0x8b4] ;  /* 0x0008b40001117983 */ /* 0x000f280000300800 */
[----:B------:R-:W4:Y:S04]  /*224f0*/  LDL.LU R18, [R1+0x8ac] ;  /* 0x0008ac0001127983 */ /* 0x000f280000300800 */
[----:B------:R-:W4:Y:S01]  /*22500*/  LDL R2, [R1+0x1798] ;  /* 0x0017980001027983 */ /* 0x000f220000100800 */
[----:B------:R-:W-:-:S03]  /*22510*/  PRMT R97, RZ, 0x7610, R97 ;  /* 0x00007610ff617816 */ /* 0x000fc60000000061 */
[----:B------:R-:W4:Y:S04]  /*22520*/  LDL R31, [R1+0x1754] ;  /* 0x00175400011f7983 */ /* 0x000f280000100800 */
[----:B------:R-:W4:Y:S01]  /*22530*/  LDL R29, [R1+0x1758] ;  /* 0x00175800011d7983 */ /* 0x000f220000100800 */
[----:B---3--:R-:W-:Y:S02]  /*22540*/  PRMT R96, RZ, 0x7610, R96 ;  /* 0x00007610ff607816 */ /* 0x008fe40000000060 */
[----:B------:R-:W-:Y:S02]  /*22550*/  PRMT R95, RZ, 0x7610, R95 ;  /* 0x00007610ff5f7816 */ /* 0x000fe4000000005f */
[----:B------:R-:W-:Y:S01]  /*22560*/  PRMT R94, RZ, 0x7610, R94 ;  /* 0x00007610ff5e7816 */ /* 0x000fe2000000005e */
[----:B--2---:R-:W-:-:S02]  /*22570*/  @!P0 IMAD.MOV.U32 R159, RZ, RZ, R28 ;  /* 0x000000ffff9f8224 */ /* 0x004fc400078e001c */
[----:B------:R-:W2:Y:S04]  /*22580*/  LDL R28, [R1+0x1794] ;  /* 0x00179400011c7983 */ /* 0x000ea80000100800 */
[----:B------:R0:W3:Y:S02]  /*22590*/  @!P0 LDG.E.U16 R97, desc[UR60][R158.64] ;  /* 0x0000003c9e618981 */ /* 0x0000e4000c1e1500 */
[----:B0-----:R-:W-:Y:S02]  /*225a0*/  @!P0 IMAD.MOV.U32 R158, RZ, RZ, R22 ;  /* 0x000000ffff9e8224 */ /* 0x001fe400078e0016 */
[----:B------:R-:W-:Y:S01]  /*225b0*/  @!P0 IMAD.MOV.U32 R159, RZ, RZ, R25 ;  /* 0x000000ffff9f8224 */ /* 0x000fe200078e0019 */
[----:B------:R-:W3:Y:S04]  /*225c0*/  LDL R22, [R1+0x1718] ;  /* 0x0017180001167983 */ /* 0x000ee80000100800 */
[----:B------:R-:W3:Y:S04]  /*225d0*/  LDL R25, [R1+0x1714] ;  /* 0x0017140001197983 */ /* 0x000ee80000100800 */
[----:B------:R0:W3:Y:S02]  /*225e0*/  @!P0 LDG.E.U16 R96, desc[UR60][R158.64] ;  /* 0x0000003c9e608981 */ /* 0x0000e4000c1e1500 */
[----:B0-----:R-:W-:-:S02]  /*225f0*/  @!P0 IMAD.MOV.U32 R159, RZ, RZ, R27 ;  /* 0x000000ffff9f8224 */ /* 0x001fc400078e001b */
[----:B------:R-:W3:Y:S01]  /*22600*/  LDL R27, [R1+0x16d4] ;  /* 0x0016d400011b7983 */ /* 0x000ee20000100800 */
[----:B----4-:R-:W-:-:S03]  /*22610*/  @!P0 IMAD.MOV.U32 R158, RZ, RZ, R26 ;  /* 0x000000ffff9e8224 */ /* 0x010fc600078e001a */
[----:B------:R-:W4:Y:S04]  /*22620*/  LDL R26, [R1+0x16d8] ;  /* 0x0016d800011a7983 */ /* 0x000f280000100800 */
[----:B------:R0:W4:Y:S02]  /*22630*/  @!P0 LDG.E.U16 R95, desc[UR60][R158.64] ;  /* 0x0000003c9e5f8981 */ /* 0x000124000c1e1500 */
[----:B0-----:R-:W-:Y:S02]  /*22640*/  @!P0 IMAD.MOV.U32 R158, RZ, RZ, R32 ;  /* 0x000000ffff9e8224 */ /* 0x001fe400078e0020 */
[----:B------:R-:W-:Y:S01]  /*22650*/  @!P0 IMAD.MOV.U32 R159, RZ, RZ, R34 ;  /* 0x000000ffff9f8224 */ /* 0x000fe200078e0022 */
[----:B------:R-:W-:Y:S01]  /*22660*/  PRMT R93, RZ, 0x7610, R93 ;  /* 0x00007610ff5d7816 */ /* 0x000fe2000000005d */
[----:B------:R-:W4:Y:S04]  /*22670*/  LDL R34, [R1+0x1614] ;  /* 0x0016140001227983 */ /* 0x000f280000100800 */
[----:B------:R0:W4:Y:S01]  /*22680*/  @!P0 LDG.E.U16 R94, desc[UR60][R158.64] ;  /* 0x0000003c9e5e8981 */ /* 0x000122000c1e1500 */
[----:B------:R-:W-:-:S02]  /*22690*/  PRMT R92, RZ, 0x7610, R92 ;  /* 0x00007610ff5c7816 */ /* 0x000fc4000000005c */
[----:B------:R-:W-:Y:S01]  /*226a0*/  PRMT R91, RZ, 0x7610, R91 ;  /* 0x00007610ff5b7816 */ /* 0x000fe2000000005b */
[----:B------:R-:W4:Y:S01]  /*226b0*/  LDL R32, [R1+0x1618] ;  /* 0x0016180001207983 */ /* 0x000f220000100800 */
[----:B0-----:R-:W-:-:S03]  /*226c0*/  @!P0 IMAD.MOV.U32 R158, RZ, RZ, R2 ;  /* 0x000000ffff9e8224 */ /* 0x001fc600078e0002 */
[----:B------:R-:W4:Y:S01]  /*226d0*/  LDL R2, [R1+0x1698] ;  /* 0x0016980001027983 */ /* 0x000f220000100800 */
[----:B------:R-:W-:Y:S01]  /*226e0*/  PRMT R90, RZ, 0x7610, R90 ;  /* 0x00007610ff5a7816 */ /* 0x000fe2000000005a */
[----:B--2---:R-:W-:Y:S02]  /*226f0*/  @!P0 IMAD.MOV.U32 R159, RZ, RZ, R28 ;  /* 0x000000ffff9f8224 */ /* 0x004fe400078e001c */
[----:B------:R-:W2:Y:S04]  /*22700*/  LDL R28, [R1+0x1694] ;  /* 0x00169400011c7983 */ /* 0x000ea80000100800 */
[----:B------:R0:W2:Y:S02]  /*22710*/  @!P0 LDG.E.U16 R93, desc[UR60][R158.64] ;  /* 0x0000003c9e5d8981 */ /* 0x0000a4000c1e1500 */
[----:B0-----:R-:W-:-:S02]  /*22720*/  @!P0 IMAD.MOV.U32 R158, RZ, RZ, R29 ;  /* 0x000000ffff9e8224 */ /* 0x001fc400078e001d */
[----:B------:R-:W-:Y:S01]  /*22730*/  @!P0 IMAD.MOV.U32 R159, RZ, RZ, R31 ;  /* 0x000000ffff9f8224 */ /* 0x000fe200078e001f */
[----:B------:R-:W2:Y:S04]  /*22740*/  LDL R29, [R1+0x1598] ;  /* 0x00159800011d7983 */ /* 0x000ea80000100800 */
[----:B------:R3:W2:Y:S04]  /*22750*/  @!P0 LDG.E.U16 R92, desc[UR60][R158.64] ;  /* 0x0000003c9e5c8981 */ /* 0x0006a8000c1e1500 */
[----:B------:R-:W2:Y:S01]  /*22760*/  LDL R31, [R1+0x1594] ;  /* 0x00159400011f7983 */ /* 0x000ea20000100800 */
[----:B---3--:R-:W-:-:S02]  /*22770*/  @!P0 IMAD.MOV.U32 R158, RZ, RZ, R22 ;  /* 0x000000ffff9e8224 */ /* 0x008fc400078e0016 */
[----:B------:R-:W-:Y:S01]  /*22780*/  @!P0 IMAD.MOV.U32 R159, RZ, RZ, R25 ;  /* 0x000000ffff9f8224 */ /* 0x000fe200078e0019 */
[----:B------:R-:W3:Y:S04]  /*22790*/  LDL R22, [R1+0x1658] ;  /* 0x0016580001167983 */ /* 0x000ee80000100800 */
[----:B------:R-:W3:Y:S04]  /*227a0*/  LDL R25, [R1+0x1654] ;  /* 0x0016540001197983 */ /* 0x000ee80000100800 */
[----:B------:R4:W3:Y:S02]  /*227b0*/  @!P0 LDG.E.U16 R91, desc[UR60][R158.64] ;  /* 0x0000003c9e5b8981 */ /* 0x0008e4000c1e1500 */
[----:B----4-:R-:W-:-:S02]  /*227c0*/  @!P0 IMAD.MOV.U32 R158, RZ, RZ, R26 ;  /* 0x000000ffff9e8224 */ /* 0x010fc400078e001a */
[----:B------:R-:W-:Y:S01]  /*227d0*/  @!P0 IMAD.MOV.U32 R159, RZ, RZ, R27 ;  /* 0x000000ffff9f8224 */ /* 0x000fe200078e001b */
[----:B------:R-:W4:Y:S04]  /*227e0*/  LDL R26, [R1+0x15d8] ;  /* 0x0015d800011a7983 */ /* 0x000f280000100800 */
[----:B------:R-:W4:Y:S04]  /*227f0*/  LDL R27, [R1+0x15d4] ;  /* 0x0015d400011b7983 */ /* 0x000f280000100800 */
[----:B------:R0:W4:Y:S02]  /*22800*/  @!P0 LDG.E.U16 R90, desc[UR60][R158.64] ;  /* 0x0000003c9e5a8981 */ /* 0x000124000c1e1500 */
[----:B0-----:R-:W-:-:S02]  /*22810*/  @!P0 IMAD.MOV.U32 R158, RZ, RZ, R2 ;  /* 0x000000ffff9e8224 */ /* 0x001fc400078e0002 */
[----:B------:R-:W4:Y:S01]  /*22820*/  LDL R2, [R1+0x1558] ;  /* 0x0015580001027983 */ /* 0x000f220000100800 */
[----:B------:R-:W-:Y:S02]  /*22830*/  PRMT R89, RZ, 0x7610, R89 ;  /* 0x00007610ff597816 */ /* 0x000fe40000000059 */
[----:B------:R-:W-:Y:S02]  /*22840*/  PRMT R88, RZ, 0x7610, R88 ;  /* 0x00007610ff587816 */ /* 0x000fe40000000058 */
[----:B------:R-:W-:Y:S02]  /*22850*/  PRMT R87, RZ, 0x7610, R87 ;  /* 0x00007610ff577816 */ /* 0x000fe40000000057 */
[----:B------:R-:W-:Y:S02]  /*22860*/  PRMT R86, RZ, 0x7610, R86 ;  /* 0x00007610ff567816 */ /* 0x000fe40000000056 */
[----:B------:R-:W-:Y:S01]  /*22870*/  PRMT R85, RZ, 0x7610, R85 ;  /* 0x00007610ff557816 */ /* 0x000fe20000000055 */
[----:B--2---:R-:W-:-:S02]  /*22880*/  @!P0 IMAD.MOV.U32 R159, RZ, RZ, R28 ;  /* 0x000000ffff9f8224 */ /* 0x004fc400078e001c */
[----:B------:R-:W2:Y:S04]  /*22890*/  LDL R28, [R1+0x1554] ;  /* 0x00155400011c7983 */ /* 0x000ea80000100800 */
[----:B------:R3:W2:Y:S02]  /*228a0*/  @!P0 LDG.E.U16 R89, desc[UR60][R158.64] ;  /* 0x0000003c9e598981 */ /* 0x0006a4000c1e1500 */
[----:B---3--:R-:W-:Y:S02]  /*228b0*/  @!P0 IMAD.MOV.U32 R158, RZ, RZ, R22 ;  /* 0x000000ffff9e8224 */ /* 0x008fe400078e0016 */
[----:B------:R-:W3:Y:S01]  /*228c0*/  LDL R22, [R1+0x1518] ;  /* 0x0015180001167983 */ /* 0x000ee20000100800 */
[----:B------:R-:W-:-:S03]  /*228d0*/  @!P0 IMAD.MOV.U32 R159, RZ, RZ, R25 ;  /* 0x000000ffff9f8224 */ /* 0x000fc600078e0019 */
[----:B------:R-:W3:Y:S04]  /*228e0*/  LDL R25, [R1+0x1514] ;  /* 0x0015140001197983 */ /* 0x000ee80000100800 */
[----:B------:R0:W3:Y:S02]  /*228f0*/  @!P0 LDG.E.U16 R88, desc[UR60][R158.64] ;  /* 0x0000003c9e588981 */ /* 0x0000e4000c1e1500 */
[----:B0-----:R-:W-:Y:S02]  /*22900*/  @!P0 IMAD.MOV.U32 R158, RZ, RZ, R32 ;  /* 0x000000ffff9e8224 */ /* 0x001fe400078e0020 */
[----:B------:R-:W-:Y:S01]  /*22910*/  @!P0 IMAD.MOV.U32 R159, RZ, RZ, R34 ;  /* 0x000000ffff9f8224 */ /* 0x000fe200078e0022 */
[----:B------:R-:W-:Y:S01]  /*22920*/  PRMT R84, RZ, 0x7610, R84 ;  /* 0x00007610ff547816 */ /* 0x000fe20000000054 */
[----:B------:R-:W3:Y:S04]  /*22930*/  LDL R34, [R1+0xc44] ;  /* 0x000c440001227983 */ /* 0x000ee80000100800 */
[----:B------:R4:W3:Y:S04]  /*22940*/  @!P0 LDG.E.U16 R87, desc[UR60][R158.64] ;  /* 0x0000003c9e578981 */ /* 0x0008e8000c1e1500 */
[----:B------:R-:W3:Y:S01]  /*22950*/  LDL R32, [R1+0xc48] ;  /* 0x000c480001207983 */ /* 0x000ee20000100800 */
[----:B----4-:R-:W-:-:S02]  /*22960*/  @!P0 IMAD.MOV.U32 R158, RZ, RZ, R26 ;  /* 0x000000ffff9e8224 */ /* 0x010fc400078e001a */
[----:B------:R-:W-:Y:S01]  /*22970*/  @!P0 IMAD.MOV.U32 R159, RZ, RZ, R27 ;  /* 0x000000ffff9f8224 */ /* 0x000fe200078e001b */
[----:B------:R-:W4:Y:S04]  /*22980*/  LDL R26, [R1+0x14d8] ;  /* 0x0014d800011a7983 */ /* 0x000f280000100800 */
[----:B------:R0:W4:Y:S04]  /*22990*/  @!P0 LDG.E.U16 R86, desc[UR60][R158.64] ;  /* 0x0000003c9e568981 */ /* 0x000128000c1e1500 */
[----:B------:R-:W4:Y:S01]  /*229a0*/  LDL R27, [R1+0x14d4] ;  /* 0x0014d400011b7983 */ /* 0x000f220000100800 */
[----:B0-----:R-:W-:-:S02]  /*229b0*/  @!P0 IMAD.MOV.U32 R158, RZ, RZ, R29 ;  /* 0x000000ffff9e8224 */ /* 0x001fc400078e001d */
[----:B------:R-:W-:Y:S01]  /*229c0*/  @!P0 IMAD.MOV.U32 R159, RZ, RZ, R31 ;  /* 0x000000ffff9f8224 */ /* 0x000fe200078e001f */
[----:B------:R-:W-:Y:S01]  /*229d0*/  PRMT R83, RZ, 0x7610, R83 ;  /* 0x00007610ff537816 */ /* 0x000fe20000000053 */
[----:B------:R-:W4:Y:S04]  /*229e0*/  LDL R31, [R1+0xbc4] ;  /* 0x000bc400011f7983 */ /* 0x000f280000100800 */
[----:B------:R0:W4:Y:S04]  /*229f0*/  @!P0 LDG.E.U16 R85, desc[UR60][R158.64] ;  /* 0x0000003c9e558981 */ /* 0x000128000c1e1500 */
[----:B------:R-:W4:Y:S01]  /*22a00*/  LDL R29, [R1+0xbc8] ;  /* 0x000bc800011d7983 */ /* 0x000f220000100800 */
[----:B0-----:R-:W-:-:S03]  /*22a10*/  @!P0 IMAD.MOV.U32 R158, RZ, RZ, R2 ;  /* 0x000000ffff9e8224 */ /* 0x001fc600078e0002 */
[----:B------:R-:W4:Y:S01]  /*22a20*/  LDL R2, [R1+0x1498] ;  /* 0x0014980001027983 */ /* 0x000f220000100800 */
[----:B------:R-:W-:Y:S01]  /*22a30*/  PRMT R82, RZ, 0x7610, R82 ;  /* 0x00007610ff527816 */ /* 0x000fe20000000052 */
[----:B--2---:R-:W-:Y:S02]  /*22a40*/  @!P0 IMAD.MOV.U32 R159, RZ, RZ, R28 ;  /* 0x000000ffff9f8224 */ /* 0x004fe400078e001c */
[----:B------:R-:W2:Y:S04]  /*22a50*/  LDL R28, [R1+0x1494] ;  /* 0x00149400011c7983 */ /* 0x000ea80000100800 */
[----:B------:R3:W2:Y:S02]  /*22a60*/  @!P0 LDG.E.U16 R84, desc[UR60][R158.64] ;  /* 0x0000003c9e548981 */ /* 0x0006a4000c1e1500 */
[----:B---3--:R-:W-:-:S02]  /*22a70*/  @!P0 IMAD.MOV.U32 R158, RZ, RZ, R22 ;  /* 0x000000ffff9e8224 */ /* 0x008fc400078e0016 */
[----:B------:R-:W3:Y:S01]  /*22a80*/  LDL R22, [R1+0xc08] ;  /* 0x000c080001167983 */ /* 0x000ee20000100800 */
[----:B------:R-:W-:-:S03]  /*22a90*/  @!P0 IMAD.MOV.U32 R159, RZ, RZ, R25 ;  /* 0x000000ffff9f8224 */ /* 0x000fc600078e0019 */
[----:B------:R-:W3:Y:S04]  /*22aa0*/  LDL R25, [R1+0xc04] ;  /* 0x000c040001197983 */ /* 0x000ee80000100800 */
[----:B------:R4:W3:Y:S02]  /*22ab0*/  @!P0 LDG.E.U16 R83, desc[UR60][R158.64] ;  /* 0x0000003c9e538981 */ /* 0x0008e4000c1e1500 */
[----:B----4-:R-:W-:Y:S02]  /*22ac0*/  @!P0 IMAD.MOV.U32 R158, RZ, RZ, R26 ;  /* 0x000000ffff9e8224 */ /* 0x010fe400078e001a */
[----:B------:R-:W4:Y:S01]  /*22ad0*/  LDL R26, [R1+0xb88] ;  /* 0x000b8800011a7983 */ /* 0x000f220000100800 */
[----:B------:R-:W-:-:S03]  /*22ae0*/  @!P0 IMAD.MOV.U32 R159, RZ, RZ, R27 ;  /* 0x000000ffff9f8224 */ /* 0x000fc600078e001b */
[----:B------:R-:W4:Y:S04]  /*22af0*/  LDL R27, [R1+0xb84] ;  /* 0x000b8400011b7983 */ /* 0x000f280000100800 */
[----:B------:R0:W4:Y:S02]  /*22b00*/  @!P0 LDG.E.U16 R82, desc[UR60][R158.64] ;  /* 0x0000003c9e528981 */ /* 0x000124000c1e1500 */
[----:B0-----:R-:W-:Y:S02]  /*22b10*/  @!P0 IMAD.MOV.U32 R158, RZ, RZ, R2 ;  /* 0x000000ffff9e8224 */ /* 0x001fe400078e0002 */
[----:B------:R-:W4:Y:S01]  /*22b20*/  LDL R2, [R1+0xb48] ;  /* 0x000b480001027983 */ /* 0x000f220000100800 */
[----:B------:R-:W-:Y:S02]  /*22b30*/  PRMT R81, RZ, 0x7610, R81 ;  /* 0x00007610ff517816 */ /* 0x000fe40000000051 */
[----:B------:R-:W-:-:S02]  /*22b40*/  PRMT R80, RZ, 0x7610, R80 ;  /* 0x00007610ff507816 */ /* 0x000fc40000000050 */
[----:B------:R-:W-:Y:S02]  /*22b50*/  PRMT R79, RZ, 0x7610, R79 ;  /* 0x00007610ff4f7816 */ /* 0x000fe4000000004f */
[----:B------:R-:W-:Y:S02]  /*22b60*/  PRMT R78, RZ, 0x7610, R78 ;  /* 0x00007610ff4e7816 */ /* 0x000fe4000000004e */
[----:B------:R-:W-:Y:S01]  /*22b70*/  PRMT R77, RZ, 0x7610, R77 ;  /* 0x00007610ff4d7816 */ /* 0x000fe2000000004d */
[----:B--2---:R-:W-:Y:S02]  /*22b80*/  @!P0 IMAD.MOV.U32 R159, RZ, RZ, R28 ;  /* 0x000000ffff9f8224 */ /* 0x004fe400078e001c */
[----:B------:R-:W2:Y:S04]  /*22b90*/  LDL R28, [R1+0xb44] ;  /* 0x000b4400011c7983 */ /* 0x000ea80000100800 */
[----:B------:R0:W2:Y:S02]  /*22ba0*/  @!P0 LDG.E.U16 R81, desc[UR60][R158.64] ;  /* 0x0000003c9e518981 */ /* 0x0000a4000c1e1500 */
[----:B0-----:R-:W-:-:S02]  /*22bb0*/  @!P0 IMAD.MOV.U32 R158, RZ, RZ, R32 ;  /* 0x000000ffff9e8224 */ /* 0x001fc400078e0020 */
[----:B------:R-:W-:Y:S01]  /*22bc0*/  @!P0 IMAD.MOV.U32 R159, RZ, RZ, R34 ;  /* 0x000000ffff9f8224 */ /* 0x000fe200078e0022 */
        /* <DEDUP_REMOVED lines=9> */
[----:B------:R-:W3:Y:S04]  /*22c60*/  LDL R29, [R1+0xa44] ;  /* 0x000a4400011d7983 */ /* 0x000ee80000100800 */
[----:B------:R4:W3:Y:S02]  /*22c70*/  @!P0 LDG.E.U16 R78, desc[UR60][R158.64] ;  /* 0x0000003c9e4e8981 */ /* 0x0008e4000c1e1500 */
[----:B----4-:R-:W-:-:S02]  /*22c80*/  @!P0 IMAD.MOV.U32 R158, RZ, RZ, R26 ;  /* 0x000000ffff9e8224 */ /* 0x010fc400078e001a */
        /* <DEDUP_REMOVED lines=9> */
[----:B------:R-:W-:Y:S01]  /*22d20*/  PRMT R73, RZ, 0x7610, R73 ;  /* 0x00007610ff497816 */ /* 0x000fe20000000049 */
[----:B--2---:R-:W-:Y:S02]  /*22d30*/  @!P0 IMAD.MOV.U32 R159, RZ, RZ, R28 ;  /* 0x000000ffff9f8224 */ /* 0x004fe400078e001c */
[----:B------:R-:W2:Y:S04]  /*22d40*/  LDL R28, [R1+0xa48] ;  /* 0x000a4800011c7983 */ /* 0x000ea80000100800 */
[----:B------:R3:W2:Y:S04]  /*22d50*/  @!P0 LDG.E.U16 R76, desc[UR60][R158.64] ;  /* 0x0000003c9e4c8981 */ /* 0x0006a8000c1e1500 */
[----:B------:R-:W2:Y:S01]  /*22d60*/  LDL.LU R31, [R1+0xa04] ;  /* 0x000a0400011f7983 */ /* 0x000ea20000300800 */
[----:B---3--:R-:W-:-:S03]  /*22d70*/  @!P0 IMAD.MOV.U32 R158, RZ, RZ, R22 ;  /* 0x000000ffff9e8224 */ /* 0x008fc600078e0016 */
[----:B------:R-:W3:Y:S01]  /*22d80*/  LDL R22, [R1+0xa08] ;  /* 0x000a080001167983 */ /* 0x000ee20000100800 */
[----:B------:R-:W-:-:S03]  /*22d90*/  @!P0 IMAD.MOV.U32 R159, RZ, RZ, R25 ;  /* 0x000000ffff9f8224 */ /* 0x000fc600078e0019 */
[----:B------:R-:W3:Y:S04]  /*22da0*/  LDL.LU R38, [R1+0x9c4] ;  /* 0x0009c40001267983 */ /* 0x000ee80000300800 */
[----:B------:R4:W3:Y:S04]  /*22db0*/  @!P0 LDG.E.U16 R75, desc[UR60][R158.64] ;  /* 0x0000003c9e4b8981 */ /* 0x0008e8000c1e1500 */
[----:B------:R-:W3:Y:S01]  /*22dc0*/  LDL.LU R25, [R1+0x988] ;  /* 0x0009880001197983 */ /* 0x000ee20000300800 */
[----:B----4-:R-:W-:-:S03]  /*22dd0*/  @!P0 IMAD.MOV.U32 R158, RZ, RZ, R26 ;  /* 0x000000ffff9e8224 */ /* 0x010fc600078e001a */
[----:B------:R-:W4:Y:S01]  /*22de0*/  LDL R26, [R1+0x9c8] ;  /* 0x0009c800011a7983 */ /* 0x000f220000100800 */
[----:B------:R-:W-:-:S03]  /*22df0*/  @!P0 IMAD.MOV.U32 R159, RZ, RZ, R27 ;  /* 0x000000ffff9f8224 */ /* 0x000fc600078e001b */
[----:B------:R-:W4:Y:S04]  /*22e00*/  LDL.LU R27, [R1+0x948] ;  /* 0x00094800011b7983 */ /* 0x000f280000300800 */
[----:B------:R0:W4:Y:S01]  /*22e10*/  @!P0 LDG.E.U16 R74, desc[UR60][R158.64] ;  /* 0x0000003c9e4a8981 */ /* 0x000122000c1e1500 */
[----:B------:R-:W-:Y:S02]  /*22e20*/  PRMT R72, RZ, 0x7610, R72 ;  /* 0x00007610ff487816 */ /* 0x000fe40000000048 */
[----:B------:R-:W-:Y:S01]  /*22e30*/  PRMT R71, RZ, 0x7610, R71 ;  /* 0x00007610ff477816 */ /* 0x000fe20000000047 */
[----:B------:R-:W4:Y:S04]  /*22e40*/  LDL R40, [R1+0x904] ;  /* 0x0009040001287983 */ /* 0x000f280000100800 */
[----:B------:R-:W4:Y:S01]  /*22e50*/  LDL R34, [R1+0x908] ;  /* 0x0009080001227983 */ /* 0x000f220000100800 */
[----:B0-----:R-:W-:Y:S01]  /*22e60*/  @!P0 IMAD.MOV.U32 R159, RZ, RZ, R32 ;  /* 0x000000ffff9f8224 */ /* 0x001fe200078e0020 */
[----:B------:R-:W-:-:S02]  /*22e70*/  PRMT R70, RZ, 0x7610, R70 ;  /* 0x00007610ff467816 */ /* 0x000fc40000000046 */
[----:B------:R-:W4:Y:S01]  /*22e80*/  LDL R32, [R1+0x184c] ;  /* 0x00184c0001207983 */ /* 0x000f220000100800 */
[----:B------:R-:W-:-:S03]  /*22e90*/  @!P0 IMAD.MOV.U32 R158, RZ, RZ, R2 ;  /* 0x000000ffff9e8224 */ /* 0x000fc600078e0002 */
[----:B------:R-:W4:Y:S04]  /*22ea0*/  LDL R2, [R1+0x984] ;  /* 0x0009840001027983 */ /* 0x000f280000100800 */
[----:B------:R0:W4:Y:S02]  /*22eb0*/  @!P0 LDG.E.U16 R73, desc[UR60][R158.64] ;  /* 0x0000003c9e498981 */ /* 0x000124000c1e1500 */
[----:B0-----:R-:W-:Y:S02]  /*22ec0*/  @!P0 IMAD.MOV.U32 R159, RZ, RZ, R29 ;  /* 0x000000ffff9f8224 */ /* 0x001fe400078e001d */
[----:B------:R-:W4:Y:S01]  /*22ed0*/  LDL R29, [R1+0x944] ;  /* 0x00094400011d7983 */ /* 0x000f220000100800 */
[----:B------:R-:W-:Y:S01]  /*22ee0*/  PRMT R69, RZ, 0x7610, R69 ;  /* 0x00007610ff457816 */ /* 0x000fe20000000045 */
[----:B--2---:R-:W-:-:S02]  /*22ef0*/  @!P0 IMAD.MOV.U32 R158, RZ, RZ, R28 ;  /* 0x000000ffff9e8224 */ /* 0x004fc400078e001c */
[----:B------:R-:W2:Y:S04]  /*22f00*/  LDL R28, [R1+0x8c4] ;  /* 0x0008c400011c7983 */ /* 0x000ea80000100800 */
[----:B------:R0:W2:Y:S02]  /*22f10*/  @!P0 LDG.E.U16 R72, desc[UR60][R158.64] ;  /* 0x0000003c9e488981 */ /* 0x0000a4000c1e1500 */
[----:B0-----:R-:W-:Y:S02]  /*22f20*/  @!P0 IMAD.MOV.U32 R159, RZ, RZ, R31 ;  /* 0x000000ffff9f8224 */ /* 0x001fe400078e001f */
[----:B---3--:R-:W-:Y:S02]  /*22f30*/  @!P0 IMAD.MOV.U32 R158, RZ, RZ, R22 ;  /* 0x000000ffff9e8224 */ /* 0x008fe400078e0016 */
[----:B------:R-:W3:Y:S04]  /*22f40*/  LDL R22, [R1+0x8c8] ;  /* 0x0008c80001167983 */ /* 0x000ee80000100800 */
[----:B------:R0:W3:Y:S02]  /*22f50*/  @!P0 LDG.E.U16 R71, desc[UR60][R158.64] ;  /* 0x0000003c9e478981 */ /* 0x0000e4000c1e1500 */
[----:B0-----:R-:W-:Y:S01]  /*22f60*/  @!P0 IMAD.MOV.U32 R159, RZ, RZ, R38 ;  /* 0x000000ffff9f8224 */ /* 0x001fe200078e0026 */
[----:B----4-:R-:W-:-:S02]  /*22f70*/  @!P0 MOV R158, R26 ;  /* 0x0000001a009e8202 */ /* 0x010fc40000000f00 */
[----:B------:R-:W4:Y:S04]  /*22f80*/  LDL R26, [R1+0xc5c] ;  /* 0x000c5c00011a7983 */ /* 0x000f280000100800 */
[----:B------:R0:W4:Y:S02]  /*22f90*/  @!P0 LDG.E.U16 R70, desc[UR60][R158.64] ;  /* 0x0000003c9e468981 */ /* 0x000124000c1e1500 */
[----:B0-----:R-:W-:Y:S02]  /*22fa0*/  @!P0 IMAD.MOV.U32 R158, RZ, RZ, R25 ;  /* 0x000000ffff9e8224 */ /* 0x001fe400078e0019 */
[----:B------:R-:W-:Y:S02]  /*22fb0*/  @!P0 IMAD.MOV.U32 R159, RZ, RZ, R2 ;  /* 0x000000ffff9f8224 */ /* 0x000fe400078e0002 */
[----:B------:R-:W4:Y:S04]  /*22fc0*/  LDL R2, [R1+0x1460] ;  /* 0x0014600001027983 */ /* 0x000f280000100800 */
[----:B------:R0:W4:Y:S02]  /*22fd0*/  @!P0 LDG.E.U16 R69, desc[UR60][R158.64] ;  /* 0x0000003c9e458981 */ /* 0x000124000c1e1500 */
[----:B0-----:R-:W-:-:S02]  /*22fe0*/  @!P0 IMAD.MOV.U32 R159, RZ, RZ, R29 ;  /* 0x000000ffff9f8224 */ /* 0x001fc400078e001d */
[----:B------:R-:W4:Y:S01]  /*22ff0*/  LDL R29, [R1+0x1850] ;  /* 0x00185000011d7983 */ /* 0x000f220000100800 */
[----:B------:R-:W-:Y:S01]  /*23000*/  PRMT R68, RZ, 0x7610, R68 ;  /* 0x00007610ff447816 */ /* 0x000fe20000000044 */
[----:B------:R-:W-:Y:S01]  /*23010*/  @!P0 IMAD.MOV.U32 R158, RZ, RZ, R27 ;  /* 0x000000ffff9e8224 */ /* 0x000fe200078e001b */
[----:B------:R-:W-:-:S04]  /*23020*/  PRMT R67, RZ, 0x7610, R67 ;  /* 0x00007610ff437816 */ /* 0x000fc80000000043 */
[----:B------:R0:W4:Y:S01]  /*23030*/  @!P0 LDG.E.U16 R68, desc[UR60][R158.64] ;  /* 0x0000003c9e448981 */ /* 0x000122000c1e1500 */
[----:B------:R-:W-:Y:S01]  /*23040*/  PRMT R66, RZ, 0x7610, R66 ;  /* 0x00007610ff427816 */ /* 0x000fe20000000042 */
[----:B0-----:R-:W-:Y:S02]  /*23050*/  @!P0 IMAD.MOV.U32 R158, RZ, RZ, R34 ;  /* 0x000000ffff9e8224 */ /* 0x001fe400078e0022 */
[----:B------:R-:W-:Y:S01]  /*23060*/  @!P0 IMAD.MOV.U32 R159, RZ, RZ, R40 ;  /* 0x000000ffff9f8224 */ /* 0x000fe200078e0028 */
[----:B------:R-:W-:Y:S01]  /*23070*/  PRMT R65, RZ, 0x7610, R65 ;  /* 0x00007610ff417816 */ /* 0x000fe20000000041 */
[----:B------:R-:W4:Y:S04]  /*23080*/  LDL R40, [R1+0x17cc] ;  /* 0x0017cc0001287983 */ /* 0x000f280000100800 */
[----:B------:R2:W4:Y:S01]  /*23090*/  @!P0 LDG.E.U16 R67, desc[UR60][R158.64] ;  /* 0x0000003c9e438981 */ /* 0x000522000c1e1500 */
[----:B------:R-:W-:-:S03]  /*230a0*/  PRMT R64, RZ, 0x7610, R64 ;  /* 0x00007610ff407816 */ /* 0x000fc60000000040 */
[----:B------:R-:W4:Y:S01]  /*230b0*/  LDL R34, [R1+0x17d0] ;  /* 0x0017d00001227983 */ /* 0x000f220000100800 */
[----:B--2---:R-:W-:-:S03]  /*230c0*/  @!P0 IMAD.MOV.U32 R159, RZ, RZ, R28 ;  /* 0x000000ffff9f8224 */ /* 0x004fc600078e001c */
[----:B------:R-:W2:Y:S01]  /*230d0*/  LDL R28, [R1+0x178c] ;  /* 0x00178c00011c7983 */ /* 0x000ea20000100800 */
[----:B---3--:R-:W-:-:S03]  /*230e0*/  @!P0 IMAD.MOV.U32 R158, RZ, RZ, R22 ;  /* 0x000000ffff9e8224 */ /* 0x008fc600078e0016 */
[----:B------:R-:W3:Y:S04]  /*230f0*/  LDL R22, [R1+0x1790] ;  /* 0x0017900001167983 */ /* 0x000ee80000100800 */
[----:B------:R4:W2:Y:S02]  /*23100*/  @!P0 LDG.E.U16 R66, desc[UR60][R158.64] ;  /* 0x0000003c9e428981 */ /* 0x0008a4000c1e1500 */
[----:B----4-:R-:W-:Y:S02]  /*23110*/  @!P0 IMAD.MOV.U32 R159, RZ, RZ, R26 ;  /* 0x000000ffff9f8224 */ /* 0x010fe400078e001a */
[----:B------:R-:W4:Y:S01]  /*23120*/  LDL R26, [R1+0x174c] ;  /* 0x00174c00011a7983 */ /* 0x000f220000100800 */
[----:B------:R-:W-:-:S03]  /*23130*/  @!P0 IMAD.MOV.U32 R158, RZ, RZ, R2 ;  /* 0x000000ffff9e8224 */ /* 0x000fc600078e0002 */
[----:B------:R-:W4:Y:S04]  /*23140*/  LDL R2, [R1+0x1750] ;  /* 0x0017500001027983 */ /* 0x000f280000100800 */
[----:B------:R0:W4:Y:S02]  /*23150*/  @!P0 LDG.E.U16 R65, desc[UR60][R158.64] ;  /* 0x0000003c9e418981 */ /* 0x000124000c1e1500 */
[----:B0-----:R-:W-:Y:S02]  /*23160*/  @!P0 IMAD.MOV.U32 R158, RZ, RZ, R29 ;  /* 0x000000ffff9e8224 */ /* 0x001fe400078e001d */
[----:B------:R-:W-:Y:S01]  /*23170*/  @!P0 IMAD.MOV.U32 R159, RZ, RZ, R32 ;  /* 0x000000ffff9f8224 */ /* 0x000fe200078e0020 */
[----:B------:R-:W4:Y:S04]  /*23180*/  LDL R29, [R1+0x1710] ;  /* 0x00171000011d7983 */ /* 0x000f280000100800 */
[----:B------:R0:W4:Y:S04]  /*23190*/  @!P0 LDG.E.U16 R64, desc[UR60][R158.64] ;  /* 0x0000003c9e408981 */ /* 0x000128000c1e1500 */
[----:B------:R-:W4:Y:S04]  /*231a0*/  LDL R32, [R1+0x170c] ;  /* 0x00170c0001207983 */ /* 0x000f280000100800 */
[----:B------:R-:W0:Y:S04]  /*231b0*/  LDL R158, [R1+0x180c] ;  /* 0x00180c00019e7983 */ /* 0x000e280000100800 */
[----:B------:R-:W0:Y:S01]  /*231c0*/  LDL R159, [R1+0x1810] ;  /* 0x00181000019f7983 */ /* 0x000e220000100800 */
[----:B------:R-:W-:-:S02]  /*231d0*/  PRMT R63, RZ, 0x7610, R63 ;  /* 0x00007610ff3f7816 */ /* 0x000fc4000000003f */
[----:B------:R-:W-:Y:S02]  /*231e0*/  PRMT R62, RZ, 0x7610, R62 ;  /* 0x00007610ff3e7816 */ /* 0x000fe4000000003e */
[----:B------:R-:W-:Y:S02]  /*231f0*/  PRMT R61, RZ, 0x7610, R61 ;  /* 0x00007610ff3d7816 */ /* 0x000fe4000000003d */
[----:B------:R-:W-:Y:S02]  /*23200*/  PRMT R60, RZ, 0x7610, R60 ;  /* 0x00007610ff3c7816 */ /* 0x000fe4000000003c */
[----:B------:R-:W-:Y:S02]  /*23210*/  PRMT R59, RZ, 0x7610, R59 ;  /* 0x00007610ff3b7816 */ /* 0x000fe4000000003b */
[----:B0-----:R-:W-:-:S04]  /*23220*/  @!P0 LOP3.LUT R159, R159, R158, RZ, 0x3c, !PT ;  /* 0x0000009e9f9f8212 */ /* 0x001fc800078e3cff */
[----:B------:R-:W-:-:S04]  /*23230*/  @!P0 LOP3.LUT R158, R159, R158, RZ, 0x3c, !PT ;  /* 0x0000009e9f9e8212 */ /* 0x000fc800078e3cff */
[----:B------:R-:W-:-:S05]  /*23240*/  @!P0 LOP3.LUT R159, R159, R158, RZ, 0x3c, !PT ;  /* 0x0000009e9f9f8212 */ /* 0x000fca00078e3cff */
[----:B------:R0:W4:Y:S02]  /*23250*/  @!P0 LDG.E.U16 R63, desc[UR60][R158.64] ;  /* 0x0000003c9e3f8981 */ /* 0x000124000c1e1500 */
[----:B0-----:R-:W-:Y:S02]  /*23260*/  @!P0 IMAD.MOV.U32 R158, RZ, RZ, R34 ;  /* 0x000000ffff9e8224 */ /* 0x001fe400078e0022 */
[----:B------:R-:W-:Y:S01]  /*23270*/  @!P0 IMAD.MOV.U32 R159, RZ, RZ, R40 ;  /* 0x000000ffff9f8224 */ /* 0x000fe200078e0028 */
[----:B------:R-:W4:Y:S04]  /*23280*/  LDL R34, [R1+0x1610] ;  /* 0x0016100001227983 */ /* 0x000f280000100800 */
[----:B------:R3:W4:Y:S04]  /*23290*/  @!P0 LDG.E.U16 R62, desc[UR60][R158.64] ;  /* 0x0000003c9e3e8981 */ /* 0x000728000c1e1500 */
[----:B------:R-:W4:Y:S01]  /*232a0*/  LDL R40, [R1+0x160c] ;  /* 0x00160c0001287983 */ /* 0x000f220000100800 */
[----:B---3--:R-:W-:-:S02]  /*232b0*/  @!P0 IMAD.MOV.U32 R158, RZ, RZ, R22 ;  /* 0x000000ffff9e8224 */ /* 0x008fc400078e0016 */
[----:B--2---:R-:W-:Y:S01]  /*232c0*/  @!P0 IMAD.MOV.U32 R159, RZ, RZ, R28 ;  /* 0x000000ffff9f8224 */ /* 0x004fe200078e001c */
[----:B------:R-:W2:Y:S04]  /*232d0*/  LDL R22, [R1+0x1690] ;  /* 0x0016900001167983 */ /* 0x000ea80000100800 */
        /* <DEDUP_REMOVED lines=12> */
[----:B------:R-:W4:Y:S04]  /*233a0*/  LDL R29, [R1+0x15d0] ;  /* 0x0015d000011d7983 */ /* 0x000f280000100800 */
[----:B------:R-:W0:Y:S04]  /*233b0*/  LDL R158, [R1+0x16cc] ;  /* 0x0016cc00019e7983 */ /* 0x000e280000100800 */
[----:B------:R-:W0:Y:S01]  /*233c0*/  LDL R159, [R1+0x16d0] ;  /* 0x0016d000019f7983 */ /* 0x000e220000100800 */
[----:B------:R-:W-:-:S02]  /*233d0*/  PRMT R39, RZ, 0x7610, R39 ;  /* 0x00007610ff277816 */ /* 0x000fc40000000027 */
[----:B------:R-:W-:Y:S02]  /*233e0*/  PRMT R35, RZ, 0x7610, R35 ;  /* 0x00007610ff237816 */ /* 0x000fe40000000023 */
[----:B0-----:R-:W-:-:S04]  /*233f0*/  @!P0 LOP3.LUT R159, R159, R158, RZ, 0x3c, !PT ;  /* 0x0000009e9f9f8212 */ /* 0x001fc800078e3cff */
[----:B------:R-:W-:-:S04]  /*23400*/  @!P0 LOP3.LUT R158, R159, R158, RZ, 0x3c, !PT ;  /* 0x0000009e9f9e8212 */ /* 0x000fc800078e3cff */
[----:B------:R-:W-:-:S05]  /*23410*/  @!P0 LOP3.LUT R159, R159, R158, RZ, 0x3c, !PT ;  /* 0x0000009e9f9f8212 */ /* 0x000fca00078e3cff */
[----:B------:R2:W4:Y:S02]  /*23420*/  @!P0 LDG.E.U16 R41, desc[UR60][R158.64] ;  /* 0x0000003c9e298981 */ /* 0x000524000c1e1500 */
[----:B--2---:R-:W-:Y:S02]  /*23430*/  @!P0 IMAD.MOV.U32 R158, RZ, RZ, R22 ;  /* 0x000000ffff9e8224 */ /* 0x004fe400078e0016 */
[----:B---3--:R-:W-:Y:S01]  /*23440*/  @!P0 IMAD.MOV.U32 R159, RZ, RZ, R28 ;  /* 0x000000ffff9f8224 */ /* 0x008fe200078e001c */
[----:B------:R-:W2:Y:S04]  /*23450*/  LDL R22, [R1+0x1590] ;  /* 0x0015900001167983 */ /* 0x000ea80000100800 */
[----:B------:R-:W3:Y:S04]  /*23460*/  LDL R28, [R1+0x158c] ;  /* 0x00158c00011c7983 */ /* 0x000ee80000100800 */
[----:B------:R4:W3:Y:S02]  /*23470*/  @!P0 LDG.E.U16 R39, desc[UR60][R158.64] ;  /* 0x0000003c9e278981 */ /* 0x0008e4000c1e1500 */
[----:B----4-:R-:W-:-:S02]  /*23480*/  @!P0 IMAD.MOV.U32 R158, RZ, RZ, R2 ;  /* 0x000000ffff9e8224 */ /* 0x010fc400078e0002 */
[----:B------:R-:W-:Y:S01]  /*23490*/  @!P0 IMAD.MOV.U32 R159, RZ, RZ, R26 ;  /* 0x000000ffff9f8224 */ /* 0x000fe200078e001a */
[----:B------:R-:W4:Y:S04]  /*234a0*/  LDL R2, [R1+0x1550] ;  /* 0x0015500001027983 */ /* 0x000f280000100800 */
[----:B------:R-:W4:Y:S01]  /*234b0*/  LDL R26, [R1+0x154c] ;  /* 0x00154c00011a7983 */ /* 0x000f220000100800 */
[----:B------:R-:W-:-:S03]  /*234c0*/  PRMT R33, RZ, 0x7610, R33 ;  /* 0x00007610ff217816 */ /* 0x000fc60000000021 */
        /* <DEDUP_REMOVED lines=9> */
[----:B0-----:R-:W-:Y:S02]  /*23560*/  @!P0 IMAD.MOV.U32 R158, RZ, RZ, R29 ;  /* 0x000000ffff9e8224 */ /* 0x001fe400078e001d */
[----:B------:R-:W-:Y:S01]  /*23570*/  @!P0 IMAD.MOV.U32 R159, RZ, RZ, R32 ;  /* 0x000000ffff9f8224 */ /* 0x000fe200078e0020 */
[----:B------:R-:W4:Y:S04]  /*23580*/  LDL R29, [R1+0x1490] ;  /* 0x00149000011d7983 */ /* 0x000f280000100800 */
[----:B------:R2:W4:Y:S04]  /*23590*/  @!P0 LDG.E.U16 R24, desc[UR60][R158.64] ;  /* 0x0000003c9e188981 */ /* 0x000528000c1e1500 */
[----:B------:R-:W4:Y:S01]  /*235a0*/  LDL R32, [R1+0x148c] ;  /* 0x00148c0001207983 */ /* 0x000f220000100800 */
[----:B--2---:R-:W-:-:S03]  /*235b0*/  @!P0 IMAD.MOV.U32 R158, RZ, RZ, R22 ;  /* 0x000000ffff9e8224 */ /* 0x004fc600078e0016 */
[----:B------:R-:W2:Y:S01]  /*235c0*/  LDL R22, [R1+0xc40] ;  /* 0x000c400001167983 */ /* 0x000ea20000100800 */
[----:B---3--:R-:W-:-:S03]  /*235d0*/  @!P0 IMAD.MOV.U32 R159, RZ, RZ, R28 ;  /* 0x000000ffff9f8224 */ /* 0x008fc600078e001c */
[----:B------:R-:W3:Y:S04]  /*235e0*/  LDL R28, [R1+0xc3c] ;  /* 0x000c3c00011c7983 */ /* 0x000ee80000100800 */
[----:B------:R4:W3:Y:S02]  /*235f0*/  @!P0 LDG.E.U16 R23, desc[UR60][R158.64] ;  /* 0x0000003c9e178981 */ /* 0x0008e4000c1e1500 */
[----:B----4-:R-:W-:Y:S02]  /*23600*/  @!P0 IMAD.MOV.U32 R158, RZ, RZ, R2 ;  /* 0x000000ffff9e8224 */ /* 0x010fe400078e0002 */
[----:B------:R-:W4:Y:S01]  /*23610*/  LDL R2, [R1+0xc00] ;  /* 0x000c000001027983 */ /* 0x000f220000100800 */
[----:B------:R-:W-:-:S03]  /*23620*/  @!P0 IMAD.MOV.U32 R159, RZ, RZ, R26 ;  /* 0x000000ffff9f8224 */ /* 0x000fc600078e001a */
[----:B------:R-:W4:Y:S04]  /*23630*/  LDL R26, [R1+0xbfc] ;  /* 0x000bfc00011a7983 */ /* 0x000f280000100800 */
[----:B------:R0:W4:Y:S04]  /*23640*/  @!P0 LDG.E.U16 R19, desc[UR60][R158.64] ;  /* 0x0000003c9e138981 */ /* 0x000128000c1e1500 */
        /* <DEDUP_REMOVED lines=16> */
[----:B0-----:R-:W-:-:S02]  /*23750*/  @!P0 IMAD.MOV.U32 R158, RZ, RZ, R29 ;  /* 0x000000ffff9e8224 */ /* 0x001fc400078e001d */
[----:B------:R-:W-:Y:S01]  /*23760*/  @!P0 IMAD.MOV.U32 R159, RZ, RZ, R32 ;  /* 0x000000ffff9f8224 */ /* 0x000fe200078e0020 */
[----:B------:R-:W4:Y:S04]  /*23770*/  LDL R29, [R1+0xb00] ;  /* 0x000b0000011d7983 */ /* 0x000f280000100800 */
[----:B------:R2:W4:Y:S04]  /*23780*/  @!P0 LDG.E.U16 R3, desc[UR60][R158.64] ;  /* 0x0000003c9e038981 */ /* 0x000528000c1e1500 */
[----:B------:R-:W4:Y:S01]  /*23790*/  LDL R32, [R1+0xb80] ;  /* 0x000b800001207983 */ /* 0x000f220000100800 */
[----:B--2---:R-:W-:-:S02]  /*237a0*/  @!P0 IMAD.MOV.U32 R158, RZ, RZ, R22 ;  /* 0x000000ffff9e8224 */ /* 0x004fc400078e0016 */
[----:B---3--:R-:W-:Y:S01]  /*237b0*/  @!P0 IMAD.MOV.U32 R159, RZ, RZ, R28 ;  /* 0x000000ffff9f8224 */ /* 0x008fe200078e001c */
[----:B------:R-:W2:Y:S04]  /*237c0*/  LDL R22, [R1+0xb40] ;  /* 0x000b400001167983 */ /* 0x000ea80000100800 */
[----:B------:R4:W3:Y:S04]  /*237d0*/  @!P0 LDG.E.U16 R252, desc[UR60][R158.64] ;  /* 0x0000003c9efc8981 */ /* 0x0008e8000c1e1500 */
[----:B------:R-:W3:Y:S01]  /*237e0*/  LDL R28, [R1+0xb3c] ;  /* 0x000b3c00011c7983 */ /* 0x000ee20000100800 */
[----:B----4-:R-:W-:-:S02]  /*237f0*/  @!P0 IMAD.MOV.U32 R158, RZ, RZ, R2 ;  /* 0x000000ffff9e8224 */ /* 0x010fc400078e0002 */
        /* <DEDUP_REMOVED lines=25> */
[----:B0-----:R-:W-:-:S02]  /*23990*/  @!P0 IMAD.MOV.U32 R158, RZ, RZ, R29 ;  /* 0x000000ffff9e8224 */ /* 0x001fc400078e001d */
[----:B------:R-:W-:Y:S01]  /*239a0*/  @!P0 IMAD.MOV.U32 R159, RZ, RZ, R34 ;  /* 0x000000ffff9f8224 */ /* 0x000fe200078e0022 */
[----:B------:R-:W3:Y:S04]  /*239b0*/  LDL R29, [R1+0x97c] ;  /* 0x00097c00011d7983 */ /* 0x000ee80000100800 */
[----:B------:R4:W3:Y:S02]  /*239c0*/  @!P0 LDG.E.U16 R247, desc[UR60][R158.64] ;  /* 0x0000003c9ef78981 */ /* 0x0008e4000c1e1500 */
[----:B----4-:R-:W-:Y:S02]  /*239d0*/  @!P0 IMAD.MOV.U32 R158, RZ, RZ, R2 ;  /* 0x000000ffff9e8224 */ /* 0x010fe400078e0002 */
[----:B------:R-:W-:Y:S01]  /*239e0*/  @!P0 IMAD.MOV.U32 R159, RZ, RZ, R26 ;  /* 0x000000ffff9f8224 */ /* 0x000fe200078e001a */
[----:B------:R-:W4:Y:S04]  /*239f0*/  LDL R2, [R1+0x9c0] ;  /* 0x0009c00001027983 */ /* 0x000f280000100800 */
[----:B------:R-:W4:Y:S04]  /*23a00*/  LDL R26, [R1+0x980] ;  /* 0x00098000011a7983 */ /* 0x000f280000100800 */
[----:B------:R-:W4:Y:S04]  /*23a10*/  LDL.LU R34, [R1+0x93c] ;  /* 0x00093c0001227983 */ /* 0x000f280000300800 */
[----:B------:R0:W4:Y:S04]  /*23a20*/  @!P0 LDG.E.U16 R246, desc[UR60][R158.64] ;  /* 0x0000003c9ef68981 */ /* 0x000128000c1e1500 */
[----:B------:R-:W2:Y:S01]  /*23a30*/  LDL R159, [R1+0xa7c] ;  /* 0x000a7c00019f7983 */ /* 0x000ea20000100800 */
[----:B------:R-:W-:-:S02]  /*23a40*/  PRMT R245, RZ, 0x7610, R245 ;  /* 0x00007610fff57816 */ /* 0x000fc400000000f5 */
[----:B------:R-:W-:Y:S01]  /*23a50*/  PRMT R244, RZ, 0x7610, R244 ;  /* 0x00007610fff47816 */ /* 0x000fe200000000f4 */
[----:B0-----:R-:W-:Y:S02]  /*23a60*/  @!P0 IMAD.MOV.U32 R158, RZ, RZ, R32 ;  /* 0x000000ffff9e8224 */ /* 0x001fe400078e0020 */
[----:B------:R-:W4:Y:S04]  /*23a70*/  LDL R32, [R1+0x940] ;  /* 0x0009400001207983 */ /* 0x000f280000100800 */
[----:B--2---:R0:W2:Y:S02]  /*23a80*/  @!P0 LDG.E.U16 R245, desc[UR60][R158.64] ;  /* 0x0000003c9ef58981 */ /* 0x0040a4000c1e1500 */
[----:B0-----:R-:W-:Y:S02]  /*23a90*/  @!P0 IMAD.MOV.U32 R158, RZ, RZ, R22 ;  /* 0x000000ffff9e8224 */ /* 0x001fe400078e0016 */
[----:B---3--:R-:W-:Y:S01]  /*23aa0*/  @!P0 IMAD.MOV.U32 R159, RZ, RZ, R28 ;  /* 0x000000ffff9f8224 */ /* 0x008fe200078e001c */
[----:B------:R-:W-:Y:S01]  /*23ab0*/  PRMT R243, RZ, 0x7610, R243 ;  /* 0x00007610fff37816 */ /* 0x000fe200000000f3 */
[----:B------:R-:W3:Y:S04]  /*23ac0*/  LDL R28, [R1+0x8fc] ;  /* 0x0008fc00011c7983 */ /* 0x000ee80000100800 */
[----:B------:R0:W2:Y:S04]  /*23ad0*/  @!P0 LDG.E.U16 R244, desc[UR60][R158.64] ;  /* 0x0000003c9ef48981 */ /* 0x0000a8000c1e1500 */
[----:B------:R-:W3:Y:S04]  /*23ae0*/  LDL R22, [R1+0x900] ;  /* 0x0009000001167983 */ /* 0x000ee80000100800 */
[----:B------:R-:W0:Y:S04]  /*23af0*/  LDL R158, [R1+0x9fc] ;  /* 0x0009fc00019e7983 */ /* 0x000e280000100800 */
[----:B------:R-:W0:Y:S01]  /*23b00*/  LDL R159, [R1+0xa00] ;  /* 0x000a0000019f7983 */ /* 0x000e220000100800 */
[----:B------:R-:W-:-:S02]  /*23b10*/  PRMT R242, RZ, 0x7610, R242 ;  /* 0x00007610fff27816 */ /* 0x000fc400000000f2 */
[----:B------:R-:W-:Y:S02]  /*23b20*/  PRMT R241, RZ, 0x7610, R241 ;  /* 0x00007610fff17816 */ /* 0x000fe400000000f1 */
[----:B0-----:R-:W-:-:S04]  /*23b30*/  @!P0 LOP3.LUT R159, R159, R158, RZ, 0x3c, !PT ;  /* 0x0000009e9f9f8212 */ /* 0x001fc800078e3cff */
[----:B------:R-:W-:-:S04]  /*23b40*/  @!P0 LOP3.LUT R158, R159, R158, RZ, 0x3c, !PT ;  /* 0x0000009e9f9e8212 */ /* 0x000fc800078e3cff */
[----:B------:R-:W-:-:S05]  /*23b50*/  @!P0 LOP3.LUT R159, R159, R158, RZ, 0x3c, !PT ;  /* 0x0000009e9f9f8212 */ /* 0x000fca00078e3cff */
[----:B------:R4:W2:Y:S02]  /*23b60*/  @!P0 LDG.E.U16 R243, desc[UR60][R158.64] ;  /* 0x0000003c9ef38981 */ /* 0x0008a4000c1e1500 */
[----:B----4-:R-:W-:Y:S02]  /*23b70*/  @!P0 IMAD.MOV.U32 R158, RZ, RZ, R2 ;  /* 0x000000ffff9e8224 */ /* 0x010fe400078e0002 */
[----:B------:R-:W4:Y:S01]  /*23b80*/  LDL R2, [R1+0x8c0] ;  /* 0x0008c00001027983 */ /* 0x000f220000100800 */
[----:B------:R-:W-:Y:S02]  /*23b90*/  @!P0 MOV R159, R40 ;  /* 0x00000028009f8202 */ /* 0x000fe40000000f00 */
[----:B------:R-:W-:Y:S01]  /*23ba0*/  PRMT R240, RZ, 0x7610, R240 ;  /* 0x00007610fff07816 */ /* 0x000fe200000000f0 */
[----:B------:R-:W2:Y:S04]  /*23bb0*/  LDL R40, [R1+0x1848] ;  /* 0x0018480001287983 */ /* 0x000ea80000100800 */
[----:B------:R0:W2:Y:S02]  /*23bc0*/  @!P0 LDG.E.U16 R242, desc[UR60][R158.64] ;  /* 0x0000003c9ef28981 */ /* 0x0000a4000c1e1500 */
[----:B0-----:R-:W-:-:S02]  /*23bd0*/  @!P0 IMAD.MOV.U32 R158, RZ, RZ, R26 ;  /* 0x000000ffff9e8224 */ /* 0x001fc400078e001a */
[----:B------:R-:W-:Y:S01]  /*23be0*/  @!P0 IMAD.MOV.U32 R159, RZ, RZ, R29 ;  /* 0x000000ffff9f8224 */ /* 0x000fe200078e001d */
[----:B------:R-:W2:Y:S04]  /*23bf0*/  LDL R26, [R1+0x1874] ;  /* 0x00187400011a7983 */ /* 0x000ea80000100800 */
[----:B------:R-:W2:Y:S04]  /*23c00*/  LDL R29, [R1+0x145c] ;  /* 0x00145c00011d7983 */ /* 0x000ea80000100800 */
[----:B------:R0:W2:Y:S01]  /*23c10*/  @!P0 LDG.E.U16 R241, desc[UR60][R158.64] ;  /* 0x0000003c9ef18981 */ /* 0x0000a2000c1e1500 */
[----:B------:R-:W-:Y:S01]  /*23c20*/  PRMT R239, RZ, 0x7610, R239 ;  /* 0x00007610ffef7816 */ /* 0x000fe200000000ef */
[----:B0-----:R-:W-:-:S02]  /*23c30*/  @!P0 IMAD.MOV.U32 R158, RZ, RZ, R32 ;  /* 0x000000ffff9e8224 */ /* 0x001fc400078e0020 */
[----:B------:R-:W-:Y:S01]  /*23c40*/  @!P0 IMAD.MOV.U32 R159, RZ, RZ, R34 ;  /* 0x000000ffff9f8224 */ /* 0x000fe200078e0022 */
[----:B------:R-:W2:Y:S04]  /*23c50*/  LDL R32, [R1+0x17c4] ;  /* 0x0017c40001207983 */ /* 0x000ea80000100800 */
[----:B------:R3:W2:Y:S02]  /*23c60*/  @!P0 LDG.E.U16 R240, desc[UR60][R158.64] ;  /* 0x0000003c9ef08981 */ /* 0x0006a4000c1e1500 */
[----:B---3--:R-:W-:Y:S02]  /*23c70*/  @!P0 IMAD.MOV.U32 R158, RZ, RZ, R22 ;  /* 0x000000ffff9e8224 */ /* 0x008fe400078e0016 */
[----:B------:R-:W-:Y:S01]  /*23c80*/  @!P0 IMAD.MOV.U32 R159, RZ, RZ, R28 ;  /* 0x000000ffff9f8224 */ /* 0x000fe200078e001c */
[----:B------:R-:W3:Y:S04]  /*23c90*/  LDL R22, [R1+0x1808] ;  /* 0x0018080001167983 */ /* 0x000ee80000100800 */
[----:B------:R0:W3:Y:S04]  /*23ca0*/  @!P0 LDG.E.U16 R239, desc[UR60][R158.64] ;  /* 0x0000003c9eef8981 */ /* 0x0000e8000c1e1500 */
[----:B------:R-:W3:Y:S01]  /*23cb0*/  LDL R28, [R1+0x1804] ;  /* 0x00180400011c7983 */ /* 0x000ee20000100800 */
[----:B0-----:R-:W-:Y:S01]  /*23cc0*/  @!P0 IMAD.MOV.U32 R159, RZ, RZ, R15 ;  /* 0x000000ffff9f8224 */ /* 0x001fe200078e000f */
[----:B------:R-:W-:Y:S01]  /*23cd0*/  PRMT R238, RZ, 0x7610, R238 ;  /* 0x00007610ffee7816 */ /* 0x000fe200000000ee */
[----:B----4-:R-:W-:-:S02]  /*23ce0*/  @!P0 IMAD.MOV.U32 R158, RZ, RZ, R2 ;  /* 0x000000ffff9e8224 */ /* 0x010fc400078e0002 */
[----:B------:R-:W4:Y:S04]  /*23cf0*/  LDL R2, [R1+0x17c8] ;  /* 0x0017c80001027983 */ /* 0x000f280000100800 */
[----:B------:R0:W-:Y:S04]  /*23d00*/  STL [R1+0x18cc], R15 ;  /* 0x0018cc0f01007387 */ /* 0x0001e80000100800 */
[----:B------:R2:W4:Y:S04]  /*23d10*/  @!P0 LDG.E.U16 R238, desc[UR60][R158.64] ;  /* 0x0000003c9eee8981 */ /* 0x000528000c1e1500 */
[----:B0-----:R-:W3:Y:S01]  /*23d20*/  LDL R15, [R1+0x1844] ;  /* 0x00184400010f7983 */ /* 0x001ee20000100800 */
[----:B--2---:R-:W-:-:S03]  /*23d30*/  @!P0 IMAD.MOV.U32 R158, RZ, RZ, R26 ;  /* 0x000000ffff9e8224 */ /* 0x004fc600078e001a */
[----:B------:R-:W2:Y:S01]  /*23d40*/  LDL R26, [R1+0x1788] ;  /* 0x00178800011a7983 */ /* 0x000ea20000100800 */
[----:B------:R-:W-:-:S03]  /*23d50*/  @!P0 IMAD.MOV.U32 R159, RZ, RZ, R29 ;  /* 0x000000ffff9f8224 */ /* 0x000fc600078e001d */
[----:B------:R-:W2:Y:S01]  /*23d60*/  LDL R29, [R1+0x1784] ;  /* 0x00178400011d7983 */ /* 0x000ea20000100800 */
[----:B------:R-:W-:Y:S02]  /*23d70*/  PRMT R237, RZ, 0x7610, R237 ;  /* 0x00007610ffed7816 */ /* 0x000fe400000000ed */
[----:B------:R-:W-:-:S04]  /*23d80*/  PRMT R236, RZ, 0x7610, R236 ;  /* 0x00007610ffec7816 */ /* 0x000fc800000000ec */
[----:B------:R0:W2:Y:S01]  /*23d90*/  @!P0 LDG.E.U16 R237, desc[UR60][R158.64] ;  /* 0x0000003c9eed8981 */ /* 0x0000a2000c1e1500 */
[----:B------:R-:W-:Y:S01]  /*23da0*/  PRMT R235, RZ, 0x7610, R235 ;  /* 0x00007610ffeb7816 */ /* 0x000fe200000000eb */
[----:B0-----:R-:W-:Y:S01]  /*23db0*/  @!P0 IMAD.MOV.U32 R158, RZ, RZ, R40 ;  /* 0x000000ffff9e8224 */ /* 0x001fe200078e0028 */
[----:B------:R-:W-:Y:S01]  /*23dc0*/  PRMT R234, RZ, 0x7610, R234 ;  /* 0x00007610ffea7816 */ /* 0x000fe200000000ea */
[----:B------:R-:W2:Y:S01]  /*23dd0*/  LDL R40, [R1+0x16c4] ;  /* 0x0016c40001287983 */ /* 0x000ea20000100800 */
[----:B------:R-:W-:Y:S01]  /*23de0*/  PRMT R233, RZ, 0x7610, R233 ;  /* 0x00007610ffe97816 */ /* 0x000fe200000000e9 */
[----:B---3--:R-:W-:Y:S02]  /*23df0*/  @!P0 IMAD.MOV.U32 R159, RZ, RZ, R15 ;  /* 0x000000ffff9f8224 */ /* 0x008fe400078e000f */
[----:B------:R-:W3:Y:S04]  /*23e00*/  LDL R15, [R1+0x1684] ;  /* 0x00168400010f7983 */ /* 0x000ee80000100800 */
[----:B------:R0:W3:Y:S02]  /*23e10*/  @!P0 LDG.E.U16 R236, desc[UR60][R158.64] ;  /* 0x0000003c9eec8981 */ /* 0x0000e4000c1e1500 */
[----:B0-----:R-:W-:-:S02]  /*23e20*/  @!P0 IMAD.MOV.U32 R158, RZ, RZ, R22 ;  /* 0x000000ffff9e8224 */ /* 0x001fc400078e0016 */
[----:B------:R-:W-:Y:S01]  /*23e30*/  @!P0 IMAD.MOV.U32 R159, RZ, RZ, R28 ;  /* 0x000000ffff9f8224 */ /* 0x000fe200078e001c */
        /* <DEDUP_REMOVED lines=8> */
[----:B--2---:R-:W-:-:S02]  /*23ec0*/  @!P0 IMAD.MOV.U32 R158, RZ, RZ, R26 ;  /* 0x000000ffff9e8224 */ /* 0x004fc400078e001a */
[----:B------:R-:W-:Y:S01]  /*23ed0*/  @!P0 IMAD.MOV.U32 R159, RZ, RZ, R29 ;  /* 0x000000ffff9f8224 */ /* 0x000fe200078e001d */
[----:B------:R-:W-:Y:S01]  /*23ee0*/  PRMT R232, RZ, 0x7610, R232 ;  /* 0x00007610ffe87816 */ /* 0x000fe200000000e8 */
[----:B------:R-:W2:Y:S04]  /*23ef0*/  LDL R29, [R1+0x1644] ;  /* 0x00164400011d7983 */ /* 0x000ea80000100800 */
[----:B------:R0:W2:Y:S04]  /*23f00*/  @!P0 LDG.E.U16 R233, desc[UR60][R158.64] ;  /* 0x0000003c9ee98981 */ /* 0x0000a8000c1e1500 */
[----:B------:R-:W2:Y:S04]  /*23f10*/  LDL R26, [R1+0x1648] ;  /* 0x00164800011a7983 */ /* 0x000ea80000100800 */
        /* <DEDUP_REMOVED lines=8> */
[----:B---3--:R-:W-:Y:S02]  /*23fa0*/  @!P0 IMAD.MOV.U32 R158, RZ, RZ, R22 ;  /* 0x000000ffff9e8224 */ /* 0x008fe400078e0016 */
[----:B------:R-:W-:Y:S01]  /*23fb0*/  @!P0 IMAD.MOV.U32 R159, RZ, RZ, R28 ;  /* 0x000000ffff9f8224 */ /* 0x000fe200078e001c */
[----:B------:R-:W3:Y:S04]  /*23fc0*/  LDL R22, [R1+0x1608] ;  /* 0x0016080001167983 */ /* 0x000ee80000100800 */
[----:B------:R-:W3:Y:S04]  /*23fd0*/  LDL R28, [R1+0x1604] ;  /* 0x00160400011c7983 */ /* 0x000ee80000100800 */
[----:B------:R4:W3:Y:S01]  /*23fe0*/  @!P0 LDG.E.U16 R231, desc[UR60][R158.64] ;  /* 0x0000003c9ee78981 */ /* 0x0008e2000c1e1500 */
[----:B------:R-:W-:Y:S01]  /*23ff0*/  PRMT R229, RZ, 0x7610, R229 ;  /* 0x00007610ffe57816 */ /* 0x000fe200000000e5 */
[----:B----4-:R-:W-:-:S02]  /*24000*/  @!P0 IMAD.MOV.U32 R158, RZ, RZ, R32 ;  /* 0x000000ffff9e8224 */ /* 0x010fc400078e0020 */
        /* <DEDUP_REMOVED lines=11> */
[----:B--2---:R-:W-:-:S02]  /*240c0*/  @!P0 IMAD.MOV.U32 R158, RZ, RZ, R26 ;  /* 0x000000ffff9e8224 */ /* 0x004fc400078e001a */
[----:B------:R-:W-:Y:S01]  /*240d0*/  @!P0 IMAD.MOV.U32 R159, RZ, RZ, R29 ;  /* 0x000000ffff9f8224 */ /* 0x000fe200078e001d */
[----:B------:R-:W2:Y:S04]  /*240e0*/  LDL R26, [R1+0x1508] ;  /* 0x00150800011a7983 */ /* 0x000ea80000100800 */
[----:B------:R3:W2:Y:S04]  /*240f0*/  @!P0 LDG.E.U16 R228, desc[UR60][R158.64] ;  /* 0x0000003c9ee48981 */ /* 0x0006a8000c1e1500 */
[----:B------:R-:W2:Y:S01]  /*24100*/  LDL R29, [R1+0x1504] ;  /* 0x00150400011d7983 */ /* 0x000ea20000100800 */
[----:B---3--:R-:W-:Y:S01]  /*24110*/  @!P0 IMAD.MOV.U32 R158, RZ, RZ, R22 ;  /* 0x000000ffff9e8224 */ /* 0x008fe200078e0016 */
[----:B------:R-:W-:-:S02]  /*24120*/  PRMT R226, RZ, 0x7610, R226 ;  /* 0x00007610ffe27816 */ /* 0x000fc400000000e2 */
[----:B------:R-:W3:Y:S01]  /*24130*/  LDL R22, [R1+0x14c8] ;  /* 0x0014c80001167983 */ /* 0x000ee20000100800 */
[----:B------:R-:W-:-:S03]  /*24140*/  @!P0 IMAD.MOV.U32 R159, RZ, RZ, R28 ;  /* 0x000000ffff9f8224 */ /* 0x000fc600078e001c */
[----:B------:R-:W3:Y:S04]  /*24150*/  LDL R28, [R1+0x14c4] ;  /* 0x0014c400011c7983 */ /* 0x000ee80000100800 */
[----:B------:R0:W3:Y:S04]  /*24160*/  @!P0 LDG.E.U16 R227, desc[UR60][R158.64] ;  /* 0x0000003c9ee38981 */ /* 0x0000e8000c1e1500 */
[----:B------:R-:W0:Y:S04]  /*24170*/  LDL R158, [R1+0x15c4] ;  /* 0x0015c400019e7983 */ /* 0x000e280000100800 */
[----:B------:R-:W0:Y:S01]  /*24180*/  LDL R159, [R1+0x15c8] ;  /* 0x0015c800019f7983 */ /* 0x000e220000100800 */
[----:B------:R-:W-:-:S02]  /*24190*/  PRMT R225, RZ, 0x7610, R225 ;  /* 0x00007610ffe17816 */ /* 0x000fc400000000e1 */
[----:B------:R-:W-:Y:S02]  /*241a0*/  PRMT R224, RZ, 0x7610, R224 ;  /* 0x00007610ffe07816 */ /* 0x000fe400000000e0 */
[----:B0-----:R-:W-:-:S04]  /*241b0*/  @!P0 LOP3.LUT R159, R159, R158, RZ, 0x3c, !PT ;  /* 0x0000009e9f9f8212 */ /* 0x001fc800078e3cff */
[----:B------:R-:W-:-:S04]  /*241c0*/  @!P0 LOP3.LUT R158, R159, R158, RZ, 0x3c, !PT ;  /* 0x0000009e9f9e8212 */ /* 0x000fc800078e3cff */
[----:B------:R-:W-:-:S05]  /*241d0*/  @!P0 LOP3.LUT R159, R159, R158, RZ, 0x3c, !PT ;  /* 0x0000009e9f9f8212 */ /* 0x000fca00078e3cff */
[----:B------:R4:W3:Y:S02]  /*241e0*/  @!P0 LDG.E.U16 R226, desc[UR60][R158.64] ;  /* 0x0000003c9ee28981 */ /* 0x0008e4000c1e1500 */
[----:B----4-:R-:W-:Y:S02]  /*241f0*/  @!P0 IMAD.MOV.U32 R158, RZ, RZ, R2 ;  /* 0x000000ffff9e8224 */ /* 0x010fe400078e0002 */
[----:B------:R-:W-:Y:S01]  /*24200*/  @!P0 IMAD.MOV.U32 R159, RZ, RZ, R15 ;  /* 0x000000ffff9f8224 */ /* 0x000fe200078e000f */
[----:B------:R-:W4:Y:S04]  /*24210*/  LDL R2, [R1+0x1488] ;  /* 0x0014880001027983 */ /* 0x000f280000100800 */
[----:B------:R-:W4:Y:S04]  /*24220*/  LDL R15, [R1+0x1484] ;  /* 0x00148400010f7983 */ /* 0x000f280000100800 */
[----:B------:R0:W4:Y:S01]  /*24230*/  @!P0 LDG.E.U16 R225, desc[UR60][R158.64] ;  /* 0x0000003c9ee18981 */ /* 0x000122000c1e1500 */
[----:B------:R-:W-:Y:S01]  /*24240*/  PRMT R223, RZ, 0x7610, R223 ;  /* 0x00007610ffdf7816 */ /* 0x000fe200000000df */
[----:B0-----:R-:W-:-:S02]  /*24250*/  @!P0 IMAD.MOV.U32 R158, RZ, RZ, R32 ;  /* 0x000000ffff9e8224 */ /* 0x001fc400078e0020 */
[----:B------:R-:W-:Y:S01]  /*24260*/  @!P0 IMAD.MOV.U32 R159, RZ, RZ, R40 ;  /* 0x000000ffff9f8224 */ /* 0x000fe200078e0028 */
[----:B------:R-:W-:Y:S01]  /*24270*/  PRMT R222, RZ, 0x7610, R222 ;  /* 0x00007610ffde7816 */ /* 0x000fe200000000de */
[----:B------:R-:W4:Y:S04]  /*24280*/  LDL R40, [R1+0xbf4] ;  /* 0x000bf40001287983 */ /* 0x000f280000100800 */
[----:B------:R2:W4:Y:S01]  /*24290*/  @!P0 LDG.E.U16 R224, desc[UR60][R158.64] ;  /* 0x0000003c9ee08981 */ /* 0x000522000c1e1500 */
[----:B------:R-:W-:-:S03]  /*242a0*/  PRMT R221, RZ, 0x7610, R221 ;  /* 0x00007610ffdd7816 */ /* 0x000fc600000000dd */
[----:B------:R-:W4:Y:S01]  /*242b0*/  LDL R32, [R1+0xbb4] ;  /* 0x000bb40001207983 */ /* 0x000f220000100800 */
[----:B--2---:R-:W-:Y:S02]  /*242c0*/  @!P0 IMAD.MOV.U32 R158, RZ, RZ, R26 ;  /* 0x000000ffff9e8224 */ /* 0x004fe400078e001a */
[----:B------:R-:W-:Y:S01]  /*242d0*/  @!P0 IMAD.MOV.U32 R159, RZ, RZ, R29 ;  /* 0x000000ffff9f8224 */ /* 0x000fe200078e001d */
[----:B------:R-:W2:Y:S04]  /*242e0*/  LDL R26, [R1+0xbf8] ;  /* 0x000bf800011a7983 */ /* 0x000ea80000100800 */
[----:B------:R3:W2:Y:S04]  /*242f0*/  @!P0 LDG.E.U16 R223, desc[UR60][R158.64] ;  /* 0x0000003c9edf8981 */ /* 0x0006a8000c1e1500 */
[----:B------:R-:W2:Y:S01]  /*24300*/  LDL R29, [R1+0xb74] ;  /* 0x000b7400011d7983 */ /* 0x000ea20000100800 */
[----:B---3--:R-:W-:-:S02]  /*24310*/  @!P0 IMAD.MOV.U32 R158, RZ, RZ, R22 ;  /* 0x000000ffff9e8224 */ /* 0x008fc400078e0016 */
[----:B------:R-:W-:Y:S01]  /*24320*/  @!P0 IMAD.MOV.U32 R159, RZ, RZ, R28 ;  /* 0x000000ffff9f8224 */ /* 0x000fe200078e001c */
[----:B------:R-:W3:Y:S04]  /*24330*/  LDL R22, [R1+0xb78] ;  /* 0x000b780001167983 */ /* 0x000ee80000100800 */
[----:B------:R4:W3:Y:S04]  /*24340*/  @!P0 LDG.E.U16 R222, desc[UR60][R158.64] ;  /* 0x0000003c9ede8981 */ /* 0x0008e8000c1e1500 */
[----:B------:R-:W3:Y:S01]  /*24350*/  LDL R28, [R1+0xbb8] ;  /* 0x000bb800011c7983 */ /* 0x000ee20000100800 */
[----:B----4-:R-:W-:-:S03]  /*24360*/  @!P0 IMAD.MOV.U32 R158, RZ, RZ, R2 ;  /* 0x000000ffff9e8224 */ /* 0x010fc600078e0002 */
        /* <DEDUP_REMOVED lines=23> */
[----:B------:R0:W3:Y:S02]  /*244e0*/  @!P0 LDG.E.U16 R218, desc[UR60][R158.64] ;  /* 0x0000003c9eda8981 */ /* 0x0000e4000c1e1500 */
[----:B0-----:R-:W-:Y:S02]  /*244f0*/  @!P0 IMAD.MOV.U32 R158, RZ, RZ, R22 ;  /* 0x000000ffff9e8224 */ /* 0x001fe400078e0016 */
[----:B------:R-:W-:Y:S02]  /*24500*/  @!P0 IMAD.MOV.U32 R159, RZ, RZ, R29 ;  /* 0x000000ffff9f8224 */ /* 0x000fe400078e001d */
[----:B------:R-:W3:Y:S04]  /*24510*/  LDL R29, [R1+0xa78] ;  /* 0x000a7800011d7983 */ /* 0x000ee80000100800 */
[----:B------:R4:W3:Y:S02]  /*24520*/  @!P0 LDG.E.U16 R217, desc[UR60][R158.64] ;  /* 0x0000003c9ed98981 */ /* 0x0008e4000c1e1500 */
[----:B----4-:R-:W-:-:S02]  /*24530*/  @!P0 IMAD.MOV.U32 R158, RZ, RZ, R2 ;  /* 0x000000ffff9e8224 */ /* 0x010fc400078e0002 */
[----:B------:R-:W-:Y:S01]  /*24540*/  @!P0 IMAD.MOV.U32 R159, RZ, RZ, R15 ;  /* 0x000000ffff9f8224 */ /* 0x000fe200078e000f */
[----:B------:R-:W4:Y:S04]  /*24550*/  LDL R2, [R1+0xa38] ;  /* 0x000a380001027983 */ /* 0x000f280000100800 */
[----:B------:R-:W4:Y:S04]  /*24560*/  LDL R15, [R1+0xa34] ;  /* 0x000a3400010f7983 */ /* 0x000f280000100800 */
[----:B------:R-:W4:Y:S04]  /*24570*/  LDL.LU R22, [R1+0x9f4] ;  /* 0x0009f40001167983 */ /* 0x000f280000300800 */
[----:B------:R-:W4:Y:S04]  /*24580*/  LDL.LU R32, [R1+0x9f8] ;  /* 0x0009f80001207983 */ /* 0x000f280000300800 */
[----:B------:R2:W4:Y:S04]  /*24590*/  @!P0 LDG.E.U16 R216, desc[UR60][R158.64] ;  /* 0x0000003c9ed88981 */ /* 0x000528000c1e1500 */
[----:B------:R-:W3:Y:S01]  /*245a0*/  LDL R159, [R1+0xaf4] ;  /* 0x000af400019f7983 */ /* 0x000ee20000100800 */
[----:B------:R-:W-:Y:S01]  /*245b0*/  PRMT R215, RZ, 0x7610, R215 ;  /* 0x00007610ffd77816 */ /* 0x000fe200000000d7 */
[----:B--2---:R-:W-:-:S02]  /*245c0*/  @!P0 IMAD.MOV.U32 R158, RZ, RZ, R26 ;  /* 0x000000ffff9e8224 */ /* 0x004fc400078e001a */
[----:B------:R-:W2:Y:S04]  /*245d0*/  LDL.LU R26, [R1+0x9b4] ;  /* 0x0009b400011a7983 */ /* 0x000ea80000300800 */
[----:B---3--:R0:W3:Y:S04]  /*245e0*/  @!P0 LDG.E.U16 R215, desc[UR60][R158.64] ;  /* 0x0000003c9ed78981 */ /* 0x0080e8000c1e1500 */
[----:B------:R-:W4:Y:S01]  /*245f0*/  LDL R159, [R1+0xab4] ;  /* 0x000ab400019f7983 */ /* 0x000f220000100800 */
[----:B------:R-:W-:Y:S01]  /*24600*/  PRMT R214, RZ, 0x7610, R214 ;  /* 0x00007610ffd67816 */ /* 0x000fe200000000d6 */
[----:B0-----:R-:W-:Y:S01]  /*24610*/  @!P0 IMAD.MOV.U32 R158, RZ, RZ, R28 ;  /* 0x000000ffff9e8224 */ /* 0x001fe200078e001c */
[----:B------:R-:W-:Y:S01]  /*24620*/  PRMT R213, RZ, 0x7610, R213 ;  /* 0x00007610ffd57816 */ /* 0x000fe200000000d5 */
[----:B------:R-:W3:Y:S01]  /*24630*/  LDL.LU R28, [R1+0x974] ;  /* 0x00097400011c7983 */ /* 0x000ee20000300800 */
[----:B------:R-:W-:-:S02]  /*24640*/  PRMT R212, RZ, 0x7610, R212 ;  /* 0x00007610ffd47816 */ /* 0x000fc400000000d4 */
[----:B------:R-:W-:Y:S01]  /*24650*/  PRMT R211, RZ, 0x7610, R211 ;  /* 0x00007610ffd37816 */ /* 0x000fe200000000d3 */
[----:B----4-:R0:W4:Y:S02]  /*24660*/  @!P0 LDG.E.U16 R214, desc[UR60][R158.64] ;  /* 0x0000003c9ed68981 */ /* 0x010124000c1e1500 */
[----:B0-----:R-:W-:Y:S02]  /*24670*/  @!P0 IMAD.MOV.U32 R158, RZ, RZ, R29 ;  /* 0x000000ffff9e8224 */ /* 0x001fe400078e001d */
[----:B------:R-:W-:Y:S01]  /*24680*/  @!P0 IMAD.MOV.U32 R159, RZ, RZ, R40 ;  /* 0x000000ffff9f8224 */ /* 0x000fe200078e0028 */
[----:B------:R-:W4:Y:S04]  /*24690*/  LDL R29, [R1+0x8f8] ;  /* 0x0008f800011d7983 */ /* 0x000f280000100800 */
[----:B------:R0:W4:Y:S04]  /*246a0*/  @!P0 LDG.E.U16 R213, desc[UR60][R158.64] ;  /* 0x0000003c9ed58981 */ /* 0x000128000c1e1500 */
[----:B------:R-:W4:Y:S01]  /*246b0*/  LDL.LU R40, [R1+0x938] ;  /* 0x0009380001287983 */ /* 0x000f220000300800 */
[----:B0-----:R-:W-:-:S02]  /*246c0*/  @!P0 IMAD.MOV.U32 R158, RZ, RZ, R2 ;  /* 0x000000ffff9e8224 */ /* 0x001fc400078e0002 */
[----:B------:R-:W-:Y:S02]  /*246d0*/  @!P0 IMAD.MOV.U32 R159, RZ, RZ, R15 ;  /* 0x000000ffff9f8224 */ /* 0x000fe400078e000f */
[----:B------:R-:W4:Y:S04]  /*246e0*/  LDL R15, [R1+0x8b8] ;  /* 0x0008b800010f7983 */ /* 0x000f280000100800 */
[----:B------:R0:W4:Y:S04]  /*246f0*/  @!P0 LDG.E.U16 R212, desc[UR60][R158.64] ;  /* 0x0000003c9ed48981 */ /* 0x000128000c1e1500 */
[----:B------:R-:W4:Y:S01]  /*24700*/  LDL.LU R2, [R1+0x1870] ;  /* 0x0018700001027983 */ /* 0x000f220000300800 */
[----:B0-----:R-:W-:Y:S01]  /*24710*/  @!P0 IMAD.MOV.U32 R158, RZ, RZ, R32 ;  /* 0x000000ffff9e8224 */ /* 0x001fe200078e0020 */
[----:B------:R-:W-:-:S05]  /*24720*/  @!P0 MOV R159, R22 ;  /* 0x00000016009f8202 */ /* 0x000fca0000000f00 */
[----:B------:R0:W4:Y:S04]  /*24730*/  @!P0 LDG.E.U16 R211, desc[UR60][R158.64] ;  /* 0x0000003c9ed38981 */ /* 0x000128000c1e1500 */
[----:B------:R-:W0:Y:S01]  /*24740*/  LDL R159, [R1+0x9b8] ;  /* 0x0009b800019f7983 */ /* 0x000e220000100800 */
[----:B------:R-:W-:Y:S01]  /*24750*/  PRMT R210, RZ, 0x7610, R210 ;  /* 0x00007610ffd27816 */ /* 0x000fe200000000d2 */
[----:B0-----:R-:W-:Y:S02]  /*24760*/  @!P0 IMAD.MOV.U32 R158, RZ, RZ, R159 ;  /* 0x000000ffff9e8224 */ /* 0x001fe400078e009f */
[----:B--2---:R-:W-:-:S05]  /*24770*/  @!P0 IMAD.MOV.U32 R159, RZ, RZ, R26 ;  /* 0x000000ffff9f8224 */ /* 0x004fca00078e001a */
[----:B------:R0:W2:Y:S04]  /*24780*/  @!P0 LDG.E.U16 R210, desc[UR60][R158.64] ;  /* 0x0000003c9ed28981 */ /* 0x0000a8000c1e1500 */
[----:B------:R-:W0:Y:S01]  /*24790*/  LDL R159, [R1+0x978] ;  /* 0x00097800019f7983 */ /* 0x000e220000100800 */
[----:B------:R-:W-:Y:S01]  /*247a0*/  PRMT R209, RZ, 0x7610, R209 ;  /* 0x00007610ffd17816 */ /* 0x000fe200000000d1 */
[----:B0-----:R-:W-:Y:S02]  /*247b0*/  @!P0 IMAD.MOV.U32 R158, RZ, RZ, R159 ;  /* 0x000000ffff9e8224 */ /* 0x001fe400078e009f */
[----:B---3--:R-:W-:-:S05]  /*247c0*/  @!P0 IMAD.MOV.U32 R159, RZ, RZ, R28 ;  /* 0x000000ffff9f8224 */ /* 0x008fca00078e001c */
[----:B------:R4:W3:Y:S04]  /*247d0*/  @!P0 LDG.E.U16 R209, desc[UR60][R158.64] ;  /* 0x0000003c9ed18981 */ /* 0x0008e8000c1e1500 */
[----:B------:R-:W2:Y:S01]  /*247e0*/  LDL R159, [R1+0x934] ;  /* 0x00093400019f7983 */ /* 0x000ea20000100800 */
[----:B------:R-:W-:Y:S01]  /*247f0*/  PRMT R208, RZ, 0x7610, R208 ;  /* 0x00007610ffd07816 */ /* 0x000fe200000000d0 */
[----:B----4-:R-:W-:Y:S01]  /*24800*/  @!P0 IMAD.MOV.U32 R158, RZ, RZ, R40 ;  /* 0x000000ffff9e8224 */ /* 0x010fe200078e0028 */
[----:B------:R-:W-:-:S04]  /*24810*/  PRMT R207, RZ, 0x7610, R207 ;  /* 0x00007610ffcf7816 */ /* 0x000fc800000000cf */
[----:B--2---:R0:W2:Y:S04]  /*24820*/  @!P0 LDG.E.U16 R208, desc[UR60][R158.64] ;  /* 0x0000003c9ed08981 */ /* 0x0040a8000c1e1500 */
[----:B------:R-:W4:Y:S01]  /*24830*/  LDL R159, [R1+0x8f4] ;  /* 0x0008f400019f7983 */ /* 0x000f220000100800 */
[----:B0-----:R-:W-:Y:S01]  /*24840*/  @!P0 IMAD.MOV.U32 R158, RZ, RZ, R29 ;  /* 0x000000ffff9e8224 */ /* 0x001fe200078e001d */
[----:B------:R-:W-:Y:S02]  /*24850*/  PRMT R206, RZ, 0x7610, R206 ;  /* 0x00007610ffce7816 */ /* 0x000fe400000000ce */
[----:B------:R-:W3:Y:S04]  /*24860*/  LDL R29, [R1+0x173c] ;  /* 0x00173c00011d7983 */ /* 0x000ee80000100800 */
[----:B----4-:R0:W4:Y:S02]  /*24870*/  @!P0 LDG.E.U16 R207, desc[UR60][R158.64] ;  /* 0x0000003c9ecf8981 */ /* 0x010124000c1e1500 */
[----:B0-----:R-:W-:-:S02]  /*24880*/  @!P0 IMAD.MOV.U32 R158, RZ, RZ, R15 ;  /* 0x000000ffff9e8224 */ /* 0x001fc400078e000f */
[----:B------:R-:W-:Y:S01]  /*24890*/  @!P0 IMAD.MOV.U32 R159, RZ, RZ, R17 ;  /* 0x000000ffff9f8224 */ /* 0x000fe200078e0011 */
[----:B------:R-:W2:Y:S04]  /*248a0*/  LDL R15, [R1+0x1740] ;  /* 0x00174000010f7983 */ /* 0x000ea80000100800 */
[----:B------:R0:W-:Y:S04]  /*248b0*/  STL [R1+0x18c4], R17 ;  /* 0x0018c41101007387 */ /* 0x0001e80000100800 */
[----:B------:R1:W4:Y:S01]  /*248c0*/  @!P0 LDG.E.U16 R206, desc[UR60][R158.64] ;  /* 0x0000003c9ece8981 */ /* 0x000322000c1e1500 */
[----:B------:R-:W-:-:S03]  /*248d0*/  PRMT R205, RZ, 0x7610, R205 ;  /* 0x00007610ffcd7816 */ /* 0x000fc600000000cd */
[----:B0-----:R-:W3:Y:S04]  /*248e0*/  LDL R17, [R1+0x1780] ;  /* 0x0017800001117983 */ /* 0x001ee80000100800 */
[----:B------:R-:W2:Y:S01]  /*248f0*/  LDL R159, [R1+0x1458] ;  /* 0x00145800019f7983 */ /* 0x000ea20000100800 */
[----:B-1----:R-:W-:-:S03]  /*24900*/  @!P0 IMAD.MOV.U32 R158, RZ, RZ, R2 ;  /* 0x000000ffff9e8224 */ /* 0x002fc600078e0002 */
[----:B------:R0:W-:Y:S01]  /*24910*/  STL [R1+0x1960], R2 ;  /* 0x0019600201007387 */ /* 0x0001e20000100800 */
[----:B------:R-:W-:Y:S02]  /*24920*/  PRMT R204, RZ, 0x7610, R204 ;  /* 0x00007610ffcc7816 */ /* 0x000fe400000000cc */
[----:B------:R-:W-:Y:S01]  /*24930*/  PRMT R203, RZ, 0x7610, R203 ;  /* 0x00007610ffcb7816 */ /* 0x000fe200000000cb */
[----:B0-----:R-:W4:Y:S04]  /*24940*/  LDL R2, [R1+0x177c] ;  /* 0x00177c0001027983 */ /* 0x001f280000100800 */
[----:B--2---:R0:W2:Y:S04]  /*24950*/  @!P0 LDG.E.U16 R205, desc[UR60][R158.64] ;  /* 0x0000003c9ecd8981 */ /* 0x0040a8000c1e1500 */
[----:B------:R-:W0:Y:S04]  /*24960*/  LDL R158, [R1+0x183c] ;  /* 0x00183c00019e7983 */ /* 0x000e280000100800 */
[----:B------:R-:W0:Y:S02]  /*24970*/  LDL R159, [R1+0x1840] ;  /* 0x00184000019f7983 */ /* 0x000e240000100800 */
[----:B0-----:R-:W-:-:S04]  /*24980*/  @!P0 LOP3.LUT R159, R159, R158, RZ, 0x3c, !PT ;  /* 0x0000009e9f9f8212 */ /* 0x001fc800078e3cff */
[----:B------:R-:W-:-:S04]  /*24990*/  @!P0 LOP3.LUT R158, R159, R158, RZ, 0x3c, !PT ;  /* 0x0000009e9f9e8212 */ /* 0x000fc800078e3cff */
[----:B------:R-:W-:-:S05]  /*249a0*/  @!P0 LOP3.LUT R159, R159, R158, RZ, 0x3c, !PT ;  /* 0x0000009e9f9f8212 */ /* 0x000fca00078e3cff */
[----:B------:R0:W2:Y:S04]  /*249b0*/  @!P0 LDG.E.U16 R204, desc[UR60][R158.64] ;  /* 0x0000003c9ecc8981 */ /* 0x0000a8000c1e1500 */
[----:B------:R-:W0:Y:S04]  /*249c0*/  LDL R158, [R1+0x17fc] ;  /* 0x0017fc00019e7983 */ /* 0x000e280000100800 */
[----:B------:R-:W0:Y:S02]  /*249d0*/  LDL R159, [R1+0x1800] ;  /* 0x00180000019f7983 */ /* 0x000e240000100800 */
[----:B0-----:R-:W-:-:S04]  /*249e0*/  @!P0 LOP3.LUT R159, R159, R158, RZ, 0x3c, !PT ;  /* 0x0000009e9f9f8212 */ /* 0x001fc800078e3cff */
[----:B------:R-:W-:-:S04]  /*249f0*/  @!P0 LOP3.LUT R158, R159, R158, RZ, 0x3c, !PT ;  /* 0x0000009e9f9e8212 */ /* 0x000fc800078e3cff */
[----:B------:R-:W-:-:S05]  /*24a00*/  @!P0 LOP3.LUT R159, R159, R158, RZ, 0x3c, !PT ;  /* 0x0000009e9f9f8212 */ /* 0x000fca00078e3cff */
[----:B------:R0:W2:Y:S04]  /*24a10*/  @!P0 LDG.E.U16 R203, desc[UR60][R158.64] ;  /* 0x0000003c9ecb8981 */ /* 0x0000a8000c1e1500 */
[----:B------:R-:W0:Y:S04]  /*24a20*/  LDL R158, [R1+0x17bc] ;  /* 0x0017bc00019e7983 */ /* 0x000e280000100800 */
[----:B------:R-:W0:Y:S01]  /*24a30*/  LDL R159, [R1+0x17c0] ;  /* 0x0017c000019f7983 */ /* 0x000e220000100800 */
[----:B------:R-:W-:Y:S02]  /*24a40*/  PRMT R202, RZ, 0x7610, R202 ;  /* 0x00007610ffca7816 */ /* 0x000fe400000000ca */
[----:B------:R-:W-:-:S02]  /*24a50*/  PRMT R201, RZ, 0x7610, R201 ;  /* 0x00007610ffc97816 */ /* 0x000fc400000000c9 */
[----:B------:R-:W-:Y:S02]  /*24a60*/  PRMT R200, RZ, 0x7610, R200 ;  /* 0x00007610ffc87816 */ /* 0x000fe400000000c8 */
[----:B0-----:R-:W-:-:S04]  /*24a70*/  @!P0 LOP3.LUT R159, R159, R158, RZ, 0x3c, !PT ;  /* 0x0000009e9f9f8212 */ /* 0x001fc800078e3cff */
[----:B------:R-:W-:-:S04]  /*24a80*/  @!P0 LOP3.LUT R158, R159, R158, RZ, 0x3c, !PT ;  /* 0x0000009e9f9e8212 */ /* 0x000fc800078e3cff */
[----:B------:R-:W-:-:S05]  /*24a90*/  @!P0 LOP3.LUT R159, R159, R158, RZ, 0x3c, !PT ;  /* 0x0000009e9f9f8212 */ /* 0x000fca00078e3cff */
[----:B------:R3:W2:Y:S02]  /*24aa0*/  @!P0 LDG.E.U16 R202, desc[UR60][R158.64] ;  /* 0x0000003c9eca8981 */ /* 0x0006a4000c1e1500 */
[----:B---3--:R-:W-:Y:S02]  /*24ab0*/  @!P0 IMAD.MOV.U32 R158, RZ, RZ, R17 ;  /* 0x000000ffff9e8224 */ /* 0x008fe400078e0011 */
[----:B----4-:R-:W-:Y:S01]  /*24ac0*/  @!P0 IMAD.MOV.U32 R159, RZ, RZ, R2 ;  /* 0x000000ffff9f8224 */ /* 0x010fe200078e0002 */
[----:B------:R-:W-:Y:S01]  /*24ad0*/  PRMT R199, RZ, 0x7610, R199 ;  /* 0x00007610ffc77816 */ /* 0x000fe200000000c7 */
[----:B------:R-:W3:Y:S04]  /*24ae0*/  LDL R17, [R1+0x1600] ;  /* 0x0016000001117983 */ /* 0x000ee80000100800 */
[----:B------:R0:W4:Y:S01]  /*24af0*/  @!P0 LDG.E.U16 R201, desc[UR60][R158.64] ;  /* 0x0000003c9ec98981 */ /* 0x000122000c1e1500 */
[----:B------:R-:W-:-:S02]  /*24b00*/  PRMT R198, RZ, 0x7610, R198 ;  /* 0x00007610ffc67816 */ /* 0x000fc400000000c6 */
[----:B------:R-:W-:Y:S01]  /*24b10*/  PRMT R197, RZ, 0x7610, R197 ;  /* 0x00007610ffc57816 */ /* 0x000fe200000000c5 */
[----:B------:R-:W2:Y:S01]  /*24b20*/  LDL R2, [R1+0x15c0] ;  /* 0x0015c00001027983 */ /* 0x000ea20000100800 */
[----:B0-----:R-:W-:Y:S02]  /*24b30*/  @!P0 IMAD.MOV.U32 R158, RZ, RZ, R15 ;  /* 0x000000ffff9e8224 */ /* 0x001fe400078e000f */
[----:B------:R-:W-:Y:S01]  /*24b40*/  @!P0 IMAD.MOV.U32 R159, RZ, RZ, R29 ;  /* 0x000000ffff9f8224 */ /* 0x000fe200078e001d */
[----:B------:R-:W4:Y:S04]  /*24b50*/  LDL R15, [R1+0x15bc] ;  /* 0x0015bc00010f7983 */ /* 0x000f280000100800 */
[----:B------:R0:W4:Y:S04]  /*24b60*/  @!P0 LDG.E.U16 R200, desc[UR60][R158.64] ;  /* 0x0000003c9ec88981 */ /* 0x000128000c1e1500 */
[----:B------:R-:W2:Y:S04]  /*24b70*/  LDL R29, [R1+0x15fc] ;  /* 0x0015fc00011d7983 */ /* 0x000ea80000100800 */
[----:B------:R-:W0:Y:S04]  /*24b80*/  LDL R158, [R1+0x16fc] ;  /* 0x0016fc00019e7983 */ /* 0x000e280000100800 */
[----:B------:R-:W0:Y:S02]  /*24b90*/  LDL R159, [R1+0x1700] ;  /* 0x00170000019f7983 */ /* 0x000e240000100800 */
[----:B0-----:R-:W-:-:S04]  /*24ba0*/  @!P0 LOP3.LUT R159, R159, R158, RZ, 0x3c, !PT ;  /* 0x0000009e9f9f8212 */ /* 0x001fc800078e3cff */
[----:B------:R-:W-:-:S04]  /*24bb0*/  @!P0 LOP3.LUT R158, R159, R158, RZ, 0x3c, !PT ;  /* 0x0000009e9f9e8212 */ /* 0x000fc800078e3cff */
[----:B------:R-:W-:-:S05]  /*24bc0*/  @!P0 LOP3.LUT R159, R159, R158, RZ, 0x3c, !PT ;  /* 0x0000009e9f9f8212 */ /* 0x000fca00078e3cff */
[----:B------:R0:W4:Y:S04]  /*24bd0*/  @!P0 LDG.E.U16 R199, desc[UR60][R158.64] ;  /* 0x0000003c9ec78981 */ /* 0x000128000c1e1500 */
        /* <DEDUP_REMOVED lines=20> */
[----:B------:R3:W4:Y:S02]  /*24d20*/  @!P0 LDG.E.U16 R196, desc[UR60][R158.64] ;  /* 0x0000003c9ec48981 */ /* 0x000724000c1e1500 */
[----:B---3--:R-:W-:Y:S02]  /*24d30*/  @!P0 IMAD.MOV.U32 R158, RZ, RZ, R17 ;  /* 0x000000ffff9e8224 */ /* 0x008fe400078e0011 */
[----:B--2---:R-:W-:Y:S01]  /*24d40*/  @!P0 IMAD.MOV.U32 R159, RZ, RZ, R29 ;  /* 0x000000ffff9f8224 */ /* 0x004fe200078e001d */
[----:B------:R-:W-:Y:S01]  /*24d50*/  PRMT R193, RZ, 0x7610, R193 ;  /* 0x00007610ffc17816 */ /* 0x000fe200000000c1 */
[----:B------:R-:W2:Y:S04]  /*24d60*/  LDL R29, [R1+0x147c] ;  /* 0x00147c00011d7983 */ /* 0x000ea80000100800 */
[----:B------:R0:W3:Y:S01]  /*24d70*/  @!P0 LDG.E.U16 R195, desc[UR60][R158.64] ;  /* 0x0000003c9ec38981 */ /* 0x0000e2000c1e1500 */
[----:B------:R-:W-:-:S02]  /*24d80*/  PRMT R192, RZ, 0x7610, R192 ;  /* 0x00007610ffc07816 */ /* 0x000fc400000000c0 */
[----:B------:R-:W-:Y:S01]  /*24d90*/  PRMT R191, RZ, 0x7610, R191 ;  /* 0x00007610ffbf7816 */ /* 0x000fe200000000bf */
[----:B------:R-:W2:Y:S01]  /*24da0*/  LDL R17, [R1+0x1480] ;  /* 0x0014800001117983 */ /* 0x000ea20000100800 */
[----:B0-----:R-:W-:Y:S02]  /*24db0*/  @!P0 IMAD.MOV.U32 R158, RZ, RZ, R2 ;  /* 0x000000ffff9e8224 */ /* 0x001fe400078e0002 */
[----:B----4-:R-:W-:Y:S01]  /*24dc0*/  @!P0 IMAD.MOV.U32 R159, RZ, RZ, R15 ;  /* 0x000000ffff9f8224 */ /* 0x010fe200078e000f */
[----:B------:R-:W4:Y:S04]  /*24dd0*/  LDL R2, [R1+0xc30] ;  /* 0x000c300001027983 */ /* 0x000f280000100800 */
[----:B------:R0:W3:Y:S04]  /*24de0*/  @!P0 LDG.E.U16 R194, desc[UR60][R158.64] ;  /* 0x0000003c9ec28981 */ /* 0x0000e8000c1e1500 */
[----:B------:R-:W3:Y:S04]  /*24df0*/  LDL R15, [R1+0xc2c] ;  /* 0x000c2c00010f7983 */ /* 0x000ee80000100800 */
[----:B------:R-:W0:Y:S04]  /*24e00*/  LDL R158, [R1+0x157c] ;  /* 0x00157c00019e7983 */ /* 0x000e280000100800 */
[----:B------:R-:W0:Y:S02]  /*24e10*/  LDL R159, [R1+0x1580] ;  /* 0x00158000019f7983 */ /* 0x000e240000100800 */
[----:B0-----:R-:W-:-:S04]  /*24e20*/  @!P0 LOP3.LUT R159, R159, R158, RZ, 0x3c, !PT ;  /* 0x0000009e9f9f8212 */ /* 0x001fc800078e3cff */
[----:B------:R-:W-:-:S04]  /*24e30*/  @!P0 LOP3.LUT R158, R159, R158, RZ, 0x3c, !PT ;  /* 0x0000009e9f9e8212 */ /* 0x000fc800078e3cff */
[----:B------:R-:W-:-:S05]  /*24e40*/  @!P0 LOP3.LUT R159, R159, R158, RZ, 0x3c, !PT ;  /* 0x0000009e9f9f8212 */ /* 0x000fca00078e3cff */
[----:B------:R0:W3:Y:S04]  /*24e50*/  @!P0 LDG.E.U16 R193, desc[UR60][R158.64] ;  /* 0x0000003c9ec18981 */ /* 0x0000e8000c1e1500 */
        /* <DEDUP_REMOVED lines=20> */
[----:B------:R2:W3:Y:S02]  /*24fa0*/  @!P0 LDG.E.U16 R190, desc[UR60][R158.64] ;  /* 0x0000003c9ebe8981 */ /* 0x0004e4000c1e1500 */
[----:B--2---:R-:W-:Y:S02]  /*24fb0*/  @!P0 IMAD.MOV.U32 R158, RZ, RZ, R17 ;  /* 0x000000ffff9e8224 */ /* 0x004fe400078e0011 */
[----:B------:R-:W-:Y:S01]  /*24fc0*/  @!P0 IMAD.MOV.U32 R159, RZ, RZ, R29 ;  /* 0x000000ffff9f8224 */ /* 0x000fe200078e001d */
[----:B------:R-:W-:Y:S01]  /*24fd0*/  PRMT R187, RZ, 0x7610, R187 ;  /* 0x00007610ffbb7816 */ /* 0x000fe200000000bb */
[----:B------:R-:W2:Y:S04]  /*24fe0*/  LDL R29, [R1+0xaec] ;  /* 0x000aec00011d7983 */ /* 0x000ea80000100800 */
[----:B------:R4:W2:Y:S01]  /*24ff0*/  @!P0 LDG.E.U16 R189, desc[UR60][R158.64] ;  /* 0x0000003c9ebd8981 */ /* 0x0008a2000c1e1500 */
[----:B------:R-:W-:-:S02]  /*25000*/  PRMT R186, RZ, 0x7610, R186 ;  /* 0x00007610ffba7816 */ /* 0x000fc400000000ba */
[----:B------:R-:W-:Y:S01]  /*25010*/  PRMT R185, RZ, 0x7610, R185 ;  /* 0x00007610ffb97816 */ /* 0x000fe200000000b9 */
[----:B------:R-:W2:Y:S01]  /*25020*/  LDL R17, [R1+0xaf0] ;  /* 0x000af00001117983 */ /* 0x000ea20000100800 */
[----:B----4-:R-:W-:Y:S02]  /*25030*/  @!P0 IMAD.MOV.U32 R158, RZ, RZ, R2 ;  /* 0x000000ffff9e8224 */ /* 0x010fe400078e0002 */
[----:B---3--:R-:W-:Y:S01]  /*25040*/  @!P0 IMAD.MOV.U32 R159, RZ, RZ, R15 ;  /* 0x000000ffff9f8224 */ /* 0x008fe200078e000f */
[----:B------:R-:W3:Y:S04]  /*25050*/  LDL R2, [R1+0xab0] ;  /* 0x000ab00001027983 */ /* 0x000ee80000100800 */
[----:B------:R0:W4:Y:S04]  /*25060*/  @!P0 LDG.E.U16 R188, desc[UR60][R158.64] ;  /* 0x0000003c9ebc8981 */ /* 0x000128000c1e1500 */
[----:B------:R-:W4:Y:S04]  /*25070*/  LDL R15, [R1+0xaac] ;  /* 0x000aac00010f7983 */ /* 0x000f280000100800 */
        /* <DEDUP_REMOVED lines=30> */
[----:B------:R3:W2:Y:S02]  /*25260*/  @!P0 LDG.E.U16 R183, desc[UR60][R158.64] ;  /* 0x0000003c9eb78981 */ /* 0x0006a4000c1e1500 */
[----:B---3--:R-:W-:-:S02]  /*25270*/  @!P0 IMAD.MOV.U32 R158, RZ, RZ, R2 ;  /* 0x000000ffff9e8224 */ /* 0x008fc400078e0002 */
[----:B----4-:R-:W-:Y:S01]  /*25280*/  @!P0 IMAD.MOV.U32 R159, RZ, RZ, R15 ;  /* 0x000000ffff9f8224 */ /* 0x010fe200078e000f */
[----:B------:R-:W3:Y:S04]  /*25290*/  LDL R2, [R1+0x92c] ;  /* 0x00092c0001027983 */ /* 0x000ee80000100800 */
[----:B------:R-:W4:Y:S04]  /*252a0*/  LDL R15, [R1+0x970] ;  /* 0x00097000010f7983 */ /* 0x000f280000100800 */
[----:B------:R-:W3:Y:S04]  /*252b0*/  LDL.LU R29, [R1+0x930] ;  /* 0x00093000011d7983 */ /* 0x000ee80000300800 */
[----:B------:R0:W3:Y:S04]  /*252c0*/  @!P0 LDG.E.U16 R182, desc[UR60][R158.64] ;  /* 0x0000003c9eb68981 */ /* 0x0000e8000c1e1500 */
[----:B------:R-:W0:Y:S04]  /*252d0*/  LDL R158, [R1+0xa6c] ;  /* 0x000a6c00019e7983 */ /* 0x000e280000100800 */
[----:B------:R-:W0:Y:S01]  /*252e0*/  LDL R159, [R1+0xa70] ;  /* 0x000a7000019f7983 */ /* 0x000e220000100800 */
[----:B------:R-:W-:-:S02]  /*252f0*/  PRMT R181, RZ, 0x7610, R181 ;  /* 0x00007610ffb57816 */ /* 0x000fc400000000b5 */
[----:B0-----:R-:W-:-:S04]  /*25300*/  @!P0 LOP3.LUT R159, R159, R158, RZ, 0x3c, !PT ;  /* 0x0000009e9f9f8212 */ /* 0x001fc800078e3cff */
[----:B------:R-:W-:-:S04]  /*25310*/  @!P0 LOP3.LUT R158, R159, R158, RZ, 0x3c, !PT ;  /* 0x0000009e9f9e8212 */ /* 0x000fc800078e3cff */
[----:B------:R-:W-:-:S05]  /*25320*/  @!P0 LOP3.LUT R159, R159, R158, RZ, 0x3c, !PT ;  /* 0x0000009e9f9f8212 */ /* 0x000fca00078e3cff */
[----:B------:R0:W3:Y:S04]  /*25330*/  @!P0 LDG.E.U16 R181, desc[UR60][R158.64] ;  /* 0x0000003c9eb58981 */ /* 0x0000e8000c1e1500 */
[----:B------:R-:W0:Y:S04]  /*25340*/  LDL R158, [R1+0xa2c] ;  /* 0x000a2c00019e7983 */ /* 0x000e280000100800 */
[----:B------:R-:W0:Y:S01]  /*25350*/  LDL R159, [R1+0xa30] ;  /* 0x000a3000019f7983 */ /* 0x000e220000100800 */
[----:B------:R-:W-:Y:S02]  /*25360*/  PRMT R180, RZ, 0x7610, R180 ;  /* 0x00007610ffb47816 */ /* 0x000fe400000000b4 */
        /* <DEDUP_REMOVED lines=20> */
[----:B----4-:R-:W-:Y:S02]  /*254b0*/  @!P0 IMAD.MOV.U32 R158, RZ, RZ, R15 ;  /* 0x000000ffff9e8224 */ /* 0x010fe400078e000f */
[----:B--2---:R-:W-:Y:S01]  /*254c0*/  @!P0 IMAD.MOV.U32 R159, RZ, RZ, R17 ;  /* 0x000000ffff9f8224 */ /* 0x004fe200078e0011 */
[----:B------:R-:W-:Y:S01]  /*254d0*/  PRMT R175, RZ, 0x7610, R175 ;  /* 0x00007610ffaf7816 */ /* 0x000fe200000000af */
[----:B------:R-:W2:Y:S04]  /*254e0*/  LDL R17, [R1+0x17f8] ;  /* 0x0017f80001117983 */ /* 0x000ea80000100800 */
[----:B------:R3:W4:Y:S01]  /*254f0*/  @!P0 LDG.E.U16 R177, desc[UR60][R158.64] ;  /* 0x0000003c9eb18981 */ /* 0x000722000c1e1500 */
[----:B------:R-:W-:-:S03]  /*25500*/  PRMT R174, RZ, 0x7610, R174 ;  /* 0x00007610ffae7816 */ /* 0x000fc600000000ae */
[----:B------:R-:W4:Y:S01]  /*25510*/  LDL R15, [R1+0x17b4] ;  /* 0x0017b400010f7983 */ /* 0x000f220000100800 */
[----:B---3--:R-:W-:Y:S02]  /*25520*/  @!P0 IMAD.MOV.U32 R158, RZ, RZ, R29 ;  /* 0x000000ffff9e8224 */ /* 0x008fe400078e001d */
[----:B------:R-:W-:Y:S02]  /*25530*/  @!P0 IMAD.MOV.U32 R159, RZ, RZ, R2 ;  /* 0x000000ffff9f8224 */ /* 0x000fe400078e0002 */
[----:B------:R-:W3:Y:S04]  /*25540*/  LDL R2, [R1+0x17b8] ;  /* 0x0017b80001027983 */ /* 0x000ee80000100800 */
        /* <DEDUP_REMOVED lines=8> */
[----:B------:R1:W-:Y:S01]  /*255d0*/  STL [R1+0x18c8], R18 ;  /* 0x0018c81201007387 */ /* 0x0003e20000100800 */
[----:B0-----:R-:W-:Y:S02]  /*255e0*/  @!P0 IMAD.MOV.U32 R158, RZ, RZ, R159 ;  /* 0x000000ffff9e8224 */ /* 0x001fe400078e009f */
[----:B------:R-:W-:Y:S01]  /*255f0*/  @!P0 IMAD.MOV.U32 R159, RZ, RZ, R18 ;  /* 0x000000ffff9f8224 */ /* 0x000fe200078e0012 */
[----:B------:R-:W-:Y:S01]  /*25600*/  PRMT R173, RZ, 0x7610, R173 ;  /* 0x00007610ffad7816 */ /* 0x000fe200000000ad */
[----:B-1----:R-:W3:Y:S04]  /*25610*/  LDL R18, [R1+0x17f4] ;  /* 0x0017f40001127983 */ /* 0x002ee80000100800 */
        /* <DEDUP_REMOVED lines=89> */
[----:B------:R-:W-:-:S03]  /*25bb0*/  PRMT R160, RZ, 0x7610, R160 ;  /* 0x00007610ffa07816 */ /* 0x000fc600000000a0 */
[----:B------:R1:W-:Y:S01]  /*25bc0*/  STS.U16 [R13+0x1300], R8 ;  /* 0x001300080d007388 */ /* 0x0003e20000000400 */
[----:B------:R-:W-:-:S03]  /*25bd0*/  PRMT R157, RZ, 0x7610, R157 ;  /* 0x00007610ff9d7816 */ /* 0x000fc6000000009d */
[----:B------:R2:W-:Y:S04]  /*25be0*/  STS.U16 [R13+0x9300], R7 ;  /* 0x009300070d007388 */ /* 0x0005e80000000400 */
[----:B------:R3:W-:Y:S04]  /*25bf0*/  STS.U16 [R13+0x1700], R6 ;  /* 0x001700060d007388 */ /* 0x0007e80000000400 */
[----:B-1----:R-:W4:Y:S04]  /*25c00*/  LDL.LU R8, [R1+0x1dac] ;  /* 0x001dac0001087983 */ /* 0x002f280000300800 */
[----:B--2---:R-:W2:Y:S04]  /*25c10*/  LDL.LU R7, [R1+0x1da8] ;  /* 0x001da80001077983 */ /* 0x004ea80000300800 */
[----:B---3--:R-:W3:Y:S04]  /*25c20*/  LDL.LU R6, [R1+0x1da4] ;  /* 0x001da40001067983 */ /* 0x008ee80000300800 */
[----:B------:R1:W-:Y:S04]  /*25c30*/  STS.U16 [R13+0x9700], R5 ;  /* 0x009700050d007388 */ /* 0x0003e80000000400 */
[----:B------:R1:W-:Y:S01]  /*25c40*/  STS.U16 [R13+0x1b00], R4 ;  /* 0x001b00040d007388 */ /* 0x0003e20000000400 */
[----:B------:R-:W-:-:S03]  /*25c50*/  PRMT R20, RZ, 0x7610, R20 ;  /* 0x00007610ff147816 */ /* 0x000fc60000000014 */
[----:B------:R1:W-:Y:S04]  /*25c60*/  STS.U16 [R13+0x9b00], R0 ;  /* 0x009b00000d007388 */ /* 0x0003e80000000400 */
[----:B-1----:R-:W3:Y:S04]  /*25c70*/  LDL.LU R5, [R1+0x1da0] ;  /* 0x001da00001057983 */ /* 0x002ee80000300800 */
[----:B------:R-:W3:Y:S04]  /*25c80*/  LDL.LU R4, [R1+0x1d9c] ;  /* 0x001d9c0001047983 */ /* 0x000ee80000300800 */
[----:B------:R-:W3:Y:S04]  /*25c90*/  LDL.LU R0, [R1+0x1d98] ;  /* 0x001d980001007983 */ /* 0x000ee80000300800 */
[----:B------:R1:W-:Y:S04]  /*25ca0*/  STS.U16 [R13+0x1f00], R21 ;  /* 0x001f00150d007388 */ /* 0x0003e80000000400 */
[----:B------:R-:W-:Y:S04]  /*25cb0*/  STS.U16 [R13+0x9f00], R156 ;  /* 0x009f009c0d007388 */ /* 0x000fe80000000400 */
[----:B------:R-:W-:Y:S01]  /*25cc0*/  STS.U16 [R13+0x2300], R145 ;  /* 0x002300910d007388 */ /* 0x000fe20000000400 */
[----:B------:R-:W-:Y:S01]  /*25cd0*/  PRMT R58, RZ, 0x7610, R58 ;  /* 0x00007610ff3a7816 */ /* 0x000fe2000000003a */
[----:B-1----:R-:W1:Y:S02]  /*25ce0*/  LDC R21, c[0x0][0x238] ;  /* 0x00008e00ff157b82 */ /* 0x002e640000000800 */
        /* <DEDUP_REMOVED lines=54> */
[----:B------:R-:W-:Y:S01]  /*26050*/  STS.U16 [R11+0x11400], R92 ;  /* 0x0114005c0b007388 */ /* 0x000fe20000000400 */
[----:B0-----:R-:W-:-:S04]  /*26060*/  @!P0 LOP3.LUT R159, R159, R158, RZ, 0x3c, !PT ;  /* 0x0000009e9f9f8212 */ /* 0x001fc800078e3cff */
[----:B------:R-:W-:-:S04]  /*26070*/  @!P0 LOP3.LUT R158, R159, R158, RZ, 0x3c, !PT ;  /* 0x0000009e9f9e8212 */ /* 0x000fc800078e3cff */
[----:B------:R-:W-:-:S05]  /*26080*/  @!P0 LOP3.LUT R159, R159, R158, RZ, 0x3c, !PT ;  /* 0x0000009e9f9f8212 */ /* 0x000fca00078e3cff */
[----:B------:R0:W3:Y:S04]  /*26090*/  @!P0 LDG.E.U16 R160, desc[UR60][R158.64] ;  /* 0x0000003c9ea08981 */ /* 0x0000e8000c1e1500 */
[----:B------:R-:W-:Y:S01]  /*260a0*/  STS.U16 [R11+0x11800], R91 ;  /* 0x0118005b0b007388 */ /* 0x000fe20000000400 */
[----:B0-----:R-:W-:Y:S02]  /*260b0*/  @!P0 IMAD.MOV.U32 R158, RZ, RZ, R17 ;  /* 0x000000ffff9e8224 */ /* 0x001fe400078e0011 */
[----:B------:R-:W-:Y:S01]  /*260c0*/  @!P0 IMAD.MOV.U32 R159, RZ, RZ, R18 ;  /* 0x000000ffff9f8224 */ /* 0x000fe200078e0012 */
[----:B------:R-:W-:Y:S04]  /*260d0*/  STS.U16 [R11+0x11c00], R90 ;  /* 0x011c005a0b007388 */ /* 0x000fe80000000400 */
[----:B------:R0:W3:Y:S04]  /*260e0*/  @!P0 LDG.E.U16 R157, desc[UR60][R158.64] ;  /* 0x0000003c9e9d8981 */ /* 0x0000e8000c1e1500 */
[----:B------:R-:W-:Y:S04]  /*260f0*/  STS.U16 [R11+0x12000], R89 ;  /* 0x012000590b007388 */ /* 0x000fe80000000400 */
[----:B------:R-:W-:Y:S01]  /*26100*/  STS.U16 [R11+0x12400], R88 ;  /* 0x012400580b007388 */ /* 0x000fe20000000400 */
[----:B0-----:R-:W-:-:S03]  /*26110*/  @!P0 IMAD.MOV.U32 R158, RZ, RZ, R2 ;  /* 0x000000ffff9e8224 */ /* 0x001fc600078e0002 */
[----:B------:R-:W-:Y:S01]  /*26120*/  STS.U16 [R11+0x12800], R87 ;  /* 0x012800570b007388 */ /* 0x000fe20000000400 */
[----:B----4-:R-:W-:-:S03]  /*26130*/  @!P0 IMAD.MOV.U32 R159, RZ, RZ, R15 ;  /* 0x000000ffff9f8224 */ /* 0x010fc600078e000f */
        /* <DEDUP_REMOVED lines=21> */
[----:B------:R0:W-:Y:S04]  /*26290*/  STL [R1+0x18d8], R11 ;  /* 0x0018d80b01007387 */ /* 0x0001e80000100800 */
[----:B------:R4:W-:Y:S04]  /*262a0*/  STS.U16 [R10+0x10480], R64 ;  /* 0x010480400a007388 */ /* 0x0009e80000000400 */
[----:B------:R1:W3:Y:S04]  /*262b0*/  @!P0 LDG.E.U16 R20, desc[UR60][R158.64] ;  /* 0x0000003c9e148981 */ /* 0x0002e8000c1e1500 */
[----:B0-----:R-:W1:Y:S04]  /*262c0*/  LDL R11, [R1+0x1868] ;  /* 0x00186800010b7983 */ /* 0x001e680000100800 */
[----:B----4-:R-:W4:Y:S04]  /*262d0*/  LDL R64, [R1+0x1450] ;  /* 0x0014500001407983 */ /* 0x010f280000100800 */
[----:B------:R0:W-:Y:S04]  /*262e0*/  STS.U16 [R10+0x11880], R59 ;  /* 0x0118803b0a007388 */ /* 0x0001e80000000400 */
[----:B------:R2:W-:Y:S04]  /*262f0*/  STS.U16 [R10+0x11c80], R41 ;  /* 0x011c80290a007388 */ /* 0x0005e80000000400 */
[----:B------:R2:W-:Y:S04]  /*26300*/  STS.U16 [R10+0x12080], R39 ;  /* 0x012080270a007388 */ /* 0x0005e80000000400 */
[----:B0-----:R-:W3:Y:S04]  /*26310*/  LDL R59, [R1+0xc58] ;  /* 0x000c5800013b7983 */ /* 0x001ee80000100800 */
[----:B--2---:R-:W2:Y:S04]  /*26320*/  LDL R41, [R1+0x1864] ;  /* 0x0018640001297983 */ /* 0x004ea80000100800 */
[----:B------:R0:W-:Y:S04]  /*26330*/  STS.U16 [R10+0x12480], R35 ;  /* 0x012480230a007388 */ /* 0x0001e80000000400 */
[----:B------:R-:W2:Y:S04]  /*26340*/  LDL R39, [R1+0x185c] ;  /* 0x00185c0001277983 */ /* 0x000ea80000100800 */
[----:B------:R0:W-:Y:S04]  /*26350*/  STS.U16 [R10+0x11080], R61 ;  /* 0x0110803d0a007388 */ /* 0x0001e80000000400 */
[----:B0-----:R-:W2:Y:S04]  /*26360*/  LDL R35, [R1+0x1860] ;  /* 0x0018600001237983 */ /* 0x001ea80000100800 */
        /* <DEDUP_REMOVED lines=10> */
[----:B------:R-:W2:Y:S04]  /*26410*/  LDL R12, [R1+0x17ec] ;  /* 0x0017ec00010c7983 */ /* 0x000ea80000100800 */
[----:B0-----:R-:W2:Y:S04]  /*26420*/  LDL R24, [R1+0x1820] ;  /* 0x0018200001187983 */ /* 0x001ea80000100800 */
[----:B------:R-:W2:Y:S04]  /*26430*/  LDL R2, [R1+0x17f0] ;  /* 0x0017f00001027983 */ /* 0x000ea80000100800 */
[----:B------:R-:W2:Y:S04]  /*26440*/  LDL.LU R13, [R1+0x8d4] ;  /* 0x0008d400010d7983 */ /* 0x000ea80000300800 */
[----:B------:R-:W2:Y:S04]  /*26450*/  LDL.LU R15, [R1+0x8a8] ;  /* 0x0008a800010f7983 */ /* 0x000ea80000300800 */
[----:B------:R-:W2:Y:S04]  /*26460*/  LDL.LU R18, [R1+0x8cc] ;  /* 0x0008cc0001127983 */ /* 0x000ea80000300800 */
[----:B------:R0:W-:Y:S04]  /*26470*/  STS.U16 [R10+0x13c80], R14 ;  /* 0x013c800e0a007388 */ /* 0x0001e80000000400 */
[----:B------:R-:W2:Y:S04]  /*26480*/  LDL.LU R17, [R1+0x8a0] ;  /* 0x0008a00001117983 */ /* 0x000ea80000300800 */
[----:B------:R0:W-:Y:S04]  /*26490*/  STS.U16 [R10+0x13880], R16 ;  /* 0x013880100a007388 */ /* 0x0001e80000000400 */
[----:B0-----:R-:W2:Y:S04]  /*264a0*/  LDL.LU R14, [R1+0x898] ;  /* 0x00089800010e7983 */ /* 0x001ea80000300800 */
[----:B------:R0:W-:Y:S04]  /*264b0*/  STS.U16 [R10+0x13480], R19 ;  /* 0x013480130a007388 */ /* 0x0001e80000000400 */
[----:B------:R-:W2:Y:S04]  /*264c0*/  LDL.LU R16, [R1+0x890] ;  /* 0x0008900001107983 */ /* 0x000ea80000300800 */
[----:B------:R0:W-:Y:S04]  /*264d0*/  STS.U16 [R10+0x13080], R23 ;  /* 0x013080170a007388 */ /* 0x0001e80000000400 */
[----:B0-----:R-:W2:Y:S04]  /*264e0*/  LDL.LU R19, [R1+0x8a4] ;  /* 0x0008a40001137983 */ /* 0x001ea80000300800 */
[----:B------:R-:W2:Y:S04]  /*264f0*/  LDL.LU R156, [R1+0x89c] ;  /* 0x00089c00019c7983 */ /* 0x000ea80000300800 */
[----:B------:R0:W-:Y:S04]  /*26500*/  STS.U16 [R10+0x14080], R3 ;  /* 0x014080030a007388 */ /* 0x0001e80000000400 */
[----:B------:R-:W2:Y:S04]  /*26510*/  LDL.LU R23, [R1+0x894] ;  /* 0x0008940001177983 */ /* 0x000ea80000300800 */
[----:B0-----:R-:W2:Y:S04]  /*26520*/  LDL.LU R3, [R1+0x88c] ;  /* 0x00088c0001037983 */ /* 0x001ea80000300800 */
[----:B------:R-:W-:Y:S04]  /*26530*/  STL [R1+0x18dc], R10 ;  /* 0x0018dc0a01007387 */ /* 0x000fe80000100800 */
        /* <DEDUP_REMOVED lines=16> */
[----:B------:R0:W-:Y:S04]  /*26640*/  STS.U16 [R10+0x17c80], R238 ;  /* 0x017c80ee0a007388 */ /* 0x0001e80000000400 */
[----:B------:R-:W-:Y:S01]  /*26650*/  STL [R1+0x18e4], R8 ;  /* 0x0018e40801007387 */ /* 0x000fe20000100800 */
[----:B------:R-:W-:-:S03]  /*26660*/  PRMT R52, RZ, 0x7610, R52 ;  /* 0x00007610ff347816 */ /* 0x000fc60000000034 */
[----:B------:R-:W-:Y:S04]  /*26670*/  STS.U16 [R9+0x10100], R237 ;  /* 0x010100ed09007388 */ /* 0x000fe80000000400 */
[----:B0-----:R-:W2:Y:S04]  /*26680*/  LDL R10, [R1+0x17e8] ;  /* 0x0017e800010a7983 */ /* 0x001ea80000100800 */
        /* <DEDUP_REMOVED lines=14> */
[----:B------:R-:W-:Y:S01]  /*26770*/  STS.U16 [R9+0x13d00], R222 ;  /* 0x013d00de09007388 */ /* 0x000fe20000000400 */
[----:B-1----:R-:W-:-:S03]  /*26780*/  @!P0 IMAD.MOV.U32 R158, RZ, RZ, R11 ;  /* 0x000000ffff9e8224 */ /* 0x002fc600078e000b */
[----:B------:R-:W2:Y:S01]  /*26790*/  LDL R11, [R1+0x17e4] ;  /* 0x0017e400010b7983 */ /* 0x000ea20000100800 */
        /* <DEDUP_REMOVED lines=62> */
[----:B---3--:R-:W-:Y:S04]  /*26b80*/  STS.U16 [R7+0x13600], R160 ;  /* 0x013600a007007388 */ /* 0x008fe80000000400 */
[----:B------:R-:W-:Y:S04]  /*26b90*/  STS.U16 [R7+0x13a00], R157 ;  /* 0x013a009d07007388 */ /* 0x000fe80000000400 */
[----:B------:R-:W-:Y:S04]  /*26ba0*/  STS.U16 [R7+0x13e00], R20 ;  /* 0x013e001407007388 */ /* 0x000fe80000000400 */
[----:B------:R2:W3:Y:S01]  /*26bb0*/  @!P0 LDG.E.U16 R58, desc[UR60][R158.64] ;  /* 0x0000003c9e3a8981 */ /* 0x0004e2000c1e1500 */
[----:B------:R-:W-:-:S02]  /*26bc0*/  PRMT R46, RZ, 0x7610, R46 ;  /* 0x00007610ff2e7816 */ /* 0x000fc4000000002e */
[----:B------:R-:W-:Y:S01]  /*26bd0*/  PRMT R57, RZ, 0x7610, R57 ;  /* 0x00007610ff397816 */ /* 0x000fe20000000039 */
[----:B0-----:R-:W4:Y:S01]  /*26be0*/  LDL R9, [R1+0x17a0] ;  /* 0x0017a00001097983 */ /* 0x001f220000100800 */
[----:B------:R-:W-:-:S03]  /*26bf0*/  PRMT R51, RZ, 0x7610, R51 ;  /* 0x00007610ff337816 */ /* 0x000fc60000000033 */
[----:B-1----:R-:W3:Y:S01]  /*26c00*/  LDL R8, [R1+0x1770] ;  /* 0x0017700001087983 */ /* 0x002ee20000100800 */
[----:B--2---:R-:W-:Y:S02]  /*26c10*/  @!P0 IMAD.MOV.U32 R158, RZ, RZ, R41 ;  /* 0x000000ffff9e8224 */ /* 0x004fe400078e0029 */
[----:B------:R-:W-:Y:S01]  /*26c20*/  @!P0 IMAD.MOV.U32 R159, RZ, RZ, R59 ;  /* 0x000000ffff9f8224 */ /* 0x000fe200078e003b */
[----:B------:R-:W2:Y:S04]  /*26c30*/  LDL R41, [R1+0x17e0] ;  /* 0x0017e00001297983 */ /* 0x000ea80000100800 */
[----:B------:R-:W4:Y:S04]  /*26c40*/  LDL R59, [R1+0x17dc] ;  /* 0x0017dc00013b7983 */ /* 0x000f280000100800 */
[----:B------:R0:W3:Y:S02]  /*26c50*/  @!P0 LDG.E.U16 R52, desc[UR60][R158.64] ;  /* 0x0000003c9e348981 */ /* 0x0000e4000c1e1500 */
[----:B0-----:R-:W-:-:S02]  /*26c60*/  @!P0 IMAD.MOV.U32 R158, RZ, RZ, R35 ;  /* 0x000000ffff9e8224 */ /* 0x001fc400078e0023 */
[----:B------:R-:W-:Y:S01]  /*26c70*/  @!P0 IMAD.MOV.U32 R159, RZ, RZ, R39 ;  /* 0x000000ffff9f8224 */ /* 0x000fe200078e0027 */
[----:B------:R-:W3:Y:S04]  /*26c80*/  LDL R35, [R1+0x17b0] ;  /* 0x0017b00001237983 */ /* 0x000ee80000100800 */
[----:B------:R-:W3:Y:S04]  /*26c90*/  LDL R39, [R1+0x17ac] ;  /* 0x0017ac0001277983 */ /* 0x000ee80000100800 */
[----:B------:R0:W3:Y:S02]  /*26ca0*/  @!P0 LDG.E.U16 R46, desc[UR60][R158.64] ;  /* 0x0000003c9e2e8981 */ /* 0x0000e4000c1e1500 */
[----:B0-----:R-:W-:-:S02]  /*26cb0*/  @!P0 IMAD.MOV.U32 R158, RZ, RZ, R60 ;  /* 0x000000ffff9e8224 */ /* 0x001fc400078e003c */
[----:B------:R-:W-:Y:S01]  /*26cc0*/  @!P0 IMAD.MOV.U32 R159, RZ, RZ, R61 ;  /* 0x000000ffff9f8224 */ /* 0x000fe200078e003d */
[----:B------:R-:W3:Y:S04]  /*26cd0*/  LDL R60, [R1+0x17a8] ;  /* 0x0017a800013c7983 */ /* 0x000ee80000100800 */
[----:B------:R-:W3:Y:S04]  /*26ce0*/  LDL R61, [R1+0x17a4] ;  /* 0x0017a400013d7983 */ /* 0x000ee80000100800 */
[----:B------:R0:W3:Y:S02]  /*26cf0*/  @!P0 LDG.E.U16 R57, desc[UR60][R158.64] ;  /* 0x0000003c9e398981 */ /* 0x0000e4000c1e1500 */
[----:B0-----:R-:W-:-:S02]  /*26d00*/  @!P0 MOV R158, R33 ;  /* 0x00000021009e8202 */ /* 0x001fc40000000f00 */
[----:B------:R-:W3:Y:S01]  /*26d10*/  LDL R33, [R1+0x179c] ;  /* 0x00179c0001217983 */ /* 0x000ee20000100800 */
[----:B------:R-:W-:Y:S01]  /*26d20*/  @!P0 IMAD.MOV.U32 R159, RZ, RZ, R63 ;  /* 0x000000ffff9f8224 */ /* 0x000fe200078e003f */
[----:B------:R-:W-:Y:S02]  /*26d30*/  PRMT R45, RZ, 0x7610, R45 ;  /* 0x00007610ff2d7816 */ /* 0x000fe4000000002d */
[----:B------:R-:W-:Y:S01]  /*26d40*/  PRMT R56, RZ, 0x7610, R56 ;  /* 0x00007610ff387816 */ /* 0x000fe20000000038 */
[----:B------:R-:W3:Y:S04]  /*26d50*/  LDL R63, [R1+0xb54] ;  /* 0x000b5400013f7983 */ /* 0x000ee80000100800 */
[----:B------:R0:W3:Y:S02]  /*26d60*/  @!P0 LDG.E.U16 R51, desc[UR60][R158.64] ;  /* 0x0000003c9e338981 */ /* 0x0000e4000c1e1500 */
[----:B0-----:R-:W-:-:S02]  /*26d70*/  @!P0 IMAD.MOV.U32 R158, RZ, RZ, R24 ;  /* 0x000000ffff9e8224 */ /* 0x001fc400078e0018 */
[----:B------:R-:W-:Y:S01]  /*26d80*/  @!P0 IMAD.MOV.U32 R159, RZ, RZ, R62 ;  /* 0x000000ffff9f8224 */ /* 0x000fe200078e003e */
[----:B------:R-:W3:Y:S04]  /*26d90*/  LDL R24, [R1+0x176c] ;  /* 0x00176c0001187983 */ /* 0x000ee80000100800 */
[----:B------:R0:W3:Y:S01]  /*26da0*/  @!P0 LDG.E.U16 R45, desc[UR60][R158.64] ;  /* 0x0000003c9e2d8981 */ /* 0x0000e2000c1e1500 */
[----:B------:R-:W-:Y:S02]  /*26db0*/  PRMT R50, RZ, 0x7610, R50 ;  /* 0x00007610ff327816 */ /* 0x000fe40000000032 */
[----:B------:R-:W-:Y:S01]  /*26dc0*/  PRMT R44, RZ, 0x7610, R44 ;  /* 0x00007610ff2c7816 */ /* 0x000fe2000000002c */
[----:B------:R-:W3:Y:S01]  /*26dd0*/  LDL R62, [R1+0xb24] ;  /* 0x000b2400013e7983 */ /* 0x000ee20000100800 */
        /* <DEDUP_REMOVED lines=9> */
[----:B------:R2:W3:Y:S01]  /*26e70*/  @!P0 LDG.E.U16 R50, desc[UR60][R158.64] ;  /* 0x0000003c9e328981 */ /* 0x0004e2000c1e1500 */
[----:B------:R-:W-:-:S02]  /*26e80*/  PRMT R55, RZ, 0x7610, R55 ;  /* 0x00007610ff377816 */ /* 0x000fc40000000037 */
[----:B------:R-:W-:Y:S02]  /*26e90*/  PRMT R49, RZ, 0x7610, R49 ;  /* 0x00007610ff317816 */ /* 0x000fe40000000031 */
[----:B------:R-:W-:Y:S02]  /*26ea0*/  PRMT R43, RZ, 0x7610, R43 ;  /* 0x00007610ff2b7816 */ /* 0x000fe4000000002b */
[----:B------:R-:W-:Y:S01]  /*26eb0*/  PRMT R54, RZ, 0x7610, R54 ;  /* 0x00007610ff367816 */ /* 0x000fe20000000036 */
[----:B--2---:R-:W-:Y:S02]  /*26ec0*/  @!P0 IMAD.MOV.U32 R158, RZ, RZ, R41 ;  /* 0x000000ffff9e8224 */ /* 0x004fe400078e0029 */
[----:B------:R-:W2:Y:S01]  /*26ed0*/  LDL R41, [R1+0x1730] ;  /* 0x0017300001297983 */ /* 0x000ea20000100800 */
[----:B----4-:R-:W-:-:S03]  /*26ee0*/  @!P0 IMAD.MOV.U32 R159, RZ, RZ, R59 ;  /* 0x000000ffff9f8224 */ /* 0x010fc600078e003b */
[----:B------:R-:W4:Y:S04]  /*26ef0*/  LDL R59, [R1+0x172c] ;  /* 0x00172c00013b7983 */ /* 0x000f280000100800 */
[----:B------:R3:W4:Y:S02]  /*26f00*/  @!P0 LDG.E.U16 R44, desc[UR60][R158.64] ;  /* 0x0000003c9e2c8981 */ /* 0x000724000c1e1500 */
[----:B---3--:R-:W-:Y:S02]  /*26f10*/  @!P0 IMAD.MOV.U32 R158, RZ, RZ, R35 ;  /* 0x000000ffff9e8224 */ /* 0x008fe400078e0023 */
[----:B------:R-:W3:Y:S01]  /*26f20*/  LDL R35, [R1+0x1728] ;  /* 0x0017280001237983 */ /* 0x000ee20000100800 */
[----:B------:R-:W-:-:S03]  /*26f30*/  @!P0 IMAD.MOV.U32 R159, RZ, RZ, R39 ;  /* 0x000000ffff9f8224 */ /* 0x000fc600078e0027 */
[----:B------:R-:W3:Y:S04]  /*26f40*/  LDL R39, [R1+0x1724] ;  /* 0x0017240001277983 */ /* 0x000ee80000100800 */
[----:B------:R0:W3:Y:S02]  /*26f50*/  @!P0 LDG.E.U16 R55, desc[UR60][R158.64] ;  /* 0x0000003c9e378981 */ /* 0x0000e4000c1e1500 */
[----:B0-----:R-:W-:Y:S02]  /*26f60*/  @!P0 IMAD.MOV.U32 R158, RZ, RZ, R60 ;  /* 0x000000ffff9e8224 */ /* 0x001fe400078e003c */
[----:B------:R-:W3:Y:S01]  /*26f70*/  LDL R60, [R1+0x1720] ;  /* 0x00172000013c7983 */ /* 0x000ee20000100800 */
[----:B------:R-:W-:-:S03]  /*26f80*/  @!P0 IMAD.MOV.U32 R159, RZ, RZ, R61 ;  /* 0x000000ffff9f8224 */ /* 0x000fc600078e003d */
[----:B------:R-:W3:Y:S04]  /*26f90*/  LDL R61, [R1+0x171c] ;  /* 0x00171c00013d7983 */ /* 0x000ee80000100800 */
        /* <DEDUP_REMOVED lines=8> */
[----:B------:R-:W-:-:S03]  /*27020*/  @!P0 IMAD.MOV.U32 R159, RZ, RZ, R24 ;  /* 0x000000ffff9f8224 */ /* 0x000fc600078e0018 */
[----:B------:R-:W3:Y:S04]  /*27030*/  LDL R24, [R1+0x16e4] ;  /* 0x0016e40001187983 */ /* 0x000ee80000100800 */
[----:B------:R0:W3:Y:S02]  /*27040*/  @!P0 LDG.E.U16 R54, desc[UR60][R158.64] ;  /* 0x0000003c9e368981 */ /* 0x0000e4000c1e1500 */
[----:B0-----:R-:W-:Y:S02]  /*27050*/  @!P0 IMAD.MOV.U32 R159, RZ, RZ, R12 ;  /* 0x000000ffff9f8224 */ /* 0x001fe400078e000c */
[----:B------:R-:W-:Y:S01]  /*27060*/  @!P0 IMAD.MOV.U32 R158, RZ, RZ, R2 ;  /* 0x000000ffff9e8224 */ /* 0x000fe200078e0002 */
[----:B------:R-:W3:Y:S04]  /*27070*/  LDL R12, [R1+0x16dc] ;  /* 0x0016dc00010c7983 */ /* 0x000ee80000100800 */
[----:B------:R-:W3:Y:S01]  /*27080*/  LDL R2, [R1+0x16e0] ;  /* 0x0016e00001027983 */ /* 0x000ee20000100800 */
[----:B------:R-:W-:-:S02]  /*27090*/  PRMT R48, RZ, 0x7610, R48 ;  /* 0x00007610ff307816 */ /* 0x000fc40000000030 */
[----:B------:R-:W-:-:S04]  /*270a0*/  PRMT R42, RZ, 0x7610, R42 ;  /* 0x00007610ff2a7816 */ /* 0x000fc8000000002a */
[----:B------:R0:W3:Y:S01]  /*270b0*/  @!P0 LDG.E.U16 R48, desc[UR60][R158.64] ;  /* 0x0000003c9e308981 */ /* 0x0000e2000c1e1500 */
[----:B------:R-:W-:Y:S01]  /*270c0*/  PRMT R53, RZ, 0x7610, R53 ;  /* 0x00007610ff357816 */ /* 0x000fe20000000035 */
[----:B0-----:R-:W-:Y:S02]  /*270d0*/  @!P0 IMAD.MOV.U32 R158, RZ, RZ, R10 ;  /* 0x000000ffff9e8224 */ /* 0x001fe400078e000a */
        /* <DEDUP_REMOVED lines=36> */
[----:B------:R-:W3:Y:S01]  /*27320*/  LDL R2, [R1+0x1630] ;  /* 0x0016300001027983 */ /* 0x000ee20000100800 */
[----:B------:R-:W-:Y:S02]  /*27330*/  PRMT R249, RZ, 0x7610, R249 ;  /* 0x00007610fff97816 */ /* 0x000fe400000000f9 */
[----:B------:R-:W-:-:S04]  /*27340*/  PRMT R248, RZ, 0x7610, R248 ;  /* 0x00007610fff87816 */ /* 0x000fc800000000f8 */
[----:B------:R0:W3:Y:S01]  /*27350*/  @!P0 LDG.E.U16 R249, desc[UR60][R158.64] ;  /* 0x0000003c9ef98981 */ /* 0x0000e2000c1e1500 */
[----:B------:R-:W-:Y:S01]  /*27360*/  PRMT R247, RZ, 0x7610, R247 ;  /* 0x00007610fff77816 */ /* 0x000fe200000000f7 */
[----:B0-----:R-:W-:Y:S02]  /*27370*/  @!P0 IMAD.MOV.U32 R158, RZ, RZ, R10 ;  /* 0x000000ffff9e8224 */ /* 0x001fe400078e000a */
[----:B------:R-:W3:Y:S01]  /*27380*/  LDL R10, [R1+0x1628] ;  /* 0x00162800010a7983 */ /* 0x000ee20000100800 */
[----:B------:R-:W-:-:S03]  /*27390*/  @!P0 IMAD.MOV.U32 R159, RZ, RZ, R11 ;  /* 0x000000ffff9f8224 */ /* 0x000fc600078e000b */
[----:B------:R-:W3:Y:S04]  /*273a0*/  LDL R11, [R1+0x1624] ;  /* 0x00162400010b7983 */ /* 0x000ee80000100800 */
[----:B------:R2:W3:Y:S01]  /*273b0*/  @!P0 LDG.E.U16 R248, desc[UR60][R158.64] ;  /* 0x0000003c9ef88981 */ /* 0x0004e2000c1e1500 */
[----:B------:R-:W-:Y:S02]  /*273c0*/  PRMT R246, RZ, 0x7610, R246 ;  /* 0x00007610fff67816 */ /* 0x000fe400000000f6 */
[----:B------:R-:W-:Y:S02]  /*273d0*/  PRMT R245, RZ, 0x7610, R245 ;  /* 0x00007610fff57816 */ /* 0x000fe400000000f5 */
[----:B------:R-:W-:Y:S02]  /*273e0*/  PRMT R244, RZ, 0x7610, R244 ;  /* 0x00007610fff47816 */ /* 0x000fe400000000f4 */
[----:B------:R-:W-:Y:S01]  /*273f0*/  PRMT R243, RZ, 0x7610, R243 ;  /* 0x00007610fff37816 */ /* 0x000fe200000000f3 */
[----:B--2---:R-:W-:-:S02]  /*27400*/  @!P0 IMAD.MOV.U32 R158, RZ, RZ, R41 ;  /* 0x000000ffff9e8224 */ /* 0x004fc400078e0029 */
        /* <DEDUP_REMOVED lines=51> */
[----:B0-----:R-:W-:Y:S02]  /*27740*/  @!P0 MOV R158, R60 ;  /* 0x0000003c009e8202 */ /* 0x001fe40000000f00 */
        /* <DEDUP_REMOVED lines=162> */
[----:B---3--:R-:W-:Y:S02]  /*28170*/  @!P0 MOV R158, R35 ;  /* 0x00000023009e8202 */ /* 0x008fe40000000f00 */
[----:B------:R-:W3:Y:S01]  /*28180*/  LDL R35, [R1+0xb60] ;  /* 0x000b600001237983 */ /* 0x000ee20000100800 */
[----:B------:R-:W-:-:S03]  /*28190*/  @!P0 IMAD.MOV.U32 R159, RZ, RZ, R39 ;  /* 0x000000ffff9f8224 */ /* 0x000fc600078e0027 */
[----:B------:R-:W3:Y:S04]  /*281a0*/  LDL R39, [R1+0xb5c] ;  /* 0x000b5c0001277983 */ /* 0x000ee80000100800 */
[----:B------:R0:W3:Y:S02]  /*281b0*/  @!P0 LDG.E.U16 R211, desc[UR60][R158.64] ;  /* 0x0000003c9ed38981 */ /* 0x0000e4000c1e1500 */
[----:B0-----:R-:W-:Y:S01]  /*281c0*/  @!P0 IMAD.MOV.U32 R158, RZ, RZ, R60 ;  /* 0x000000ffff9e8224 */ /* 0x001fe200078e003c */
[----:B------:R-:W-:Y:S01]  /*281d0*/  PRMT R207, RZ, 0x7610, R207 ;  /* 0x00007610ffcf7816 */ /* 0x000fe200000000cf */
[----:B------:R-:W3:Y:S01]  /*281e0*/  LDL R60, [R1+0xa68] ;  /* 0x000a6800013c7983 */ /* 0x000ee20000100800 */
[----:B------:R-:W-:Y:S01]  /*281f0*/  @!P0 IMAD.MOV.U32 R159, RZ, RZ, R61 ;  /* 0x000000ffff9f8224 */ /* 0x000fe200078e003d */
[----:B------:R-:W-:-:S02]  /*28200*/  PRMT R206, RZ, 0x7610, R206 ;  /* 0x00007610ffce7816 */ /* 0x000fc400000000ce */
        /* <DEDUP_REMOVED lines=16> */
[----:B------:R0:W3:Y:S01]  /*28310*/  @!P0 LDG.E.U16 R207, desc[UR60][R158.64] ;  /* 0x0000003c9ecf8981 */ /* 0x0000e2000c1e1500 */
[----:B------:R-:W-:Y:S02]  /*28320*/  PRMT R205, RZ, 0x7610, R205 ;  /* 0x00007610ffcd7816 */ /* 0x000fe400000000cd */
        /* <DEDUP_REMOVED lines=20> */
[----:B------:R-:W-:Y:S02]  /*28470*/  @!P0 IMAD.MOV.U32 R158, RZ, RZ, R9 ;  /* 0x000000ffff9e8224 */ /* 0x000fe400078e0009 */
        /* <DEDUP_REMOVED lines=8> */
[----:B------:R-:W-:-:S05]  /*28500*/  @!P0 IMAD.MOV.U32 R159, RZ, RZ, R62 ;  /* 0x000000ffff9f8224 */ /* 0x000fca00078e003e */
[----:B------:R0:W3:Y:S02]  /*28510*/  @!P0 LDG.E.U16 R201, desc[UR60][R158.64] ;  /* 0x0000003c9ec98981 */ /* 0x0000e4000c1e1500 */
[----:B0-----:R-:W-:Y:S02]  /*28520*/  @!P0 IMAD.MOV.U32 R159, RZ, RZ, R12 ;  /* 0x000000ffff9f8224 */ /* 0x001fe400078e000c */
[----:B------:R-:W-:Y:S01]  /*28530*/  @!P0 IMAD.MOV.U32 R158, RZ, RZ, R2 ;  /* 0x000000ffff9e8224 */ /* 0x000fe200078e0002 */
[----:B------:R-:W3:Y:S04]  /*28540*/  LDL R12, [R1+0x924] ;  /* 0x00092400010c7983 */ /* 0x000ee80000100800 */
[----:B------:R-:W3:Y:S01]  /*28550*/  LDL.LU R2, [R1+0x9a8] ;  /* 0x0009a80001027983 */ /* 0x000ee20000300800 */
        /* <DEDUP_REMOVED lines=8> */
[----:B------:R0:W3:Y:S04]  /*285e0*/  @!P0 LDG.E.U16 R199, desc[UR60][R158.64] ;  /* 0x0000003c9ec78981 */ /* 0x0000e8000c1e1500 */
[----:B------:R-:W3:Y:S01]  /*285f0*/  LDL.LU R24, [R1+0x928] ;  /* 0x0009280001187983 */ /* 0x000ee20000300800 */
[----:B------:R-:W-:-:S02]  /*28600*/  PRMT R197, RZ, 0x7610, R197 ;  /* 0x00007610ffc57816 */ /* 0x000fc400000000c5 */
[----:B------:R-:W-:Y:S01]  /*28610*/  PRMT R196, RZ, 0x7610, R196 ;  /* 0x00007610ffc47816 */ /* 0x000fe200000000c4 */
[----:B------:R-:W3:Y:S01]  /*28620*/  LDL R64, [R1+0xb1c] ;  /* 0x000b1c0001407983 */ /* 0x000ee20000100800 */
[----:B------:R-:W-:-:S03]  /*28630*/  PRMT R195, RZ, 0x7610, R195 ;  /* 0x00007610ffc37816 */ /* 0x000fc600000000c3 */
[----:B------:R-:W3:Y:S04]  /*28640*/  LDL R63, [R1+0xadc] ;  /* 0x000adc00013f7983 */ /* 0x000ee80000100800 */
[----:B------:R-:W3:Y:S01]  /*28650*/  LDL R62, [R1+0xae0] ;  /* 0x000ae000013e7983 */ /* 0x000ee20000100800 */
[----:B0-----:R-:W-:Y:S02]  /*28660*/  @!P0 IMAD.MOV.U32 R158, RZ, RZ, R60 ;  /* 0x000000ffff9e8224 */ /* 0x001fe400078e003c */
[----:B------:R-:W-:Y:S01]  /*28670*/  @!P0 IMAD.MOV.U32 R159, RZ, RZ, R61 ;  /* 0x000000ffff9f8224 */ /* 0x000fe200078e003d */
[----:B------:R-:W3:Y:S04]  /*28680*/  LDL R60, [R1+0xa60] ;  /* 0x000a6000013c7983 */ /* 0x000ee80000100800 */
[----:B------:R-:W3:Y:S04]  /*28690*/  LDL R61, [R1+0xa5c] ;  /* 0x000a5c00013d7983 */ /* 0x000ee80000100800 */
[----:B------:R2:W3:Y:S01]  /*286a0*/  @!P0 LDG.E.U16 R198, desc[UR60][R158.64] ;  /* 0x0000003c9ec68981 */ /* 0x0004e2000c1e1500 */
        /* <DEDUP_REMOVED lines=9> */
[----:B------:R-:W4:Y:S04]  /*28740*/  LDL R39, [R1+0xa20] ;  /* 0x000a200001277983 */ /* 0x000f280000100800 */
[----:B------:R0:W3:Y:S02]  /*28750*/  @!P0 LDG.E.U16 R196, desc[UR60][R158.64] ;  /* 0x0000003c9ec48981 */ /* 0x0000e4000c1e1500 */
[----:B0-----:R-:W-:Y:S02]  /*28760*/  @!P0 IMAD.MOV.U32 R159, RZ, RZ, R9 ;  /* 0x000000ffff9f8224 */ /* 0x001fe400078e0009 */
[----:B------:R-:W2:Y:S01]  /*28770*/  LDL R9, [R1+0xb20] ;  /* 0x000b200001097983 */ /* 0x000ea20000100800 */
[----:B------:R-:W-:-:S05]  /*28780*/  @!P0 IMAD.MOV.U32 R158, RZ, RZ, R2 ;  /* 0x000000ffff9e8224 */ /* 0x000fca00078e0002 */
[----:B------:R0:W3:Y:S02]  /*28790*/  @!P0 LDG.E.U16 R195, desc[UR60][R158.64] ;  /* 0x0000003c9ec38981 */ /* 0x0000e4000c1e1500 */
[----:B0-----:R-:W-:Y:S02]  /*287a0*/  @!P0 IMAD.MOV.U32 R158, RZ, RZ, R8 ;  /* 0x000000ffff9e8224 */ /* 0x001fe400078e0008 */
[----:B------:R-:W4:Y:S01]  /*287b0*/  LDL R8, [R1+0xaa0] ;  /* 0x000aa00001087983 */ /* 0x000f220000100800 */
[----:B------:R-:W-:-:S03]  /*287c0*/  @!P0 IMAD.MOV.U32 R159, RZ, RZ, R33 ;  /* 0x000000ffff9f8224 */ /* 0x000fc600078e0021 */
[----:B------:R-:W3:Y:S04]  /*287d0*/  LDL R33, [R1+0x9e0] ;  /* 0x0009e00001217983 */ /* 0x000ee80000100800 */
[----:B------:R0:W3:Y:S02]  /*287e0*/  @!P0 LDG.E.U16 R194, desc[UR60][R158.64] ;  /* 0x0000003c9ec28981 */ /* 0x0000e4000c1e1500 */
[----:B0-----:R-:W-:Y:S02]  /*287f0*/  @!P0 IMAD.MOV.U32 R159, RZ, RZ, R12 ;  /* 0x000000ffff9f8224 */ /* 0x001fe400078e000c */
[----:B------:R-:W3:Y:S01]  /*28800*/  LDL R12, [R1+0x99c] ;  /* 0x00099c00010c7983 */ /* 0x000ee20000100800 */
[----:B------:R-:W-:Y:S01]  /*28810*/  PRMT R193, RZ, 0x7610, R193 ;  /* 0x00007610ffc17816 */ /* 0x000fe200000000c1 */
[----:B------:R-:W-:Y:S01]  /*28820*/  @!P0 IMAD.MOV.U32 R158, RZ, RZ, R24 ;  /* 0x000000ffff9e8224 */ /* 0x000fe200078e0018 */
[----:B------:R-:W-:-:S04]  /*28830*/  PRMT R192, RZ, 0x7610, R192 ;  /* 0x00007610ffc07816 */ /* 0x000fc800000000c0 */
[----:B------:R0:W3:Y:S01]  /*28840*/  @!P0 LDG.E.U16 R193, desc[UR60][R158.64] ;  /* 0x0000003c9ec18981 */ /* 0x0000e2000c1e1500 */
[----:B------:R-:W-:Y:S01]  /*28850*/  PRMT R191, RZ, 0x7610, R191 ;  /* 0x00007610ffbf7816 */ /* 0x000fe200000000bf */
[----:B0-----:R-:W-:Y:S02]  /*28860*/  @!P0 IMAD.MOV.U32 R158, RZ, RZ, R10 ;  /* 0x000000ffff9e8224 */ /* 0x001fe400078e000a */
[----:B------:R-:W-:Y:S01]  /*28870*/  @!P0 IMAD.MOV.U32 R159, RZ, RZ, R11 ;  /* 0x000000ffff9f8224 */ /* 0x000fe200078e000b */
[----:B------:R-:W-:Y:S02]  /*28880*/  PRMT R190, RZ, 0x7610, R190 ;  /* 0x00007610ffbe7816 */ /* 0x000fe400000000be */
[----:B------:R-:W-:Y:S01]  /*28890*/  PRMT R189, RZ, 0x7610, R189 ;  /* 0x00007610ffbd7816 */ /* 0x000fe200000000bd */
[----:B------:R-:W3:Y:S04]  /*288a0*/  LDL R11, [R1+0x9a0] ;  /* 0x0009a000010b7983 */ /* 0x000ee80000100800 */
[----:B------:R0:W3:Y:S04]  /*288b0*/  @!P0 LDG.E.U16 R192, desc[UR60][R158.64] ;  /* 0x0000003c9ec08981 */ /* 0x0000e8000c1e1500 */
[----:B------:R-:W3:Y:S01]  /*288c0*/  LDL R10, [R1+0x960] ;  /* 0x00096000010a7983 */ /* 0x000ee20000100800 */
[----:B0-----:R-:W-:-:S02]  /*288d0*/  @!P0 IMAD.MOV.U32 R158, RZ, RZ, R15 ;  /* 0x000000ffff9e8224 */ /* 0x001fc400078e000f */
[----:B------:R-:W-:-:S05]  /*288e0*/  @!P0 IMAD.MOV.U32 R159, RZ, RZ, R19 ;  /* 0x000000ffff9f8224 */ /* 0x000fca00078e0013 */
[----:B------:R0:W3:Y:S02]  /*288f0*/  @!P0 LDG.E.U16 R191, desc[UR60][R158.64] ;  /* 0x0000003c9ebf8981 */ /* 0x0000e4000c1e1500 */
[----:B0-----:R-:W-:Y:S02]  /*28900*/  @!P0 IMAD.MOV.U32 R159, RZ, RZ, R64 ;  /* 0x000000ffff9f8224 */ /* 0x001fe400078e0040 */
[----:B------:R-:W-:Y:S04]  /*28910*/  STL [R1+0x18ec], R15 ;  /* 0x0018ec0f01007387 */ /* 0x000fe80000100800 */
[----:B------:R0:W-:Y:S04]  /*28920*/  STL [R1+0x18e8], R19 ;  /* 0x0018e81301007387 */ /* 0x0001e80000100800 */
[----:B0-----:R-:W3:Y:S01]  /*28930*/  LDL.LU R19, [R1+0x8e0] ;  /* 0x0008e00001137983 */ /* 0x001ee20000300800 */
        /* <DEDUP_REMOVED lines=8> */
[----:B------:R-:W-:-:S05]  /*289c0*/  @!P0 IMAD.MOV.U32 R159, RZ, RZ, R63 ;  /* 0x000000ffff9f8224 */ /* 0x000fca00078e003f */
[----:B------:R0:W2:Y:S02]  /*289d0*/  @!P0 LDG.E.U16 R189, desc[UR60][R158.64] ;  /* 0x0000003c9ebd8981 */ /* 0x0000a4000c1e1500 */
[----:B0-----:R-:W-:Y:S02]  /*289e0*/  @!P0 IMAD.MOV.U32 R159, RZ, RZ, R41 ;  /* 0x000000ffff9f8224 */ /* 0x001fe400078e0029 */
[----:B----4-:R-:W-:Y:S02]  /*289f0*/  @!P0 IMAD.MOV.U32 R158, RZ, RZ, R8 ;  /* 0x000000ffff9e8224 */ /* 0x010fe400078e0008 */
[----:B------:R-:W4:Y:S04]  /*28a00*/  LDL R8, [R1+0x8dc] ;  /* 0x0008dc0001087983 */ /* 0x000f280000100800 */
[----:B------:R-:W2:Y:S04]  /*28a10*/  LDL.LU R41, [R1+0x95c] ;  /* 0x00095c0001297983 */ /* 0x000ea80000300800 */
[----:B------:R-:W4:Y:S04]  /*28a20*/  LDL.LU R15, [R1+0x920] ;  /* 0x00092000010f7983 */ /* 0x000f280000300800 */
[----:B------:R0:W4:Y:S04]  /*28a30*/  @!P0 LDG.E.U16 R188, desc[UR60][R158.64] ;  /* 0x0000003c9ebc8981 */ /* 0x000128000c1e1500 */
[----:B------:R-:W4:Y:S04]  /*28a40*/  LDL R66, [R1+0xb14] ;  /* 0x000b140001427983 */ /* 0x000f280000100800 */
[----:B------:R-:W4:Y:S04]  /*28a50*/  LDL R65, [R1+0xad4] ;  /* 0x000ad40001417983 */ /* 0x000f280000100800 */
[----:B------:R-:W4:Y:S04]  /*28a60*/  LDL R64, [R1+0xad8] ;  /* 0x000ad80001407983 */ /* 0x000f280000100800 */
[----:B------:R-:W4:Y:S04]  /*28a70*/  LDL R63, [R1+0xa94] ;  /* 0x000a9400013f7983 */ /* 0x000f280000100800 */
[----:B------:R-:W4:Y:S01]  /*28a80*/  LDL R62, [R1+0xa98] ;  /* 0x000a9800013e7983 */ /* 0x000f220000100800 */
[----:B0-----:R-:W-:-:S02]  /*28a90*/  @!P0 IMAD.MOV.U32 R158, RZ, RZ, R60 ;  /* 0x000000ffff9e8224 */ /* 0x001fc400078e003c */
[----:B------:R-:W-:Y:S01]  /*28aa0*/  @!P0 IMAD.MOV.U32 R159, RZ, RZ, R61 ;  /* 0x000000ffff9f8224 */ /* 0x000fe200078e003d */
[----:B------:R-:W-:Y:S02]  /*28ab0*/  PRMT R184, RZ, 0x7610, R184 ;  /* 0x00007610ffb87816 */ /* 0x000fe400000000b8 */
[----:B------:R-:W-:Y:S01]  /*28ac0*/  PRMT R183, RZ, 0x7610, R183 ;  /* 0x00007610ffb77816 */ /* 0x000fe200000000b7 */
[----:B------:R-:W4:Y:S04]  /*28ad0*/  LDL R61, [R1+0xa54] ;  /* 0x000a5400013d7983 */ /* 0x000f280000100800 */
[----:B------:R0:W4:Y:S04]  /*28ae0*/  @!P0 LDG.E.U16 R187, desc[UR60][R158.64] ;  /* 0x0000003c9ebb8981 */ /* 0x000128000c1e1500 */
[----:B------:R-:W4:Y:S01]  /*28af0*/  LDL R60, [R1+0xa14] ;  /* 0x000a1400013c7983 */ /* 0x000f220000100800 */
[----:B0-----:R-:W-:-:S03]  /*28b00*/  @!P0 IMAD.MOV.U32 R158, RZ, RZ, R39 ;  /* 0x000000ffff9e8224 */ /* 0x001fc600078e0027 */
[----:B------:R-:W4:Y:S01]  /*28b10*/  LDL R39, [R1+0xb18] ;  /* 0x000b180001277983 */ /* 0x000f220000100800 */
[----:B------:R-:W-:-:S03]  /*28b20*/  @!P0 IMAD.MOV.U32 R159, RZ, RZ, R59 ;  /* 0x000000ffff9f8224 */ /* 0x000fc600078e003b */
[----:B------:R-:W4:Y:S04]  /*28b30*/  LDL R59, [R1+0x994] ;  /* 0x00099400013b7983 */ /* 0x000f280000100800 */
[----:B------:R3:W4:Y:S02]  /*28b40*/  @!P0 LDG.E.U16 R186, desc[UR60][R158.64] ;  /* 0x0000003c9eba8981 */ /* 0x000724000c1e1500 */
[----:B---3--:R-:W-:Y:S02]  /*28b50*/  @!P0 IMAD.MOV.U32 R158, RZ, RZ, R33 ;  /* 0x000000ffff9e8224 */ /* 0x008fe400078e0021 */
[----:B------:R-:W-:-:S05]  /*28b60*/  @!P0 IMAD.MOV.U32 R159, RZ, RZ, R35 ;  /* 0x000000ffff9f8224 */ /* 0x000fca00078e0023 */
[----:B------:R0:W3:Y:S02]  /*28b70*/  @!P0 LDG.E.U16 R185, desc[UR60][R158.64] ;  /* 0x0000003c9eb98981 */ /* 0x0000e4000c1e1500 */
[----:B0-----:R-:W-:Y:S02]  /*28b80*/  @!P0 IMAD.MOV.U32 R159, RZ, RZ, R12 ;  /* 0x000000ffff9f8224 */ /* 0x001fe400078e000c */
[----:B------:R-:W3:Y:S01]  /*28b90*/  LDL R12, [R1+0xa58] ;  /* 0x000a5800010c7983 */ /* 0x000ee20000100800 */
[----:B------:R-:W-:Y:S02]  /*28ba0*/  @!P0 MOV R158, R11 ;  /* 0x0000000b009e8202 */ /* 0x000fe40000000f00 */
[----:B------:R-:W-:Y:S01]  /*28bb0*/  PRMT R182, RZ, 0x7610, R182 ;  /* 0x00007610ffb67816 */ /* 0x000fe200000000b6 */
[----:B------:R-:W3:Y:S04]  /*28bc0*/  LDL.LU R35, [R1+0x9d8] ;  /* 0x0009d80001237983 */ /* 0x000ee80000300800 */
[----:B------:R-:W3:Y:S04]  /*28bd0*/  LDL.LU R33, [R1+0x9d4] ;  /* 0x0009d40001217983 */ /* 0x000ee80000300800 */
[----:B------:R0:W3:Y:S02]  /*28be0*/  @!P0 LDG.E.U16 R184, desc[UR60][R158.64] ;  /* 0x0000003c9eb88981 */ /* 0x0000e4000c1e1500 */
[----:B0-----:R-:W-:-:S02]  /*28bf0*/  @!P0 IMAD.MOV.U32 R158, RZ, RZ, R10 ;  /* 0x000000ffff9e8224 */ /* 0x001fc400078e000a */
[----:B------:R-:W3:Y:S01]  /*28c00*/  LDL.LU R10, [R1+0xa18] ;  /* 0x000a1800010a7983 */ /* 0x000ee20000300800 */
[----:B------:R-:W-:Y:S02]  /*28c10*/  PRMT R181, RZ, 0x7610, R181 ;  /* 0x00007610ffb57816 */ /* 0x000fe400000000b5 */
[----:B------:R-:W-:Y:S01]  /*28c20*/  PRMT R180, RZ, 0x7610, R180 ;  /* 0x00007610ffb47816 */ /* 0x000fe200000000b4 */
[----:B------:R-:W3:Y:S04]  /*28c30*/  LDL.LU R11, [R1+0x954] ;  /* 0x00095400010b7983 */ /* 0x000ee80000300800 */
[----:B------:R-:W-:Y:S01]  /*28c40*/  STL [R1+0x18f0], R19 ;  /* 0x0018f01301007387 */ /* 0x000fe20000100800 */
[----:B------:R-:W-:Y:S02]  /*28c50*/  PRMT R179, RZ, 0x7610, R179 ;  /* 0x00007610ffb37816 */ /* 0x000fe400000000b3 */
[----:B------:R-:W-:-:S02]  /*28c60*/  PRMT R178, RZ, 0x7610, R178 ;  /* 0x00007610ffb27816 */ /* 0x000fc400000000b2 */
[----:B------:R-:W-:Y:S01]  /*28c70*/  PRMT R177, RZ, 0x7610, R177 ;  /* 0x00007610ffb17816 */ /* 0x000fe200000000b1 */
[----:B--2---:R-:W-:-:S05]  /*28c80*/  @!P0 IMAD.MOV.U32 R159, RZ, RZ, R41 ;  /* 0x000000ffff9f8224 */ /* 0x004fca00078e0029 */
[----:B------:R4:W2:Y:S02]  /*28c90*/  @!P0 LDG.E.U16 R183, desc[UR60][R158.64] ;  /* 0x0000003c9eb78981 */ /* 0x0008a4000c1e1500 */
[----:B----4-:R-:W-:Y:S02]  /*28ca0*/  @!P0 IMAD.MOV.U32 R158, RZ, RZ, R15 ;  /* 0x000000ffff9e8224 */ /* 0x010fe400078e000f */
[----:B------:R-:W-:-:S05]  /*28cb0*/  @!P0 IMAD.MOV.U32 R159, RZ, RZ, R9 ;  /* 0x000000ffff9f8224 */ /* 0x000fca00078e0009 */
[----:B------:R0:W4:Y:S02]  /*28cc0*/  @!P0 LDG.E.U16 R182, desc[UR60][R158.64] ;  /* 0x0000003c9eb68981 */ /* 0x000124000c1e1500 */
[----:B0-----:R-:W-:Y:S02]  /*28cd0*/  @!P0 IMAD.MOV.U32 R158, RZ, RZ, R19 ;  /* 0x000000ffff9e8224 */ /* 0x001fe400078e0013 */
[----:B------:R-:W-:Y:S02]  /*28ce0*/  @!P0 IMAD.MOV.U32 R159, RZ, RZ, R8 ;  /* 0x000000ffff9f8224 */ /* 0x000fe400078e0008 */
[----:B------:R-:W2:Y:S04]  /*28cf0*/  LDL.LU R8, [R1+0x8d8] ;  /* 0x0008d80001087983 */ /* 0x000ea80000300800 */
[----:B------:R0:W4:Y:S04]  /*28d00*/  @!P0 LDG.E.U16 R181, desc[UR60][R158.64] ;  /* 0x0000003c9eb58981 */ /* 0x000128000c1e1500 */
[----:B------:R-:W4:Y:S04]  /*28d10*/  LDL.LU R9, [R1+0x8d0] ;  /* 0x0008d00001097983 */ /* 0x000f280000300800 */
[----:B------:R1:W-:Y:S01]  /*28d20*/  STL [R1+0x18f8], R17 ;  /* 0x0018f81101007387 */ /* 0x0003e20000100800 */
[----:B0-----:R-:W-:-:S02]  /*28d30*/  @!P0 IMAD.MOV.U32 R158, RZ, RZ, R17 ;  /* 0x000000ffff9e8224 */ /* 0x001fc400078e0011 */
[----:B------:R-:W-:Y:S01]  /*28d40*/  @!P0 IMAD.MOV.U32 R159, RZ, RZ, R156 ;  /* 0x000000ffff9f8224 */ /* 0x000fe200078e009c */
[----:B-1----:R-:W2:Y:S04]  /*28d50*/  LDL.LU R17, [R1+0x958] ;  /* 0x0009580001117983 */ /* 0x002ea80000300800 */
[----:B------:R-:W-:Y:S04]  /*28d60*/  STL [R1+0x18f4], R156 ;  /* 0x0018f49c01007387 */ /* 0x000fe80000100800 */
[----:B------:R0:W4:Y:S02]  /*28d70*/  @!P0 LDG.E.U16 R180, desc[UR60][R158.64] ;  /* 0x0000003c9eb48981 */ /* 0x000124000c1e1500 */
[----:B0-----:R-:W-:-:S02]  /*28d80*/  @!P0 IMAD.MOV.U32 R158, RZ, RZ, R39 ;  /* 0x000000ffff9e8224 */ /* 0x001fc400078e0027 */
[----:B------:R-:W2:Y:S01]  /*28d90*/  LDL.LU R39, [R1+0x998] ;  /* 0x0009980001277983 */ /* 0x000ea20000300800 */
[----:B------:R-:W-:-:S03]  /*28da0*/  @!P0 IMAD.MOV.U32 R159, RZ, RZ, R66 ;  /* 0x000000ffff9f8224 */ /* 0x000fc600078e0042 */
[----:B------:R-:W4:Y:S04]  /*28db0*/  LDL R19, [R1+0x914] ;  /* 0x0009140001137983 */ /* 0x000f280000100800 */
[----:B------:R0:W4:Y:S02]  /*28dc0*/  @!P0 LDG.E.U16 R179, desc[UR60][R158.64] ;  /* 0x0000003c9eb38981 */ /* 0x000124000c1e1500 */
[----:B0-----:R-:W-:Y:S02]  /*28dd0*/  @!P0 IMAD.MOV.U32 R158, RZ, RZ, R64 ;  /* 0x000000ffff9e8224 */ /* 0x001fe400078e0040 */
[----:B------:R-:W-:-:S05]  /*28de0*/  @!P0 IMAD.MOV.U32 R159, RZ, RZ, R65 ;  /* 0x000000ffff9f8224 */ /* 0x000fca00078e0041 */
[----:B------:R0:W4:Y:S02]  /*28df0*/  @!P0 LDG.E.U16 R178, desc[UR60][R158.64] ;  /* 0x0000003c9eb28981 */ /* 0x000124000c1e1500 */
[----:B0-----:R-:W-:Y:S02]  /*28e00*/  @!P0 IMAD.MOV.U32 R158, RZ, RZ, R62 ;  /* 0x000000ffff9e8224 */ /* 0x001fe400078e003e */
[----:B------:R-:W-:Y:S01]  /*28e10*/  @!P0 IMAD.MOV.U32 R159, RZ, RZ, R63 ;  /* 0x000000ffff9f8224 */ /* 0x000fe200078e003f */
[----:B------:R-:W-:Y:S02]  /*28e20*/  PRMT R176, RZ, 0x7610, R176 ;  /* 0x00007610ffb07816 */ /* 0x000fe400000000b0 */
[----:B------:R-:W-:Y:S02]  /*28e30*/  PRMT R175, RZ, 0x7610, R175 ;  /* 0x00007610ffaf7816 */ /* 0x000fe400000000af */
[----:B------:R-:W-:Y:S01]  /*28e40*/  PRMT R174, RZ, 0x7610, R174 ;  /* 0x00007610ffae7816 */ /* 0x000fe200000000ae */
[----:B------:R-:W4:Y:S04]  /*28e50*/  LDL R62, [R1+0xb0c] ;  /* 0x000b0c00013e7983 */ /* 0x000f280000100800 */
[----:B------:R3:W4:Y:S02]  /*28e60*/  @!P0 LDG.E.U16 R177, desc[UR60][R158.64] ;  /* 0x0000003c9eb18981 */ /* 0x000724000c1e1500 */
[----:B---3--:R-:W-:-:S02]  /*28e70*/  @!P0 IMAD.MOV.U32 R158, RZ, RZ, R12 ;  /* 0x000000ffff9e8224 */ /* 0x008fc400078e000c */
        /* <DEDUP_REMOVED lines=9> */
[----:B------:R-:W-:-:S05]  /*28f10*/  @!P0 IMAD.MOV.U32 R159, RZ, RZ, R33 ;  /* 0x000000ffff9f8224 */ /* 0x000fca00078e0021 */
[----:B------:R0:W3:Y:S02]  /*28f20*/  @!P0 LDG.E.U16 R174, desc[UR60][R158.64] ;  /* 0x0000003c9eae8981 */ /* 0x0000e4000c1e1500 */
[----:B0-----:R-:W-:Y:S02]  /*28f30*/  @!P0 IMAD.MOV.U32 R159, RZ, RZ, R59 ;  /* 0x000000ffff9f8224 */ /* 0x001fe400078e003b */
[----:B------:R-:W3:Y:S04]  /*28f40*/  LDL R59, [R1+0xad0] ;  /* 0x000ad000013b7983 */ /* 0x000ee80000100800 */
[----:B------:R-:W-:Y:S04]  /*28f50*/  STL.64 [R1+0x1bc8], R150 ;  /* 0x001bc89601007387 */ /* 0x000fe80000100a00 */
[----:B------:R-:W-:Y:S04]  /*28f60*/  STL.64 [R1+0x1bc0], R148 ;  /* 0x001bc09401007387 */ /* 0x000fe80000100a00 */
[----:B------:R-:W-:Y:S04]  /*28f70*/  STL.64 [R1+0x1bb8], R146 ;  /* 0x001bb89201007387 */ /* 0x000fe80000100a00 */
[----:B------:R-:W-:Y:S01]  /*28f80*/  STL.64 [R1+0x1bb0], R40 ;  /* 0x001bb02801007387 */ /* 0x000fe20000100a00 */
[----:B------:R-:W-:-:S02]  /*28f90*/  PRMT R173, RZ, 0x7610, R173 ;  /* 0x00007610ffad7816 */ /* 0x000fc400000000ad */
[----:B------:R-:W-:Y:S02]  /*28fa0*/  PRMT R172, RZ, 0x7610, R172 ;  /* 0x00007610ffac7816 */ /* 0x000fe400000000ac */
[----:B------:R-:W-:Y:S02]  /*28fb0*/  PRMT R171, RZ, 0x7610, R171 ;  /* 0x00007610ffab7816 */ /* 0x000fe400000000ab */
[----:B------:R-:W-:Y:S02]  /*28fc0*/  PRMT R170, RZ, 0x7610, R170 ;  /* 0x00007610ffaa7816 */ /* 0x000fe400000000aa */
[----:B------:R-:W-:Y:S01]  /*28fd0*/  PRMT R169, RZ, 0x7610, R169 ;  /* 0x00007610ffa97816 */ /* 0x000fe200000000a9 */
[----:B--2---:R-:W-:Y:S04]  /*28fe0*/  STL.64 [R1+0x1ba8], R38 ;  /* 0x001ba82601007387 */ /* 0x004fe80000100a00 */
[----:B------:R-:W-:Y:S04]  /*28ff0*/  STL.64 [R1+0x1ba0], R36 ;  /* 0x001ba02401007387 */ /* 0x000fe80000100a00 */
[----:B------:R-:W-:Y:S04]  /*29000*/  STL.64 [R1+0x1b98], R34 ;  /* 0x001b982201007387 */ /* 0x000fe80000100a00 */
[----:B------:R-:W-:Y:S04]  /*29010*/  STL.64 [R1+0x1b90], R32 ;  /* 0x001b902001007387 */ /* 0x000fe80000100a00 */
[----:B------:R0:W-:Y:S04]  /*29020*/  STL.64 [R1+0x1b88], R30 ;  /* 0x001b881e01007387 */ /* 0x0001e80000100a00 */
[----:B------:R1:W-:Y:S04]  /*29030*/  STL.64 [R1+0x1b80], R28 ;  /* 0x001b801c01007387 */ /* 0x0003e80000100a00 */
[----:B------:R2:W-:Y:S04]  /*29040*/  STL.64 [R1+0x1b78], R26 ;  /* 0x001b781a01007387 */ /* 0x0005e80000100a00 */
[----:B------:R4:W-:Y:S04]  /*29050*/  STL.64 [R1+0x1b70], R24 ;  /* 0x001b701801007387 */ /* 0x0009e80000100a00 */
[----:B------:R4:W-:Y:S01]  /*29060*/  STL [R1+0x1918], R17 ;  /* 0x0019181101007387 */ /* 0x0009e20000100800 */
[----:B------:R-:W-:-:S03]  /*29070*/  @!P0 IMAD.MOV.U32 R158, RZ, RZ, R39 ;  /* 0x000000ffff9e8224 */ /* 0x000fc600078e0027 */
[----:B------:R4:W-:Y:S04]  /*29080*/  STL [R1+0x190c], R11 ;  /* 0x00190c0b01007387 */ /* 0x0009e80000100800 */
[----:B------:R4:W3:Y:S04]  /*29090*/  @!P0 LDG.E.U16 R173, desc[UR60][R158.64] ;  /* 0x0000003c9ead8981 */ /* 0x0008e8000c1e1500 */
[----:B0-----:R-:W3:Y:S04]  /*290a0*/  LDL R31, [R1+0xa8c] ;  /* 0x000a8c00011f7983 */ /* 0x001ee80000100800 */
[----:B------:R-:W3:Y:S04]  /*290b0*/  LDL R30, [R1+0xa90] ;  /* 0x000a9000011e7983 */ /* 0x000ee80000100800 */
[----:B-1----:R-:W3:Y:S04]  /*290c0*/  LDL R29, [R1+0xa4c] ;  /* 0x000a4c00011d7983 */ /* 0x002ee80000100800 */
[----:B------:R-:W3:Y:S04]  /*290d0*/  LDL R28, [R1+0xa50] ;  /* 0x000a5000011c7983 */ /* 0x000ee80000100800 */
[----:B--2---:R-:W2:Y:S04]  /*290e0*/  LDL R27, [R1+0xa0c] ;  /* 0x000a0c00011b7983 */ /* 0x004ea80000100800 */
[----:B------:R-:W2:Y:S04]  /*290f0*/  LDL R26, [R1+0xa10] ;  /* 0x000a1000011a7983 */ /* 0x000ea80000100800 */
[----:B----4-:R-:W4:Y:S04]  /*29100*/  LDL R25, [R1+0x9cc] ;  /* 0x0009cc0001197983 */ /* 0x010f280000100800 */
[----:B------:R-:W4:Y:S01]  /*29110*/  LDL R24, [R1+0x9d0] ;  /* 0x0009d00001187983 */ /* 0x000f220000100800 */
[----:B------:R-:W-:-:S02]  /*29120*/  @!P0 IMAD.MOV.U32 R158, RZ, RZ, R17 ;  /* 0x000000ffff9e8224 */ /* 0x000fc400078e0011 */
[----:B------:R-:W-:Y:S01]  /*29130*/  @!P0 IMAD.MOV.U32 R159, RZ, RZ, R11 ;  /* 0x000000ffff9f8224 */ /* 0x000fe200078e000b */
[----:B------:R-:W4:Y:S04]  /*29140*/  LDL R17, [R1+0x98c] ;  /* 0x00098c0001117983 */ /* 0x000f280000100800 */
[----:B------:R-:W4:Y:S04]  /*29150*/  LDL R11, [R1+0x90c] ;  /* 0x00090c00010b7983 */ /* 0x000f280000100800 */
[----:B------:R0:W4:Y:S02]  /*29160*/  @!P0 LDG.E.U16 R172, desc[UR60][R158.64] ;  /* 0x0000003c9eac8981 */ /* 0x000124000c1e1500 */
[----:B0-----:R-:W-:-:S02]  /*29170*/  @!P0 IMAD.MOV.U32 R159, RZ, RZ, R19 ;  /* 0x000000ffff9f8224 */ /* 0x001fc400078e0013 */
[----:B------:R-:W4:Y:S01]  /*29180*/  LDL.LU R19, [R1+0x950] ;  /* 0x0009500001137983 */ /* 0x000f220000300800 */
[----:B---3--:R-:W-:-:S03]  /*29190*/  @!P0 IMAD.MOV.U32 R158, RZ, RZ, R12 ;  /* 0x000000ffff9e8224 */ /* 0x008fc600078e000c */
[----:B------:R-:W3:Y:S04]  /*291a0*/  LDL.LU R12, [R1+0x94c] ;  /* 0x00094c00010c7983 */ /* 0x000ee80000300800 */
[----:B------:R0:W3:Y:S04]  /*291b0*/  @!P0 LDG.E.U16 R171, desc[UR60][R158.64] ;  /* 0x0000003c9eab8981 */ /* 0x0000e8000c1e1500 */
[----:B------:R1:W-:Y:S01]  /*291c0*/  STL [R1+0x1900], R8 ;  /* 0x0019000801007387 */ /* 0x0003e20000100800 */
[----:B0-----:R-:W-:Y:S02]  /*291d0*/  @!P0 IMAD.MOV.U32 R158, RZ, RZ, R8 ;  /* 0x000000ffff9e8224 */ /* 0x001fe400078e0008 */
[----:B------:R-:W-:Y:S01]  /*291e0*/  @!P0 IMAD.MOV.U32 R159, RZ, RZ, R13 ;  /* 0x000000ffff9f8224 */ /* 0x000fe200078e000d */
[----:B-1----:R-:W3:Y:S04]  /*291f0*/  LDL.LU R8, [R1+0x910] ;  /* 0x0009100001087983 */ /* 0x002ee80000300800 */
[----:B------:R-:W-:Y:S04]  /*29200*/  STL [R1+0x18fc], R13 ;  /* 0x0018fc0d01007387 */ /* 0x000fe80000100800 */
[----:B------:R-:W-:Y:S04]  /*29210*/  STL [R1+0x1908], R14 ;  /* 0x0019080e01007387 */ /* 0x000fe80000100800 */
[----:B------:R0:W-:Y:S04]  /*29220*/  STL [R1+0x1904], R23 ;  /* 0x0019041701007387 */ /* 0x0001e80000100800 */
[----:B------:R1:W3:Y:S02]  /*29230*/  @!P0 LDG.E.U16 R170, desc[UR60][R158.64] ;  /* 0x0000003c9eaa8981 */ /* 0x0002e4000c1e1500 */
[----:B-1----:R-:W-:-:S02]  /*29240*/  @!P0 IMAD.MOV.U32 R159, RZ, RZ, R23 ;  /* 0x000000ffff9f8224 */ /* 0x002fc400078e0017 */
[----:B0-----:R-:W3:Y:S01]  /*29250*/  LDL.LU R23, [R1+0x990] ;  /* 0x0009900001177983 */ /* 0x001ee20000300800 */
[----:B------:R-:W-:-:S05]  /*29260*/  @!P0 IMAD.MOV.U32 R158, RZ, RZ, R14 ;  /* 0x000000ffff9e8224 */ /* 0x000fca00078e000e */
[----:B------:R0:W3:Y:S01]  /*29270*/  @!P0 LDG.E.U16 R169, desc[UR60][R158.64] ;  /* 0x0000003c9ea98981 */ /* 0x0000e2000c1e1500 */
[----:B------:R-:W-:Y:S02]  /*29280*/  PRMT R168, RZ, 0x7610, R168 ;  /* 0x00007610ffa87816 */ /* 0x000fe400000000a8 */
[----:B------:R-:W-:Y:S01]  /*29290*/  PRMT R167, RZ, 0x7610, R167 ;  /* 0x00007610ffa77816 */ /* 0x000fe200000000a7 */
[----:B0-----:R-:W-:Y:S02]  /*292a0*/  @!P0 IMAD.MOV.U32 R158, RZ, RZ, R61 ;  /* 0x000000ffff9e8224 */ /* 0x001fe400078e003d */
[----:B------:R-:W-:-:S05]  /*292b0*/  @!P0 IMAD.MOV.U32 R159, RZ, RZ, R62 ;  /* 0x000000ffff9f8224 */ /* 0x000fca00078e003e */
[----:B------:R0:W3:Y:S01]  /*292c0*/  @!P0 LDG.E.U16 R168, desc[UR60][R158.64] ;  /* 0x0000003c9ea88981 */ /* 0x0000e2000c1e1500 */
[----:B------:R-:W-:Y:S01]  /*292d0*/  PRMT R166, RZ, 0x7610, R166 ;  /* 0x00007610ffa67816 */ /* 0x000fe200000000a6 */
[----:B0-----:R-:W-:Y:S02]  /*292e0*/  @!P0 IMAD.MOV.U32 R158, RZ, RZ, R59 ;  /* 0x000000ffff9e8224 */ /* 0x001fe400078e003b */
[----:B------:R-:W-:-:S05]  /*292f0*/  @!P0 IMAD.MOV.U32 R159, RZ, RZ, R60 ;  /* 0x000000ffff9f8224 */ /* 0x000fca00078e003c */
[----:B------:R0:W3:Y:S01]  /*29300*/  @!P0 LDG.E.U16 R167, desc[UR60][R158.64] ;  /* 0x0000003c9ea78981 */ /* 0x0000e2000c1e1500 */
[----:B------:R-:W-:Y:S02]  /*29310*/  PRMT R165, RZ, 0x7610, R165 ;  /* 0x00007610ffa57816 */ /* 0x000fe400000000a5 */
[----:B------:R-:W-:Y:S02]  /*29320*/  PRMT R164, RZ, 0x7610, R164 ;  /* 0x00007610ffa47816 */ /* 0x000fe400000000a4 */
[----:B------:R-:W-:Y:S02]  /*29330*/  PRMT R163, RZ, 0x7610, R163 ;  /* 0x00007610ffa37816 */ /* 0x000fe400000000a3 */
[----:B------:R-:W-:Y:S02]  /*29340*/  PRMT R162, RZ, 0x7610, R162 ;  /* 0x00007610ffa27816 */ /* 0x000fe400000000a2 */
[----:B------:R-:W-:Y:S02]  /*29350*/  PRMT R161, RZ, 0x7610, R161 ;  /* 0x00007610ffa17816 */ /* 0x000fe400000000a1 */
[----:B------:R-:W-:-:S02]  /*29360*/  PRMT R160, RZ, 0x7610, R160 ;  /* 0x00007610ffa07816 */ /* 0x000fc400000000a0 */
[----:B------:R-:W-:Y:S02]  /*29370*/  PRMT R157, RZ, 0x7610, R157 ;  /* 0x00007610ff9d7816 */ /* 0x000fe4000000009d */
[----:B------:R-:W-:Y:S01]  /*29380*/  PRMT R20, RZ, 0x7610, R20 ;  /* 0x00007610ff147816 */ /* 0x000fe20000000014 */
[----:B0-----:R-:W-:Y:S02]  /*29390*/  @!P0 IMAD.MOV.U32 R159, RZ, RZ, R31 ;  /* 0x000000ffff9f8224 */ /* 0x001fe400078e001f */
[----:B------:R-:W-:-:S05]  /*293a0*/  @!P0 IMAD.MOV.U32 R158, RZ, RZ, R30 ;  /* 0x000000ffff9e8224 */ /* 0x000fca00078e001e */
[----:B------:R0:W3:Y:S02]  /*293b0*/  @!P0 LDG.E.U16 R166, desc[UR60][R158.64] ;  /* 0x0000003c9ea68981 */ /* 0x0000e4000c1e1500 */
[----:B0-----:R-:W-:Y:S02]  /*293c0*/  @!P0 IMAD.MOV.U32 R158, RZ, RZ, R28 ;  /* 0x000000ffff9e8224 */ /* 0x001fe400078e001c */
[----:B------:R-:W-:-:S05]  /*293d0*/  @!P0 IMAD.MOV.U32 R159, RZ, RZ, R29 ;  /* 0x000000ffff9f8224 */ /* 0x000fca00078e001d */
[----:B------:R2:W3:Y:S02]  /*293e0*/  @!P0 LDG.E.U16 R165, desc[UR60][R158.64] ;  /* 0x0000003c9ea58981 */ /* 0x0004e4000c1e1500 */
[----:B--2---:R-:W-:Y:S02]  /*293f0*/  @!P0 IMAD.MOV.U32 R158, RZ, RZ, R26 ;  /* 0x000000ffff9e8224 */ /* 0x004fe400078e001a */
[----:B------:R-:W-:-:S05]  /*29400*/  @!P0 IMAD.MOV.U32 R159, RZ, RZ, R27 ;  /* 0x000000ffff9f8224 */ /* 0x000fca00078e001b */
[----:B------:R4:W2:Y:S02]  /*29410*/  @!P0 LDG.E.U16 R164, desc[UR60][R158.64] ;  /* 0x0000003c9ea48981 */ /* 0x0008a4000c1e1500 */
[----:B----4-:R-:W-:Y:S02]  /*29420*/  @!P0 IMAD.MOV.U32 R158, RZ, RZ, R24 ;  /* 0x000000ffff9e8224 */ /* 0x010fe400078e0018 */
[----:B------:R-:W-:-:S05]  /*29430*/  @!P0 IMAD.MOV.U32 R159, RZ, RZ, R25 ;  /* 0x000000ffff9f8224 */ /* 0x000fca00078e0019 */
[----:B------:R0:W4:Y:S02]  /*29440*/  @!P0 LDG.E.U16 R163, desc[UR60][R158.64] ;  /* 0x0000003c9ea38981 */ /* 0x000124000c1e1500 */
[----:B0-----:R-:W-:Y:S02]  /*29450*/  @!P0 IMAD.MOV.U32 R159, RZ, RZ, R17 ;  /* 0x000000ffff9f8224 */ /* 0x001fe400078e0011 */
[----:B---3--:R-:W-:-:S05]  /*29460*/  @!P0 IMAD.MOV.U32 R158, RZ, RZ, R23 ;  /* 0x000000ffff9e8224 */ /* 0x008fca00078e0017 */
[----:B------:R0:W3:Y:S04]  /*29470*/  @!P0 LDG.E.U16 R162, desc[UR60][R158.64] ;  /* 0x0000003c9ea28981 */ /* 0x0000e8000c1e1500 */
[----:B------:R-:W-:Y:S01]  /*29480*/  STL [R1+0x191c], R19 ;  /* 0x00191c1301007387 */ /* 0x000fe20000100800 */
[----:B0-----:R-:W-:Y:S02]  /*29490*/  @!P0 IMAD.MOV.U32 R158, RZ, RZ, R19 ;  /* 0x000000ffff9e8224 */ /* 0x001fe400078e0013 */
[----:B------:R-:W-:-:S05]  /*294a0*/  @!P0 IMAD.MOV.U32 R159, RZ, RZ, R12 ;  /* 0x000000ffff9f8224 */ /* 0x000fca00078e000c */
[----:B------:R0:W3:Y:S04]  /*294b0*/  @!P0 LDG.E.U16 R161, desc[UR60][R158.64] ;  /* 0x0000003c9ea18981 */ /* 0x0000e8000c1e1500 */
[----:B------:R-:W-:Y:S04]  /*294c0*/  STL [R1+0x1910], R12 ;  /* 0x0019100c01007387 */ /* 0x000fe80000100800 */
[----:B------:R-:W-:Y:S04]  /*294d0*/  STL [R1+0x1914], R8 ;  /* 0x0019140801007387 */ /* 0x000fe80000100800 */
[----:B------:R-:W-:Y:S01]  /*294e0*/  STL [R1+0x1924], R9 ;  /* 0x0019240901007387 */ /* 0x000fe20000100800 */
[----:B0-----:R-:W-:-:S02]  /*294f0*/  @!P0 IMAD.MOV.U32 R158, RZ, RZ, R8 ;  /* 0x000000ffff9e8224 */ /* 0x001fc400078e0008 */
[----:B------:R-:W-:Y:S01]  /*29500*/  @!P0 IMAD.MOV.U32 R159, RZ, RZ, R11 ;  /* 0x000000ffff9f8224 */ /* 0x000fe200078e000b */
[----:B------:R-:W-:Y:S04]  /*29510*/  STL [R1+0x1920], R18 ;  /* 0x0019201201007387 */ /* 0x000fe80000100800 */
[----:B------:R-:W-:Y:S04]  /*29520*/  STL [R1+0x192c], R16 ;  /* 0x00192c1001007387 */ /* 0x000fe80000100800 */
[----:B------:R0:W3:Y:S04]  /*29530*/  @!P0 LDG.E.U16 R160, desc[UR60][R158.64] ;  /* 0x0000003c9ea08981 */ /* 0x0000e8000c1e1500 */
[----:B------:R-:W-:Y:S04]  /*29540*/  STL [R1+0x1928], R3 ;  /* 0x0019280301007387 */ /* 0x000fe80000100800 */
[----:B------:R-:W-:Y:S04]  /*29550*/  STL [R1+0x1930], R7 ;  /* 0x0019300701007387 */ /* 0x000fe80000100800 */
[----:B------:R-:W-:Y:S04]  /*29560*/  STL [R1+0x1934], R6 ;  /* 0x0019340601007387 */ /* 0x000fe80000100800 */
[----:B------:R-:W-:Y:S01]  /*29570*/  STL [R1+0x1938], R5 ;  /* 0x0019380501007387 */ /* 0x000fe20000100800 */
[----:B0-----:R-:W-:-:S02]  /*29580*/  @!P0 IMAD.MOV.U32 R158, RZ, RZ, R9 ;  /* 0x000000ffff9e8224 */ /* 0x001fc400078e0009 */
[----:B------:R-:W-:Y:S01]  /*29590*/  @!P0 IMAD.MOV.U32 R159, RZ, RZ, R18 ;  /* 0x000000ffff9f8224 */ /* 0x000fe200078e0012 */
[----:B------:R-:W-:Y:S04]  /*295a0*/  STL [R1+0x193c], R4 ;  /* 0x00193c0401007387 */ /* 0x000fe80000100800 */
[----:B------:R-:W3:Y:S04]  /*295b0*/  LDL.LU.64 R24, [R1+0x200] ;  /* 0x0002000001187983 */ /* 0x000ee80000300a00 */
[----:B------:R-:W3:Y:S04]  /*295c0*/  LDL.LU.64 R26, [R1+0x208] ;  /* 0x00020800011a7983 */ /* 0x000ee80000300a00 */
[----:B------:R-:W3:Y:S04]  /*295d0*/  LDL.LU.64 R28, [R1+0x210] ;  /* 0x00021000011c7983 */ /* 0x000ee80000300a00 */
[----:B------:R0:W3:Y:S04]  /*295e0*/  @!P0 LDG.E.U16 R157, desc[UR60][R158.64] ;  /* 0x0000003c9e9d8981 */ /* 0x0000e8000c1e1500 */
[----:B------:R-:W3:Y:S04]  /*295f0*/  LDL.LU.64 R30, [R1+0x218] ;  /* 0x00021800011e7983 */ /* 0x000ee80000300a00 */
[----:B------:R-:W3:Y:S04]  /*29600*/  LDL.LU.64 R32, [R1+0x220] ;  /* 0x0002200001207983 */ /* 0x000ee80000300a00 */
[----:B------:R-:W3:Y:S04]  /*29610*/  LDL.LU.64 R34, [R1+0x228] ;  /* 0x0002280001227983 */ /* 0x000ee80000300a00 */
[----:B------:R-:W3:Y:S04]  /*29620*/  LDL.LU.64 R36, [R1+0x230] ;  /* 0x0002300001247983 */ /* 0x000ee80000300a00 */
[----:B------:R-:W3:Y:S04]  /*29630*/  LDL.LU.64 R38, [R1+0x238] ;  /* 0x0002380001267983 */ /* 0x000ee80000300a00 */
[----:B------:R-:W3:Y:S01]  /*29640*/  LDL.LU.64 R40, [R1+0x240] ;  /* 0x0002400001287983 */ /* 0x000ee20000300a00 */
[----:B0-----:R-:W-:-:S02]  /*29650*/  @!P0 IMAD.MOV.U32 R158, RZ, RZ, R16 ;  /* 0x000000ffff9e8224 */ /* 0x001fc400078e0010 */
[----:B------:R-:W-:-:S05]  /*29660*/  @!P0 IMAD.MOV.U32 R159, RZ, RZ, R3 ;  /* 0x000000ffff9f8224 */ /* 0x000fca00078e0003 */
[----:B------:R-:W3:Y:S04]  /*29670*/  @!P0 LDG.E.U16 R20, desc[UR60][R158.64] ;  /* 0x0000003c9e148981 */ /* 0x000ee8000c1e1500 */
        /* <DEDUP_REMOVED lines=83> */
[----:B------:R1:W-:Y:S04]  /*29bb0*/  STS.U16 [R4+0x10b80], R44 ;  /* 0x010b802c04007388 */ /* 0x0003e80000000400 */
[----:B------:R2:W-:Y:S04]  /*29bc0*/  STS.U16 [R4+0x10380], R46 ;  /* 0x0103802e04007388 */ /* 0x0005e80000000400 */
[----:B0-----:R-:W3:Y:S04]  /*29bd0*/  LDL.LU.64 R42, [R1+0x248] ;  /* 0x00024800012a7983 */ /* 0x001ee80000300a00 */
[----:B-1----:R-:W3:Y:S04]  /*29be0*/  LDL.LU.64 R44, [R1+0x250] ;  /* 0x00025000012c7983 */ /* 0x002ee80000300a00 */
[----:B--2---:R-:W2:Y:S04]  /*29bf0*/  LDL.LU.64 R46, [R1+0x258] ;  /* 0x00025800012e7983 */ /* 0x004ea80000300a00 */
[----:B------:R-:W2:Y:S04]  /*29c00*/  LDL.LU.64 R48, [R1+0x260] ;  /* 0x0002600001307983 */ /* 0x000ea80000300a00 */
        /* <DEDUP_REMOVED lines=40> */
[----:B------:R-:W2:Y:S01]  /*29e90*/  LDL.LU.64 R130, [R1+0x3a8] ;  /* 0x0003a80001827983 */ /* 0x000ea20000300a00 */
[----:B------:R-:W0:Y:S01]  /*29ea0*/  S2R R5, SR_CgaCtaId ;  /* 0x0000000000057919 */ /* 0x000e220000008800 */
[----:B------:R-:W-:Y:S01]  /*29eb0*/  IMAD.SHL.U32 R21, R21, 0x80, RZ ;  /* 0x0000008015157824 */ /* 0x000fe200078e00ff */
[----:B------:R-:W-:-:S03]  /*29ec0*/  MOV R3, 0x400 ;  /* 0x0000040000037802 */ /* 0x000fc60000000f00 */
[----:B------:R-:W-:Y:S01]  /*29ed0*/  IMAD.SHL.U32 R21, R21, 0x2, RZ ;  /* 0x0000000215157824 */ /* 0x000fe200078e00ff */
        /* <DEDUP_REMOVED lines=18> */
[----:B0-----:R-:W-:-:S03]  /*2a000*/  LEA R3, R5, R3, 0x18 ;  /* 0x0000000305037211 */ /* 0x001fc600078ec0ff */
[----:B------:R-:W-:Y:S04]  /*2a010*/  STS.U16 [R4+0x15f80], R166 ;  /* 0x015f80a604007388 */ /* 0x000fe80000000400 */
[----:B------:R-:W-:Y:S04]  /*2a020*/  STS.U16 [R4+0x16380], R165 ;  /* 0x016380a504007388 */ /* 0x000fe80000000400 */
[----:B------:R-:W-:Y:S04]  /*2a030*/  STS.U16 [R4+0x16780], R164 ;  /* 0x016780a404007388 */ /* 0x000fe80000000400 */
[----:B----4-:R-:W-:Y:S04]  /*2a040*/  STS.U16 [R4+0x16b80], R163 ;  /* 0x016b80a304007388 */ /* 0x010fe80000000400 */
[----:B---3--:R-:W-:Y:S04]  /*2a050*/  STS.U16 [R4+0x16f80], R162 ;  /* 0x016f80a204007388 */ /* 0x008fe80000000400 */
[----:B------:R-:W-:Y:S04]  /*2a060*/  STS.U16 [R4+0x17380], R161 ;  /* 0x017380a104007388 */ /* 0x000fe80000000400 */
[----:B------:R-:W-:Y:S04]  /*2a070*/  STS.U16 [R4+0x17780], R160 ;  /* 0x017780a004007388 */ /* 0x000fe80000000400 */
[----:B------:R-:W-:Y:S04]  /*2a080*/  STS.U16 [R4+0x17b80], R157 ;  /* 0x017b809d04007388 */ /* 0x000fe80000000400 */
[----:B------:R0:W-:Y:S01]  /*2a090*/  STS.U16 [R4+0x17f80], R20 ;  /* 0x017f801404007388 */ /* 0x0001e20000000400 */
[----:B------:R1:W-:Y:S06]  /*2a0a0*/  MEMBAR.ALL.CTA ;  /* 0x0000000000007992 */ /* 0x0003ec0000008000 */
[----:B-1----:R-:W1:Y:S04]  /*2a0b0*/  FENCE.VIEW.ASYNC.S ;  /* 0x00000000000073c6 */ /* 0x002e680000000000 */
[----:B--2---:R-:W-:Y:S04]  /*2a0c0*/  STL.64 [R1+0x1d90], R130 ;  /* 0x001d908201007387 */ /* 0x004fe80000100a00 */
        /* <DEDUP_REMOVED lines=56> */
[----:B------:R2:W-:Y:S04]  /*2a450*/  STL [R1+0x1bd0], R10 ;  /* 0x001bd00a01007387 */ /* 0x0005e80000100800 */
[----:B0-----:R-:W3:Y:S04]  /*2a460*/  LDL.LU.64 R4, [R1+0x400] ;  /* 0x0004000001047983 */ /* 0x001ee80000300a00 */
[----:B------:R-:W3:Y:S04]  /*2a470*/  LDL.LU.64 R6, [R1+0x408] ;  /* 0x0004080001067983 */ /* 0x000ee80000300a00 */
[----:B------:R-:W3:Y:S01]  /*2a480*/  LDL.LU.64 R8, [R1+0x410] ;  /* 0x0004100001087983 */ /* 0x000ee20000300a00 */
[----:B-1----:R-:W-:Y:S06]  /*2a490*/  BAR.SYNC.DEFER_BLOCKING 0x0 ;  /* 0x0000000000007b1d */ /* 0x002fec0000010000 */
[----:B--2---:R-:W3:Y:S04]  /*2a4a0*/  LDL.LU.64 R10, [R1+0x418] ;  /* 0x00041800010a7983 */ /* 0x004ee80000300a00 */
[----:B------:R-:W3:Y:S04]  /*2a4b0*/  LDL.LU.64 R12, [R1+0x420] ;  /* 0x00042000010c7983 */ /* 0x000ee80000300a00 */
        /* <DEDUP_REMOVED lines=58> */
[----:B------:R-:W3:Y:S01]  /*2a860*/  LDL.LU.64 R130, [R1+0x5f8] ;  /* 0x0005f80001827983 */ /* 0x000ee20000300a00 */
[----:B------:R-:W-:Y:S01]  /*2a870*/  SHF.R.U32.HI R3, RZ, 0x4, R3 ;  /* 0x00000004ff037819 */ /* 0x000fe20000011603 */
[----:B------:R-:W-:-:S02]  /*2a880*/  UMOV UR33, 0x40000040 ;  /* 0x4000004000217882 */ /* 0x000fc40000000000 */
[----:B------:R-:W2:Y:S04]  /*2a890*/  LDL.LU.64 R132, [R1+0x3b0] ;  /* 0x0003b00001847983 */ /* 0x000ea80000300a00 */
[----:B------:R-:W2:Y:S01]  /*2a8a0*/  LDL.LU.64 R134, [R1+0x3b8] ;  /* 0x0003b80001867983 */ /* 0x000ea20000300a00 */
[----:B------:R-:W-:-:S03]  /*2a8b0*/  SGXT.U32 R3, R3, 0xe ;  /* 0x0000000e0303781a */ /* 0x000fc60000000000 */
[----:B------:R-:W2:Y:S04]  /*2a8c0*/  LDL.LU.64 R136, [R1+0x3c0] ;  /* 0x0003c00001887983 */ /* 0x000ea80000300a00 */
[----:B------:R-:W2:Y:S04]  /*2a8d0*/  LDL.LU.64 R138, [R1+0x3c8] ;  /* 0x0003c800018a7983 */ /* 0x000ea80000300a00 */
[----:B------:R-:W2:Y:S01]  /*2a8e0*/  LDL.LU.64 R140, [R1+0x3d0] ;  /* 0x0003d000018c7983 */ /* 0x000ea20000300a00 */
[----:B------:R-:W-:-:S03]  /*2a8f0*/  R2UR UR32, R3 ;  /* 0x00000000032072ca */ /* 0x000fc600000e0000 */
[----:B------:R-:W2:Y:S04]  /*2a900*/  LDL.LU.64 R142, [R1+0x3d8] ;  /* 0x0003d800018e7983 */ /* 0x000ea80000300a00 */
[----:B------:R-:W2:Y:S04]  /*2a910*/  LDL.LU.64 R144, [R1+0x3e0] ;  /* 0x0003e00001907983 */ /* 0x000ea80000300a00 */
[----:B------:R-:W2:Y:S04]  /*2a920*/  LDL.LU.64 R146, [R1+0x3e8] ;  /* 0x0003e80001927983 */ /* 0x000ea80000300a00 */
[----:B------:R-:W2:Y:S04]  /*2a930*/  LDL.LU.64 R148, [R1+0x3f0] ;  /* 0x0003f00001947983 */ /* 0x000ea80000300a00 */
[----:B------:R-:W2:Y:S01]  /*2a940*/  LDL.LU.64 R150, [R1+0x3f8] ;  /* 0x0003f80001967983 */ /* 0x000ea20000300a00 */
[----:B---3--:R-:W-:-:S06]  /*2a950*/  WARPGROUP.ARRIVE ;  /* 0x00000000000079c5 */ /* 0x008fcc0000000000 */
[----:B------:R-:W-:Y:S03]  /*2a960*/  HGMMA.64x256x16.F32 R4, gdesc[UR32].tnspA, R4, gsb0 ;  /* 0x23e00000200479f0 */ /* 0x000fe60008000804 */
[----:B------:R-:W-:Y:S02]  /*2a970*/  WARPGROUP.DEPBAR.LE gsb0, 0x0 ;  /* 0x00008000000079c5 */ /* 0x000fe40000010000 */
[----:B------:R-:W-:-:S15]  /*2a980*/  WARPGROUP.ARRIVE ;  /* 0x00000000000079c5 */ /* 0x000fde0000000000 */
[----:B------:R-:W-:-:S08]  /*2a990*/  NOP ;  /* 0x0000000000007918 */ /* 0x000fd00000000000 */
        /* <DEDUP_REMOVED lines=89> */
[----:B------:R0:W-:Y:S01]  /*2af30*/  STL.64 [R1+0x5f8], R130 ;  /* 0x0005f88201007387 */ /* 0x0001e20000100a00 */
[----:B------:R-:W-:Y:S01]  /*2af40*/  MOV R241, R119 ;  /* 0x0000007700f17202 */ /* 0x000fe20000000f00 */
[----:B------:R-:W-:-:S02]  /*2af50*/  IMAD.MOV.U32 R237, RZ, RZ, R118 ;  /* 0x000000ffffed7224 */ /* 0x000fc400078e0076 */
[----:B------:R-:W-:Y:S02]  /*2af60*/  IMAD.MOV.U32 R240, RZ, RZ, R117 ;  /* 0x000000fffff07224 */ /* 0x000fe400078e0075 */
[----:B------:R-:W-:Y:S02]  /*2af70*/  IMAD.MOV.U32 R236, RZ, RZ, R116 ;  /* 0x000000ffffec7224 */ /* 0x000fe400078e0074 */
[----:B------:R-:W-:Y:S01]  /*2af80*/  IMAD.MOV.U32 R233, RZ, RZ, R115 ;  /* 0x000000ffffe97224 */ /* 0x000fe200078e0073 */
[----:B0-----:R-:W2:Y:S04]  /*2af90*/  LDL.LU.64 R130, [R1+0x1d90] ;  /* 0x001d900001827983 */ /* 0x001ea80000300a00 */
[----:B------:R-:W2:Y:S04]  /*2afa0*/  LDL.LU.64 R128, [R1+0x1d88] ;  /* 0x001d880001807983 */ /* 0x000ea80000300a00 */
[----:B------:R-:W2:Y:S04]  /*2afb0*/  LDL.LU.64 R126, [R1+0x1d80] ;  /* 0x001d8000017e7983 */ /* 0x000ea80000300a00 */
[----:B------:R-:W2:Y:S04]  /*2afc0*/  LDL.LU.64 R124, [R1+0x1d78] ;  /* 0x001d7800017c7983 */ /* 0x000ea80000300a00 */
[----:B------:R-:W2:Y:S04]  /*2afd0*/  LDL.LU.64 R122, [R1+0x1d70] ;  /* 0x001d7000017a7983 */ /* 0x000ea80000300a00 */
[----:B------:R-:W2:Y:S04]  /*2afe0*/  LDL.LU.64 R120, [R1+0x1d68] ;  /* 0x001d680001787983 */ /* 0x000ea80000300a00 */
[----:B------:R-:W2:Y:S01]  /*2aff0*/  LDL.LU.64 R118, [R1+0x1d60] ;  /* 0x001d600001767983 */ /* 0x000ea20000300a00 */
[----:B------:R-:W-:-:S03]  /*2b000*/  IMAD.MOV.U32 R229, RZ, RZ, R114 ;  /* 0x000000ffffe57224 */ /* 0x000fc600078e0072 */
[----:B------:R-:W2:Y:S01]  /*2b010*/  LDL.LU.64 R116, [R1+0x1d58] ;  /* 0x001d580001747983 */ /* 0x000ea20000300a00 */
[----:B------:R-:W-:Y:S02]  /*2b020*/  IMAD.MOV.U32 R232, RZ, RZ, R113 ;  /* 0x000000ffffe87224 */ /* 0x000fe400078e0071 */
[----:B------:R-:W-:Y:S01]  /*2b030*/  IMAD.MOV.U32 R228, RZ, RZ, R112 ;  /* 0x000000ffffe47224 */ /* 0x000fe200078e0070 */
[----:B------:R-:W2:Y:S01]  /*2b040*/  LDL.LU.64 R114, [R1+0x1d50] ;  /* 0x001d500001727983 */ /* 0x000ea20000300a00 */
[----:B------:R-:W-:Y:S02]  /*2b050*/  IMAD.MOV.U32 R225, RZ, RZ, R111 ;  /* 0x000000ffffe17224 */ /* 0x000fe400078e006f */
[----:B------:R-:W-:Y:S01]  /*2b060*/  IMAD.MOV.U32 R221, RZ, RZ, R110 ;  /* 0x000000ffffdd7224 */ /* 0x000fe200078e006e */
[----:B------:R-:W2:Y:S01]  /*2b070*/  LDL.LU.64 R112, [R1+0x1d48] ;  /* 0x001d480001707983 */ /* 0x000ea20000300a00 */
[----:B------:R-:W-:Y:S02]  /*2b080*/  IMAD.MOV.U32 R224, RZ, RZ, R109 ;  /* 0x000000ffffe07224 */ /* 0x000fe400078e006d */
[----:B------:R-:W-:Y:S01]  /*2b090*/  IMAD.MOV.U32 R220, RZ, RZ, R108 ;  /* 0x000000ffffdc7224 */ /* 0x000fe200078e006c */
[----:B------:R-:W2:Y:S01]  /*2b0a0*/  LDL.LU.64 R110, [R1+0x1d40] ;  /* 0x001d4000016e7983 */ /* 0x000ea20000300a00 */
[----:B------:R-:W-:-:S02]  /*2b0b0*/  IMAD.MOV.U32 R217, RZ, RZ, R107 ;  /* 0x000000ffffd97224 */ /* 0x000fc400078e006b */
        /* <DEDUP_REMOVED lines=41> */
[----:B------:R-:W-:-:S03]  /*2b350*/  IMAD.MOV.U32 R161, RZ, RZ, R79 ;  /* 0x000000ffffa17224 */ /* 0x000fc600078e004f */
[----:B------:R-:W2:Y:S01]  /*2b360*/  LDL.LU.64 R80, [R1+0x1cc8] ;  /* 0x001cc80001507983 */ /* 0x000ea20000300a00 */
[----:B------:R-:W-:-:S03]  /*2b370*/  IMAD.MOV.U32 R160, RZ, RZ, R77 ;  /* 0x000000ffffa07224 */ /* 0x000fc600078e004d */
        /* <DEDUP_REMOVED lines=28> */
[----:B------:R-:W-:Y:S01]  /*2b540*/  UIADD3.64 UR52, UR4, 0x380, URZ ;  /* 0x0000038004347897 */ /* 0x000fe2000fffe03f */
[----:B------:R-:W-:Y:S01]  /*2b550*/  UMOV UR54, UR34 ;  /* 0x0000002200367c82 */ /* 0x000fe20008000000 */
[----:B------:R-:W-:Y:S01]  /*2b560*/  UMOV UR55, UR35 ;  /* 0x0000002300377c82 */ /* 0x000fe20008000000 */
[----:B------:R-:W-:Y:S01]  /*2b570*/  UIADD3.64 UR48, UR4, 0x400, URZ ;  /* 0x0000040004307897 */ /* 0x000fe2000fffe03f */
[----:B------:R-:W-:Y:S01]  /*2b580*/  UMOV UR50, UR6 ;  /* 0x0000000600327c82 */ /* 0x000fe20008000000 */
[----:B------:R-:W-:Y:S01]  /*2b590*/  UMOV UR51, UR7 ;  /* 0x0000000700337c82 */ /* 0x000fe20008000000 */
[----:B------:R-:W3:Y:S04]  /*2b5a0*/  LDL.LU.64 R22, [R1+0x1be0] ;  /* 0x001be00001167983 */ /* 0x000ee80000300a00 */
[----:B------:R-:W4:Y:S04]  /*2b5b0*/  LDL.LU R21, [R1+0x1bd8] ;  /* 0x001bd80001157983 */ /* 0x000f280000300800 */
[----:B------:R-:W4:Y:S04]  /*2b5c0*/  LDL.LU R15, [R1+0x1bd4] ;  /* 0x001bd400010f7983 */ /* 0x000f280000300800 */
[----:B------:R-:W4:Y:S01]  /*2b5d0*/  LDL.LU R10, [R1+0x1bd0] ;  /* 0x001bd000010a7983 */ /* 0x000f220000300800 */
[----:B--2---:R-:W-:-:S06]  /*2b5e0*/  WARPGROUP.ARRIVE ;  /* 0x00000000000079c5 */ /* 0x004fcc0000000000 */
[----:B------:R-:W-:Y:S01]  /*2b5f0*/  HGMMA.64x256x16.F32 R24, gdesc[UR52].tnspA, R24, gsb0 ;  /* 0x23e00000341879f0 */ /* 0x000fe20008000818 */
[----:B------:R-:W-:Y:S01]  /*2b600*/  UIADD3.64 UR52, UR4, 0x480, URZ ;  /* 0x0000048004347897 */ /* 0x000fe2000fffe03f */
[----:B------:R-:W-:Y:S01]  /*2b610*/  UMOV UR54, UR10 ;  /* 0x0000000a00367c82 */ /* 0x000fe20008000000 */
[----:B------:R-:W-:Y:S01]  /*2b620*/  UMOV UR55, UR11 ;  /* 0x0000000b00377c82 */ /* 0x000fe20008000000 */
[----:B------:R-:W-:Y:S02]  /*2b630*/  WARPGROUP.DEPBAR.LE gsb0, 0x0 ;  /* 0x00008000000079c5 */ /* 0x000fe40000010000 */
[----:B------:R-:W-:-:S15]  /*2b640*/  WARPGROUP.ARRIVE ;  /* 0x00000000000079c5 */ /* 0x000fde0000000000 */
[----:B------:R-:W-:-:S07]  /*2b650*/  NOP ;  /* 0x0000000000007918 */ /* 0x000fce0000000000 */
        /* <DEDUP_REMOVED lines=36> */
[----:B------:R-:W-:Y:S04]  /*2b8a0*/  STL [R1+0x1968], R232 ;  /* 0x001968e801007387 */ /* 0x000fe80000100800 */
[----:B------:R-:W-:Y:S04]  /*2b8b0*/  STL [R1+0x1964], R233 ;  /* 0x001964e901007387 */ /* 0x000fe80000100800 */
[----:B------:R-:W-:Y:S04]  /*2b8c0*/  STL [R1+0x194c], R236 ;  /* 0x00194cec01007387 */ /* 0x000fe80000100800 */
[----:B------:R-:W-:Y:S04]  /*2b8d0*/  STL [R1+0x1948], R237 ;  /* 0x001948ed01007387 */ /* 0x000fe80000100800 */
[----:B------:R-:W-:Y:S04]  /*2b8e0*/  STL [R1+0x1944], R240 ;  /* 0x001944f001007387 */ /* 0x000fe80000100800 */
[----:B------:R-:W-:Y:S01]  /*2b8f0*/  STL [R1+0x1940], R241 ;  /* 0x001940f101007387 */ /* 0x000fe20000100800 */
[----:B------:R-:W-:-:S02]  /*2b900*/  WARPGROUP.DEPBAR.LE gsb0, 0x0 ;  /* 0x00008000000079c5 */ /* 0x000fc40000010000 */
[----:B------:R-:W-:-:S06]  /*2b910*/  WARPGROUP.ARRIVE ;  /* 0x00000000000079c5 */ /* 0x000fcc0000000000 */
        /* <DEDUP_REMOVED lines=66> */
[----:B------:R-:W-:-:S02]  /*2bd40*/  IMAD.MOV.U32 R247, RZ, RZ, R26 ;  /* 0x000000fffff77224 */ /* 0x000fc400078e001a */
[----:B------:R-:W-:Y:S01]  /*2bd50*/  IMAD.MOV.U32 R252, RZ, RZ, R25 ;  /* 0x000000fffffc7224 */ /* 0x000fe200078e0019 */
[----:B0-----:R-:W2:Y:S04]  /*2bd60*/  LDL.LU.64 R150, [R1+0x1bc8] ;  /* 0x001bc80001967983 */ /* 0x001ea80000300a00 */
        /* <DEDUP_REMOVED lines=9> */
[----:B------:R-:W-:-:S03]  /*2be00*/  IMAD.MOV.U32 R246, RZ, RZ, R24 ;  /* 0x000000fffff67224 */ /* 0x000fc600078e0018 */
[----:B------:R-:W2:Y:S04]  /*2be10*/  LDL.LU.64 R26, [R1+0x1b78] ;  /* 0x001b7800011a7983 */ /* 0x000ea80000300a00 */
[----:B------:R-:W2:Y:S01]  /*2be20*/  LDL.LU.64 R24, [R1+0x1b70] ;  /* 0x001b700001187983 */ /* 0x000ea20000300a00 */
[----:B---3--:R-:W-:Y:S02]  /*2be30*/  IMAD.MOV.U32 R18, RZ, RZ, R23 ;  /* 0x000000ffff127224 */ /* 0x008fe400078e0017 */
[----:B----4-:R-:W-:Y:S02]  /*2be40*/  IMAD.MOV.U32 R14, RZ, RZ, R15 ;  /* 0x000000ffff0e7224 */ /* 0x010fe400078e000f */
[----:B------:R-:W-:Y:S02]  /*2be50*/  IMAD.MOV.U32 R20, RZ, RZ, R10 ;  /* 0x000000ffff147224 */ /* 0x000fe400078e000a */
[----:B------:R-:W-:-:S02]  /*2be60*/  IMAD.MOV.U32 R158, RZ, RZ, R4 ;  /* 0x000000ffff9e7224 */ /* 0x000fc400078e0004 */
[----:B------:R-:W-:Y:S02]  /*2be70*/  IMAD.MOV.U32 R248, RZ, RZ, R5 ;  /* 0x000000fffff87224 */ /* 0x000fe400078e0005 */
[----:B------:R-:W-:Y:S02]  /*2be80*/  IMAD.MOV.U32 R250, RZ, RZ, R7 ;  /* 0x000000fffffa7224 */ /* 0x000fe400078e0007 */
[----:B------:R-:W-:Y:S02]  /*2be90*/  IMAD.MOV.U32 R244, RZ, RZ, R6 ;  /* 0x000000fffff47224 */ /* 0x000fe400078e0006 */
[----:B------:R-:W-:Y:S02]  /*2bea0*/  IMAD.MOV.U32 R3, RZ, RZ, R22 ;  /* 0x000000ffff037224 */ /* 0x000fe400078e0016 */
        /* <DEDUP_REMOVED lines=32> */
[----:B------:R-:W-:Y:S01]  /*2c0b0*/  IMAD.MOV.U32 R222, RZ, RZ, R128 ;  /* 0x000000ffffde7224 */ /* 0x000fe200078e0080 */
[----:B------:R-:W-:Y:S01]  /*2c0c0*/  MOV R227, R131 ;  /* 0x0000008300e37202 */ /* 0x000fe20000000f00 */
        /* <DEDUP_REMOVED lines=9> */
[----:B--2---:R-:W-:Y:S02]  /*2c160*/  IMAD.MOV.U32 R19, RZ, RZ, R41 ;  /* 0x000000ffff137224 */ /* 0x004fe400078e0029 */
        /* <DEDUP_REMOVED lines=10> */
[----:B------:R-:W-:Y:S01]  /*2c210*/  IMAD.MOV.U32 R12, RZ, RZ, R26 ;  /* 0x000000ffff0c7224 */ /* 0x000fe200078e001a */
[----:B------:R-:W2:Y:S04]  /*2c220*/  LDL.LU.64 R24, [R1] ;  /* 0x0000000001187983 */ /* 0x000ea80000300a00 */
[----:B------:R-:W2:Y:S01]  /*2c230*/  LDL.LU.64 R26, [R1+0x8] ;  /* 0x00000800011a7983 */ /* 0x000ea20000300a00 */
[----:B------:R-:W-:-:S03]  /*2c240*/  IMAD.MOV.U32 R157, RZ, RZ, R30 ;  /* 0x000000ffff9d7224 */ /* 0x000fc600078e001e */
[----:B------:R-:W2:Y:S01]  /*2c250*/  LDL.LU.64 R28, [R1+0x10] ;  /* 0x00001000011c7983 */ /* 0x000ea20000300a00 */
[----:B------:R-:W-:-:S03]  /*2c260*/  MOV R5, R32 ;  /* 0x0000002000057202 */ /* 0x000fc60000000f00 */
[----:B------:R-:W2:Y:S01]  /*2c270*/  LDL.LU.64 R30, [R1+0x18] ;  /* 0x00001800011e7983 */ /* 0x000ea20000300a00 */
[----:B------:R-:W-:-:S03]  /*2c280*/  IMAD.MOV.U32 R17, RZ, RZ, R34 ;  /* 0x000000ffff117224 */ /* 0x000fc600078e0022 */
[----:B------:R-:W2:Y:S01]  /*2c290*/  LDL.LU.64 R32, [R1+0x20] ;  /* 0x0000200001207983 */ /* 0x000ea20000300a00 */
[----:B------:R-:W-:-:S03]  /*2c2a0*/  IMAD.MOV.U32 R22, RZ, RZ, R36 ;  /* 0x000000ffff167224 */ /* 0x000fc600078e0024 */
        /* <DEDUP_REMOVED lines=116> */
[----:B------:R-:W-:Y:S03]  /*2c9f0*/  HGMMA.64x256x16.F32 R24, gdesc[UR52].tnspA, R24, gsb0 ;  /* 0x23e00000341879f0 */ /* 0x000fe60008000818 */
[----:B------:R-:W-:Y:S02]  /*2ca00*/  WARPGROUP.DEPBAR.LE gsb0, 0x0 ;  /* 0x00008000000079c5 */ /* 0x000fe40000010000 */
[----:B------:R-:W-:-:S15]  /*2ca10*/  WARPGROUP.ARRIVE ;  /* 0x00000000000079c5 */ /* 0x000fde0000000000 */
[----:B------:R-:W-:-:S08]  /*2ca20*/  NOP ;  /* 0x0000000000007918 */ /* 0x000fd00000000000 */
[----:B------:R-:W-:Y:S01]  /*2ca30*/  HGMMA.64x256x16.F32 R24, gdesc[UR48].tnspA, R24, gsb0 ;  /* 0x23e00000301879f0 */ /* 0x000fe20008000818 */
[----:B------:R-:W-:Y:S02]  /*2ca40*/  IMAD.MOV.U32 R241, RZ, RZ, R245 ;  /* 0x000000fffff17224 */ /* 0x000fe400078e00f5 */
[----:B------:R-:W-:Y:S02]  /*2ca50*/  IMAD.MOV.U32 R237, RZ, RZ, R251 ;  /* 0x000000ffffed7224 */ /* 0x000fe400078e00fb */
[----:B------:R-:W-:Y:S02]  /*2ca60*/  IMAD.MOV.U32 R240, RZ, RZ, R249 ;  /* 0x000000fffff07224 */ /* 0x000fe400078e00f9 */
[----:B------:R-:W-:Y:S01]  /*2ca70*/  IMAD.MOV.U32 R236, RZ, RZ, R159 ;  /* 0x000000ffffec7224 */ /* 0x000fe200078e009f */
[----:B------:R-:W-:Y:S02]  /*2ca80*/  WARPGROUP.DEPBAR.LE gsb0, 0x0 ;  /* 0x00008000000079c5 */ /* 0x000fe40000010000 */
[----:B------:R-:W-:Y:S04]  /*2ca90*/  STL.64 [R1], R24 ;  /* 0x0000001801007387 */ /* 0x000fe80000100a00 */
        /* <DEDUP_REMOVED lines=62> */
[----:B------:R0:W-:Y:S04]  /*2ce80*/  STL.64 [R1+0x1f8], R150 ;  /* 0x0001f89601007387 */ /* 0x0001e80000100a00 */
        /* <DEDUP_REMOVED lines=74> */
[----:B------:R-:W-:-:S02]  /*2d330*/  R2UR UR49, R241 ;  /* 0x00000000f13172ca */ /* 0x000fc400000e0000 */
[----:B------:R-:W-:Y:S01]  /*2d340*/  R2UR UR48, R240 ;  /* 0x00000000f03072ca */ /* 0x000fe200000e0000 */
[----:B------:R-:W3:Y:S04]  /*2d350*/  LDL.LU R241, [R1+0x144c] ;  /* 0x00144c0001f17983 */ /* 0x000ee80000300800 */
[----:B------:R-:W4:Y:S01]  /*2d360*/  LDL.LU R240, [R1+0x1444] ;  /* 0x0014440001f07983 */ /* 0x000f220000300800 */
[----:B--2---:R-:W-:-:S06]  /*2d370*/  WARPGROUP.ARRIVE ;  /* 0x00000000000079c5 */ /* 0x004fcc0000000000 */
[----:B------:R-:W-:Y:S01]  /*2d380*/  HGMMA.64x256x16.F32 R24, gdesc[UR52].tnspA, R24, gsb0 ;  /* 0x23e00000341879f0 */ /* 0x000fe20008000818 */
[----:B------:R-:W-:Y:S02]  /*2d390*/  R2UR UR52, R236 ;  /* 0x00000000ec3472ca */ /* 0x000fe400000e0000 */
[----:B------:R-:W-:Y:S01]  /*2d3a0*/  R2UR UR53, R237 ;  /* 0x00000000ed3572ca */ /* 0x000fe200000e0000 */
[----:B------:R-:W-:Y:S01]  /*2d3b0*/  IMAD.MOV.U32 R236, RZ, RZ, R20 ;  /* 0x000000ffffec7224 */ /* 0x000fe200078e0014 */
[----:B------:R-:W2:Y:S01]  /*2d3c0*/  LDL.LU R237, [R1+0x143c] ;  /* 0x00143c0001ed7983 */ /* 0x000ea20000300800 */
[----:B------:R-:W-:-:S05]  /*2d3d0*/  IADD3 R20, P0, R154, R21, RZ ;  /* 0x000000159a147210 */ /* 0x000fca0007f1e0ff */
[----:B------:R-:W-:Y:S01]  /*2d3e0*/  IMAD.X R154, R155, 0x1, R0, P0 ;  /* 0x000000019b9a7824 */ /* 0x000fe200000e0600 */
[----:B------:R-:W-:Y:S02]  /*2d3f0*/  WARPGROUP.DEPBAR.LE gsb0, 0x0 ;  /* 0x00008000000079c5 */ /* 0x000fe40000010000 */
[----:B------:R-:W-:-:S14]  /*2d400*/  WARPGROUP.ARRIVE ;  /* 0x00000000000079c5 */ /* 0x000fdc0000000000 */
[----:B------:R-:W-:Y:S01]  /*2d410*/  HGMMA.64x256x16.F32 R24, gdesc[UR56].tnspA, R24, gsb0 ;  /* 0x23e00000381879f0 */ /* 0x000fe20008000818 */
[----:B------:R-:W-:Y:S01]  /*2d420*/  R2UR UR57, R233 ;  /* 0x00000000e93972ca */ /* 0x000fe200000e0000 */
[----:B------:R-:W-:Y:S01]  /*2d430*/  IMAD.MOV.U32 R233, RZ, RZ, R157 ;  /* 0x000000ffffe97224 */ /* 0x000fe200078e009d */
[----:B------:R-:W-:Y:S02]  /*2d440*/  IADD3 R157, P1, R152, R21, RZ ;  /* 0x00000015989d7210 */ /* 0x000fe40007f3e0ff */
[----:B------:R-:W3:Y:S04]  /*2d450*/  LDL.LU R21, [R1+0x838] ;  /* 0x0008380001157983 */ /* 0x000ee80000300800 */
[----:B------:R-:W2:Y:S01]  /*2d460*/  LDL.LU R155, [R1+0x1434] ;  /* 0x00143400019b7983 */ /* 0x000ea20000300800 */
[----:B------:R-:W-:-:S02]  /*2d470*/  R2UR UR56, R232 ;  /* 0x00000000e83872ca */ /* 0x000fc400000e0000 */
[----:B------:R-:W0:Y:S01]  /*2d480*/  LDC R232, c[0x0][0x230] ;  /* 0x00008c00ffe87b82 */ /* 0x000e220000000800 */
[----:B------:R-:W-:Y:S02]  /*2d490*/  IMAD.X R152, R153, 0x1, R0, P1 ;  /* 0x0000000199987824 */ /* 0x000fe400008e0600 */
[----:B0-----:R-:W-:-:S05]  /*2d4a0*/  VIADD R232, R232, 0x7f ;  /* 0x0000007fe8e87836 */ /* 0x001fca0000000000 */
[----:B------:R-:W-:-:S04]  /*2d4b0*/  SHF.R.S32.HI R153, RZ, 0x1f, R232 ;  /* 0x0000001fff997819 */ /* 0x000fc800000114e8 */
[----:B------:R-:W-:Y:S02]  /*2d4c0*/  LEA.HI R153, R153, R232, RZ, 0x7 ;  /* 0x000000e899997211 */ /* 0x000fe400078f38ff */
[----:B------:R0:W5:Y:S02]  /*2d4d0*/  LDL.LU R232, [R1+0x1968] ;  /* 0x0019680001e87983 */ /* 0x0001640000300800 */
[----:B------:R-:W-:Y:S01]  /*2d4e0*/  SHF.R.S32.HI R153, RZ, 0x7, R153 ;  /* 0x00000007ff997819 */ /* 0x000fe20000011499 */
[----:B---3--:R-:W-:-:S05]  /*2d4f0*/  VIADD R21, R21, 0x1 ;  /* 0x0000000115157836 */ /* 0x008fca0000000000 */
[----:B------:R1:W-:Y:S01]  /*2d500*/  STL [R1+0x838], R21 ;  /* 0x0008381501007387 */ /* 0x0003e20000100800 */
[----:B------:R-:W-:Y:S02]  /*2d510*/  ISETP.NE.U32.AND P0, PT, R21, R153, PT ;  /* 0x000000991500720c */ /* 0x000fe40003f05070 */
[----:B-1----:R-:W1:Y:S02]  /*2d520*/  LDC R21, c[0x0][0x238] ;  /* 0x00008e00ff157b82 */ /* 0x002e640000000800 */
[----:B-1----:R-:W-:-:S04]  /*2d530*/  IMAD.SHL.U32 R21, R21, 0x80, RZ ;  /* 0x0000008015157824 */ /* 0x002fc800078e00ff */
[----:B------:R-:W-:-:S05]  /*2d540*/  IMAD.SHL.U32 R21, R21, 0x2, RZ ;  /* 0x0000000215157824 */ /* 0x000fca00078e00ff */
[-C--:B------:R-:W-:Y:S02]  /*2d550*/  IADD3 R241, P1, R241, R21.reuse, RZ ;  /* 0x00000015f1f17210 */ /* 0x080fe40007f3e0ff */
[-C--:B----4-:R-:W-:Y:S02]  /*2d560*/  IADD3 R240, P2, R240, R21.reuse, RZ ;  /* 0x00000015f0f07210 */ /* 0x090fe40007f5e0ff */
[-C--:B--2---:R-:W-:Y:S01]  /*2d570*/  IADD3 R237, P3, R237, R21.reuse, RZ ;  /* 0x00000015eded7210 */ /* 0x084fe20007f7e0ff */
[----:B------:R1:W-:Y:S01]  /*2d580*/  STL [R1+0x144c], R241 ;  /* 0x00144cf101007387 */ /* 0x0003e20000100800 */
[----:B------:R-:W-:-:S03]  /*2d590*/  IADD3 R155, P4, R155, R21, RZ ;  /* 0x000000159b9b7210 */ /* 0x000fc60007f9e0ff */
[----:B-1----:R-:W2:Y:S04]  /*2d5a0*/  LDL.LU R241, [R1+0x142c] ;  /* 0x00142c0001f17983 */ /* 0x002ea80000300800 */
[----:B------:R1:W-:Y:S04]  /*2d5b0*/  STL [R1+0x1444], R240 ;  /* 0x001444f001007387 */ /* 0x0003e80000100800 */
[----:B-1----:R-:W3:Y:S04]  /*2d5c0*/  LDL.LU R240, [R1+0x1424] ;  /* 0x0014240001f07983 */ /* 0x002ee80000300800 */
[----:B------:R1:W-:Y:S04]  /*2d5d0*/  STL [R1+0x143c], R237 ;  /* 0x00143ced01007387 */ /* 0x0003e80000100800 */
[----:B-1----:R-:W4:Y:S04]  /*2d5e0*/  LDL.LU R237, [R1+0x1448] ;  /* 0x0014480001ed7983 */ /* 0x002f280000300800 */
[----:B------:R-:W4:Y:S04]  /*2d5f0*/  LDL.LU R153, [R1+0x141c] ;  /* 0x00141c0001997983 */ /* 0x000f280000300800 */
[----:B------:R1:W-:Y:S04]  /*2d600*/  STL [R1+0x1434], R155 ;  /* 0x0014349b01007387 */ /* 0x0003e80000100800 */
[----:B-1----:R-:W4:Y:S01]  /*2d610*/  LDL.LU R155, [R1+0x1440] ;  /* 0x00144000019b7983 */ /* 0x002f220000300800 */
[----:B--2---:R-:W-:-:S05]  /*2d620*/  IADD3 R241, P5, R241, R21, RZ ;  /* 0x00000015f1f17210 */ /* 0x004fca0007fbe0ff */
[----:B------:R1:W-:Y:S01]  /*2d630*/  STL [R1+0x142c], R241 ;  /* 0x00142cf101007387 */ /* 0x0003e20000100800 */
[----:B---3--:R-:W-:-:S03]  /*2d640*/  IADD3 R240, P6, R240, R21, RZ ;  /* 0x00000015f0f07210 */ /* 0x008fc60007fde0ff */
[----:B-1----:R-:W2:Y:S04]  /*2d650*/  LDL.LU R241, [R1+0x1414] ;  /* 0x0014140001f17983 */ /* 0x002ea80000300800 */
[----:B------:R1:W-:Y:S01]  /*2d660*/  STL [R1+0x1424], R240 ;  /* 0x001424f001007387 */ /* 0x0003e20000100800 */
[--C-:B----4-:R-:W-:Y:S01]  /*2d670*/  IMAD.X R237, R237, 0x1, R0.reuse, P1 ;  /* 0x00000001eded7824 */ /* 0x110fe200008e0600 */
[----:B------:R-:W-:Y:S02]  /*2d680*/  IADD3 R153, P1, R153, R21, RZ ;  /* 0x0000001599997210 */ /* 0x000fe40007f3e0ff */
[----:B-1----:R-:W3:Y:S04]  /*2d690*/  LDL.LU R240, [R1+0x1438] ;  /* 0x0014380001f07983 */ /* 0x002ee80000300800 */
[----:B------:R1:W-:Y:S01]  /*2d6a0*/  STL [R1+0x1448], R237 ;  /* 0x001448ed01007387 */ /* 0x0003e20000100800 */
[----:B------:R-:W-:-:S03]  /*2d6b0*/  IMAD.X R155, R155, 0x1, R0, P2 ;  /* 0x000000019b9b7824 */ /* 0x000fc600010e0600 */
[----:B-1----:R-:W4:Y:S04]  /*2d6c0*/  LDL.LU R237, [R1+0x140c] ;  /* 0x00140c0001ed7983 */ /* 0x002f280000300800 */
[----:B------:R-:W-:Y:S04]  /*2d6d0*/  STL [R1+0x141c], R153 ;  /* 0x00141c9901007387 */ /* 0x000fe80000100800 */
[----:B------:R1:W-:Y:S04]  /*2d6e0*/  STL [R1+0x1440], R155 ;  /* 0x0014409b01007387 */ /* 0x0003e80000100800 */
[----:B-1----:R-:W4:Y:S01]  /*2d6f0*/  LDL.LU R155, [R1+0x1430] ;  /* 0x00143000019b7983 */ /* 0x002f220000300800 */
[----:B--2---:R-:W-:-:S05]  /*2d700*/  IADD3 R241, P2, R241, R21, RZ ;  /* 0x00000015f1f17210 */ /* 0x004fca0007f5e0ff */
[----:B------:R1:W-:Y:S01]  /*2d710*/  STL [R1+0x1414], R241 ;  /* 0x001414f101007387 */ /* 0x0003e20000100800 */
[----:B---3--:R-:W-:-:S03]  /*2d720*/  IMAD.X R240, R240, 0x1, R0, P3 ;  /* 0x00000001f0f07824 */ /* 0x008fc600018e0600 */
[----:B-1----:R-:W2:Y:S04]  /*2d730*/  LDL.LU R241, [R1+0x1404] ;  /* 0x0014040001f17983 */ /* 0x002ea80000300800 */
[----:B------:R1:W-:Y:S01]  /*2d740*/  STL [R1+0x1438], R240 ;  /* 0x001438f001007387 */ /* 0x0003e20000100800 */
[----:B----4-:R-:W-:-:S03]  /*2d750*/  IADD3 R237, P3, R237, R21, RZ ;  /* 0x00000015eded7210 */ /* 0x010fc60007f7e0ff */
[----:B-1----:R-:W3:Y:S04]  /*2d760*/  LDL.LU R240, [R1+0x1428] ;  /* 0x0014280001f07983 */ /* 0x002ee80000300800 */
[----:B------:R-:W4:Y:S04]  /*2d770*/  LDL.LU R153, [R1+0x13fc] ;  /* 0x0013fc0001997983 */ /* 0x000f280000300800 */
[----:B------:R1:W-:Y:S01]  /*2d780*/  STL [R1+0x140c], R237 ;  /* 0x00140ced01007387 */ /* 0x0003e20000100800 */
[----:B------:R-:W-:-:S03]  /*2d790*/  IMAD.X R155, R155, 0x1, R0, P4 ;  /* 0x000000019b9b7824 */ /* 0x000fc600020e0600 */
[----:B-1----:R-:W4:Y:S04]  /*2d7a0*/  LDL.LU R237, [R1+0x1420] ;  /* 0x0014200001ed7983 */ /* 0x002f280000300800 */
[----:B------:R1:W-:Y:S04]  /*2d7b0*/  STL [R1+0x1430], R155 ;  /* 0x0014309b01007387 */ /* 0x0003e80000100800 */
[----:B-1----:R-:W4:Y:S01]  /*2d7c0*/  LDL.LU R155, [R1+0x13f4] ;  /* 0x0013f400019b7983 */ /* 0x002f220000300800 */
[----:B--2---:R-:W-:-:S05]  /*2d7d0*/  IADD3 R241, P4, R241, R21, RZ ;  /* 0x00000015f1f17210 */ /* 0x004fca0007f9e0ff */
[----:B------:R1:W-:Y:S01]  /*2d7e0*/  STL [R1+0x1404], R241 ;  /* 0x001404f101007387 */ /* 0x0003e20000100800 */
[--C-:B---3--:R-:W-:Y:S01]  /*2d7f0*/  IMAD.X R240, R240, 0x1, R0.reuse, P5 ;  /* 0x00000001f0f07824 */ /* 0x108fe200028e0600 */
[----:B----4-:R-:W-:Y:S02]  /*2d800*/  IADD3 R153, P5, R153, R21, RZ ;  /* 0x0000001599997210 */ /* 0x010fe40007fbe0ff */
[----:B-1----:R-:W2:Y:S04]  /*2d810*/  LDL.LU R241, [R1+0x1418] ;  /* 0x0014180001f17983 */ /* 0x002ea80000300800 */
[----:B------:R1:W-:Y:S01]  /*2d820*/  STL [R1+0x1428], R240 ;  /* 0x001428f001007387 */ /* 0x0003e20000100800 */
[----:B------:R-:W-:-:S03]  /*2d830*/  IMAD.X R237, R237, 0x1, R0, P6 ;  /* 0x00000001eded7824 */ /* 0x000fc600030e0600 */
[----:B-1----:R-:W3:Y:S04]  /*2d840*/  LDL.LU R240, [R1+0x13ec] ;  /* 0x0013ec0001f07983 */ /* 0x002ee80000300800 */
[----:B------:R-:W-:Y:S04]  /*2d850*/  STL [R1+0x13fc], R153 ;  /* 0x0013fc9901007387 */ /* 0x000fe80000100800 */
[----:B------:R1:W-:Y:S01]  /*2d860*/  STL [R1+0x1420], R237 ;  /* 0x001420ed01007387 */ /* 0x0003e20000100800 */
[----:B------:R-:W-:-:S03]  /*2d870*/  IADD3 R155, P6, R155, R21, RZ ;  /* 0x000000159b9b7210 */ /* 0x000fc60007fde0ff */
[----:B-1----:R-:W4:Y:S04]  /*2d880*/  LDL.LU R237, [R1+0x1410] ;  /* 0x0014100001ed7983 */ /* 0x002f280000300800 */
[----:B------:R1:W-:Y:S04]  /*2d890*/  STL [R1+0x13f4], R155 ;  /* 0x0013f49b01007387 */ /* 0x0003e80000100800 */
[----:B-1----:R-:W4:Y:S01]  /*2d8a0*/  LDL.LU R155, [R1+0x13e4] ;  /* 0x0013e400019b7983 */ /* 0x002f220000300800 */
[----:B--2---:R-:W-:-:S05]  /*2d8b0*/  IMAD.X R241, R241, 0x1, R0, P1 ;  /* 0x00000001f1f17824 */ /* 0x004fca00008e0600 */
[----:B------:R1:W-:Y:S01]  /*2d8c0*/  STL [R1+0x1418], R241 ;  /* 0x001418f101007387 */ /* 0x0003e20000100800 */
[----:B---3--:R-:W-:-:S03]  /*2d8d0*/  IADD3 R240, P1, R240, R21, RZ ;  /* 0x00000015f0f07210 */ /* 0x008fc60007f3e0ff */
[----:B-1----:R-:W2:Y:S04]  /*2d8e0*/  LDL.LU R241, [R1+0x1408] ;  /* 0x0014080001f17983 */ /* 0x002ea80000300800 */
[----:B------:R-:W3:Y:S04]  /*2d8f0*/  LDL.LU R153, [R1+0x13dc] ;  /* 0x0013dc0001997983 */ /* 0x000ee80000300800 */
[----:B------:R1:W-:Y:S01]  /*2d900*/  STL [R1+0x13ec], R240 ;  /* 0x0013ecf001007387 */ /* 0x0003e20000100800 */
[----:B----4-:R-:W-:-:S03]  /*2d910*/  IMAD.X R237, R237, 0x1, R0, P2 ;  /* 0x00000001eded7824 */ /* 0x010fc600010e0600 */
[----:B-1----:R-:W4:Y:S04]  /*2d920*/  LDL.LU R240, [R1+0x1400] ;  /* 0x0014000001f07983 */ /* 0x002f280000300800 */
[----:B------:R1:W-:Y:S01]  /*2d930*/  STL [R1+0x1410], R237 ;  /* 0x001410ed01007387 */ /* 0x0003e20000100800 */
[----:B------:R-:W-:-:S03]  /*2d940*/  IADD3 R155, P2, R155, R21, RZ ;  /* 0x000000159b9b7210 */ /* 0x000fc60007f5e0ff */
[----:B-1----:R-:W4:Y:S04]  /*2d950*/  LDL.LU R237, [R1+0x13d4] ;  /* 0x0013d40001ed7983 */ /* 0x002f280000300800 */
[----:B------:R1:W-:Y:S04]  /*2d960*/  STL [R1+0x13e4], R155 ;  /* 0x0013e49b01007387 */ /* 0x0003e80000100800 */
[----:B-1----:R-:W4:Y:S01]  /*2d970*/  LDL.LU R155, [R1+0x13f8] ;  /* 0x0013f800019b7983 */ /* 0x002f220000300800 */
[----:B--2---:R-:W-:Y:S01]  /*2d980*/  IMAD.X R241, R241, 0x1, R0, P3 ;  /* 0x00000001f1f17824 */ /* 0x004fe200018e0600 */
[----:B---3--:R-:W-:-:S04]  /*2d990*/  IADD3 R153, P3, R153, R21, RZ ;  /* 0x0000001599997210 */ /* 0x008fc80007f7e0ff */
[----:B------:R1:W-:Y:S01]  /*2d9a0*/  STL [R1+0x1408], R241 ;  /* 0x001408f101007387 */ /* 0x0003e20000100800 */
[----:B----4-:R-:W-:-:S03]  /*2d9b0*/  IMAD.X R240, R240, 0x1, R0, P4 ;  /* 0x00000001f0f07824 */ /* 0x010fc600020e0600 */
[----:B-1----:R-:W2:Y:S04]  /*2d9c0*/  LDL.LU R241, [R1+0x13cc] ;  /* 0x0013cc0001f17983 */ /* 0x002ea80000300800 */
[----:B------:R-:W-:Y:S04]  /*2d9d0*/  STL [R1+0x13dc], R153 ;  /* 0x0013dc9901007387 */ /* 0x000fe80000100800 */
[----:B------:R1:W-:Y:S01]  /*2d9e0*/  STL [R1+0x1400], R240 ;  /* 0x001400f001007387 */ /* 0x0003e20000100800 */
[----:B------:R-:W-:-:S03]  /*2d9f0*/  IADD3 R237, P4, R237, R21, RZ ;  /* 0x00000015eded7210 */ /* 0x000fc60007f9e0ff */
[----:B-1----:R-:W3:Y:S04]  /*2da00*/  LDL.LU R240, [R1+0x13f0] ;  /* 0x0013f00001f07983 */ /* 0x002ee80000300800 */
[----:B------:R1:W-:Y:S01]  /*2da10*/  STL [R1+0x13d4], R237 ;  /* 0x0013d4ed01007387 */ /* 0x0003e20000100800 */
[----:B------:R-:W-:-:S03]  /*2da20*/  IMAD.X R155, R155, 0x1, R0, P5 ;  /* 0x000000019b9b7824 */ /* 0x000fc600028e0600 */
[----:B-1----:R-:W4:Y:S04]  /*2da30*/  LDL.LU R237, [R1+0x13c4] ;  /* 0x0013c40001ed7983 */ /* 0x002f280000300800 */
[----:B------:R1:W-:Y:S04]  /*2da40*/  STL [R1+0x13f8], R155 ;  /* 0x0013f89b01007387 */ /* 0x0003e80000100800 */
[----:B-1----:R-:W4:Y:S04]  /*2da50*/  LDL.LU R155, [R1+0x13e8] ;  /* 0x0013e800019b7983 */ /* 0x002f280000300800 */
[----:B------:R-:W4:Y:S01]  /*2da60*/  LDL.LU R153, [R1+0x13bc] ;  /* 0x0013bc0001997983 */ /* 0x000f220000300800 */
[----:B--2---:R-:W-:-:S05]  /*2da70*/  IADD3 R241, P5, R241, R21, RZ ;  /* 0x00000015f1f17210 */ /* 0x004fca0007fbe0ff */
[----:B------:R1:W-:Y:S01]  /*2da80*/  STL [R1+0x13cc], R241 ;  /* 0x0013ccf101007387 */ /* 0x0003e20000100800 */
[----:B---3--:R-:W-:-:S03]  /*2da90*/  IMAD.X R240, R240, 0x1, R0, P6 ;  /* 0x00000001f0f07824 */ /* 0x008fc600030e0600 */
[----:B-1----:R-:W2:Y:S04]  /*2daa0*/  LDL.LU R241, [R1+0x13e0] ;  /* 0x0013e00001f17983 */ /* 0x002ea80000300800 */
[----:B------:R1:W-:Y:S01]  /*2dab0*/  STL [R1+0x13f0], R240 ;  /* 0x0013f0f001007387 */ /* 0x0003e20000100800 */
[----:B----4-:R-:W-:-:S03]  /*2dac0*/  IADD3 R237, P6, R237, R21, RZ ;  /* 0x00000015eded7210 */ /* 0x010fc60007fde0ff */
[----:B-1----:R-:W3:Y:S04]  /*2dad0*/  LDL.LU R240, [R1+0x13b4] ;  /* 0x0013b40001f07983 */ /* 0x002ee80000300800 */
[----:B------:R1:W-:Y:S01]  /*2dae0*/  STL [R1+0x13c4], R237 ;  /* 0x0013c4ed01007387 */ /* 0x0003e20000100800 */
[----:B------:R-:W-:-:S03]  /*2daf0*/  IMAD.X R155, R155, 0x1, R0, P1 ;  /* 0x000000019b9b7824 */ /* 0x000fc600008e0600 */
[----:B-1----:R-:W4:Y:S04]  /*2db00*/  LDL.LU R237, [R1+0x13d8] ;  /* 0x0013d80001ed7983 */ /* 0x002f280000300800 */
[----:B------:R1:W-:Y:S04]  /*2db10*/  STL [R1+0x13e8], R155 ;  /* 0x0013e89b01007387 */ /* 0x0003e80000100800 */
[----:B-1----:R-:W4:Y:S01]  /*2db20*/  LDL.LU R155, [R1+0x13ac] ;  /* 0x0013ac00019b7983 */ /* 0x002f220000300800 */
[----:B------:R-:W-:-:S05]  /*2db30*/  IADD3 R153, P1, R153, R21, RZ ;  /* 0x0000001599997210 */ /* 0x000fca0007f3e0ff */
[----:B------:R-:W-:Y:S01]  /*2db40*/  STL [R1+0x13bc], R153 ;  /* 0x0013bc9901007387 */ /* 0x000fe20000100800 */
[----:B--2---:R-:W-:-:S05]  /*2db50*/  IMAD.X R241, R241, 0x1, R0, P2 ;  /* 0x00000001f1f17824 */ /* 0x004fca00010e0600 */
[----:B------:R1:W-:Y:S01]  /*2db60*/  STL [R1+0x13e0], R241 ;  /* 0x0013e0f101007387 */ /* 0x0003e20000100800 */
[----:B---3--:R-:W-:-:S03]  /*2db70*/  IADD3 R240, P2, R240, R21, RZ ;  /* 0x00000015f0f07210 */ /* 0x008fc60007f5e0ff */
[----:B-1----:R-:W2:Y:S04]  /*2db80*/  LDL.LU R241, [R1+0x13d0] ;  /* 0x0013d00001f17983 */ /* 0x002ea80000300800 */
[----:B------:R1:W-:Y:S01]  /*2db90*/  STL [R1+0x13b4], R240 ;  /* 0x0013b4f001007387 */ /* 0x0003e20000100800 */
[----:B----4-:R-:W-:-:S03]  /*2dba0*/  IMAD.X R237, R237, 0x1, R0, P3 ;  /* 0x00000001eded7824 */ /* 0x010fc600018e0600 */
[----:B-1----:R-:W3:Y:S04]  /*2dbb0*/  LDL.LU R240, [R1+0x13a4] ;  /* 0x0013a40001f07983 */ /* 0x002ee80000300800 */
[----:B------:R1:W-:Y:S01]  /*2dbc0*/  STL [R1+0x13d8], R237 ;  /* 0x0013d8ed01007387 */ /* 0x0003e20000100800 */
[----:B------:R-:W-:-:S03]  /*2dbd0*/  IADD3 R155, P3, R155, R21, RZ ;  /* 0x000000159b9b7210 */ /* 0x000fc60007f7e0ff */
[----:B-1----:R-:W4:Y:S04]  /*2dbe0*/  LDL.LU R237, [R1+0x13c8] ;  /* 0x0013c80001ed7983 */ /* 0x002f280000300800 */
[----:B------:R-:W4:Y:S04]  /*2dbf0*/  LDL.LU R153, [R1+0x139c] ;  /* 0x00139c0001997983 */ /* 0x000f280000300800 */
[----:B------:R1:W-:Y:S04]  /*2dc00*/  STL [R1+0x13ac], R155 ;  /* 0x0013ac9b01007387 */ /* 0x0003e80000100800 */
[----:B-1----:R-:W4:Y:S01]  /*2dc10*/  LDL.LU R155, [R1+0x13c0] ;  /* 0x0013c000019b7983 */ /* 0x002f220000300800 */
[----:B--2---:R-:W-:-:S05]  /*2dc20*/  IMAD.X R241, R241, 0x1, R0, P4 ;  /* 0x00000001f1f17824 */ /* 0x004fca00020e0600 */
        /* <DEDUP_REMOVED lines=63> */
[----:B------:R-:W-:-:S03]  /*2e020*/  IADD3.X R155, R155, R0, RZ, P3, !PT ;  /* 0x000000009b9b7210 */ /* 0x000fc60001ffe4ff */
        /* <DEDUP_REMOVED lines=324> */
[----:B----4-:R-:W-:Y:S02]  /*2f470*/  IADD3.X R237, R237, R0, RZ, P3, !PT ;  /* 0x00000000eded7210 */ /* 0x010fe40001ffe4ff */
[----:B------:R-:W-:Y:S01]  /*2f480*/  IADD3 R153, P3, R153, R21, RZ ;  /* 0x0000001599997210 */ /* 0x000fe20007f7e0ff */
        /* <DEDUP_REMOVED lines=322> */
[----:B--2---:R-:W-:-:S05]  /*308b0*/  IADD3.X R241, R241, R0, RZ, P3, !PT ;  /* 0x00000000f1f17210 */ /* 0x004fca0001ffe4ff */
        /* <DEDUP_REMOVED lines=323> */
[----:B------:R-:W-:-:S03]  /*31cf0*/  IADD3.X R155, R155, R0, RZ, P3, !PT ;  /* 0x000000009b9b7210 */ /* 0x000fc60001ffe4ff */
        /* <DEDUP_REMOVED lines=281> */
[--C-:B---3--:R-:W-:Y:S01]  /*32e90*/  IMAD.X R240, R240, 0x1, R0.reuse, P2 ;  /* 0x00000001f0f07824 */ /* 0x108fe200010e0600 */
[----:B------:R-:W-:Y:S02]  /*32ea0*/  IADD3 R233, P2, R233, R21, RZ ;  /* 0x00000015e9e97210 */ /* 0x000fe40007f5e0ff */
[----:B-1----:R-:W2:Y:S04]  /*32eb0*/  LDL.LU R241, [R1+0xcb4] ;  /* 0x000cb40001f17983 */ /* 0x002ea80000300800 */
[----:B------:R1:W-:Y:S01]  /*32ec0*/  STL [R1+0xcf0], R240 ;  /* 0x000cf0f001007387 */ /* 0x0003e20000100800 */
[----:B----4-:R-:W-:-:S03]  /*32ed0*/  IMAD.X R237, R237, 0x1, R0, P3 ;  /* 0x00000001eded7824 */ /* 0x010fc600018e0600 */
[----:B-1----:R-:W3:Y:S04]  /*32ee0*/  LDL.LU R240, [R1+0xcd8] ;  /* 0x000cd80001f07983 */ /* 0x002ee80000300800 */
[----:B------:R1:W-:Y:S01]  /*32ef0*/  STL [R1+0xcc4], R233 ;  /* 0x000cc4e901007387 */ /* 0x0003e20000100800 */
[----:B------:R-:W-:-:S03]  /*32f00*/  IADD3 R155, P3, R155, R21, RZ ;  /* 0x000000159b9b7210 */ /* 0x000fc60007f7e0ff */
[----:B-1----:R0:W5:Y:S04]  /*32f10*/  LDL.LU R233, [R1+0x1964] ;  /* 0x0019640001e97983 */ /* 0x0021680000300800 */
[----:B------:R1:W-:Y:S04]  /*32f20*/  STL [R1+0xce8], R237 ;  /* 0x000ce8ed01007387 */ /* 0x0003e80000100800 */
[----:B-1----:R-:W4:Y:S04]  /*32f30*/  LDL.LU R237, [R1+0xcd0] ;  /* 0x000cd00001ed7983 */ /* 0x002f280000300800 */
[----:B------:R1:W-:Y:S04]  /*32f40*/  STL [R1+0xcbc], R155 ;  /* 0x000cbc9b01007387 */ /* 0x0003e80000100800 */
[----:B-1----:R-:W4:Y:S01]  /*32f50*/  LDL.LU R155, [R1+0xca4] ;  /* 0x000ca400019b7983 */ /* 0x002f220000300800 */
[----:B------:R-:W-:-:S05]  /*32f60*/  IMAD.X R153, R153, 0x1, R0, P4 ;  /* 0x0000000199997824 */ /* 0x000fca00020e0600 */
[----:B------:R-:W-:Y:S01]  /*32f70*/  STL [R1+0xce0], R153 ;  /* 0x000ce09901007387 */ /* 0x000fe20000100800 */
[----:B--2---:R-:W-:-:S05]  /*32f80*/  IADD3 R241, P4, R241, R21, RZ ;  /* 0x00000015f1f17210 */ /* 0x004fca0007f9e0ff */
[----:B------:R1:W-:Y:S01]  /*32f90*/  STL [R1+0xcb4], R241 ;  /* 0x000cb4f101007387 */ /* 0x0003e20000100800 */
[--C-:B---3--:R-:W-:Y:S01]  /*32fa0*/  IMAD.X R240, R240, 0x1, R0.reuse, P5 ;  /* 0x00000001f0f07824 */ /* 0x108fe200028e0600 */
[----:B------:R-:W-:Y:S02]  /*32fb0*/  IADD3 R2, P5, R2, R21, RZ ;  /* 0x0000001502027210 */ /* 0x000fe40007fbe0ff */
[----:B-1----:R-:W2:Y:S04]  /*32fc0*/  LDL.LU R241, [R1+0xc9c] ;  /* 0x000c9c0001f17983 */ /* 0x002ea80000300800 */
[----:B------:R-:W3:Y:S04]  /*32fd0*/  LDL.LU R153, [R1+0xcc0] ;  /* 0x000cc00001997983 */ /* 0x000ee80000300800 */
[----:B------:R1:W-:Y:S04]  /*32fe0*/  STL [R1+0xcd8], R240 ;  /* 0x000cd8f001007387 */ /* 0x0003e80000100800 */
[----:B-1----:R-:W2:Y:S04]  /*32ff0*/  LDL.LU R240, [R1+0xc94] ;  /* 0x000c940001f07983 */ /* 0x002ea80000300800 */
[----:B------:R1:W-:Y:S01]  /*33000*/  STL [R1+0xcac], R2 ;  /* 0x000cac0201007387 */ /* 0x0003e20000100800 */
[----:B----4-:R-:W-:-:S03]  /*33010*/  IMAD.X R237, R237, 0x1, R0, P6 ;  /* 0x00000001eded7824 */ /* 0x010fc600030e0600 */
[----:B-1----:R-:W4:Y:S04]  /*33020*/  LDL.LU R2, [R1+0x1960] ;  /* 0x0019600001027983 */ /* 0x002f280000300800 */
[----:B------:R1:W-:Y:S01]  /*33030*/  STL [R1+0xcd0], R237 ;  /* 0x000cd0ed01007387 */ /* 0x0003e20000100800 */
[----:B------:R-:W-:-:S03]  /*33040*/  IADD3 R155, P6, R155, R21, RZ ;  /* 0x000000159b9b7210 */ /* 0x000fc60007fde0ff */
[----:B-1----:R-:W2:Y:S04]  /*33050*/  LDL.LU R237, [R1+0xcb8] ;  /* 0x000cb80001ed7983 */ /* 0x002ea80000300800 */
[----:B------:R-:W3:Y:S04]  /*33060*/  LDL.LU R21, [R1+0xcc8] ;  /* 0x000cc80001157983 */ /* 0x000ee80000300800 */
[----:B------:R1:W-:Y:S04]  /*33070*/  STL [R1+0xca4], R155 ;  /* 0x000ca49b01007387 */ /* 0x0003e80000100800 */
[----:B-1----:R-:W4:Y:S01]  /*33080*/  LDL.LU R155, [R1+0xc8c] ;  /* 0x000c8c00019b7983 */ /* 0x002f220000300800 */
[----:B---3--:R-:W-:-:S05]  /*33090*/  IMAD.X R21, R21, 0x1, R0, P1 ;  /* 0x0000000115157824 */ /* 0x008fca00008e0600 */
[----:B------:R1:W-:Y:S02]  /*330a0*/  STL [R1+0xcc8], R21 ;  /* 0x000cc81501007387 */ /* 0x0003e40000100800 */
[----:B-1----:R-:W1:Y:S01]  /*330b0*/  LDC R21, c[0x0][0x238] ;  /* 0x00008e00ff157b82 */ /* 0x002e620000000800 */
[--C-:B------:R-:W-:Y:S02]  /*330c0*/  IMAD.X R153, R153, 0x1, R0.reuse, P2 ;  /* 0x0000000199997824 */ /* 0x100fe400010e0600 */
[----:B--2---:R-:W-:Y:S02]  /*330d0*/  IMAD.X R237, R237, 0x1, R0, P3 ;  /* 0x00000001eded7824 */ /* 0x004fe400018e0600 */
[----:B-1----:R-:W-:-:S05]  /*330e0*/  IMAD.SHL.U32 R21, R21, 0x80, RZ ;  /* 0x0000008015157824 */ /* 0x002fca00078e00ff */
[----:B------:R-:W-:-:S04]  /*330f0*/  SHF.L.U32 R21, R21, 0x1, RZ ;  /* 0x0000000115157819 */ /* 0x000fc800000006ff */
[-C--:B------:R-:W-:Y:S02]  /*33100*/  IADD3 R241, P1, R241, R21.reuse, RZ ;  /* 0x00000015f1f17210 */ /* 0x080fe40007f3e0ff */
[----:B------:R-:W-:-:S03]  /*33110*/  IADD3 R240, P2, R240, R21, RZ ;  /* 0x00000015f0f07210 */ /* 0x000fc60007f5e0ff */
[----:B------:R1:W-:Y:S01]  /*33120*/  STL [R1+0xc9c], R241 ;  /* 0x000c9cf101007387 */ /* 0x0003e20000100800 */
[----:B----4-:R-:W-:-:S03]  /*33130*/  IADD3 R155, P3, R155, R21, RZ ;  /* 0x000000159b9b7210 */ /* 0x010fc60007f7e0ff */
[----:B-1----:R-:W2:Y:S04]  /*33140*/  LDL.LU R241, [R1+0xc84] ;  /* 0x000c840001f17983 */ /* 0x002ea80000300800 */
[----:B------:R1:W-:Y:S04]  /*33150*/  STL [R1+0xcc0], R153 ;  /* 0x000cc09901007387 */ /* 0x0003e80000100800 */
[----:B------:R3:W-:Y:S04]  /*33160*/  STL [R1+0xc94], R240 ;  /* 0x000c94f001007387 */ /* 0x0007e80000100800 */
[----:B-1----:R-:W4:Y:S04]  /*33170*/  LDL.LU R153, [R1+0xca0] ;  /* 0x000ca00001997983 */ /* 0x002f280000300800 */
[----:B---3--:R-:W3:Y:S04]  /*33180*/  LDL.LU R240, [R1+0xc74] ;  /* 0x000c740001f07983 */ /* 0x008ee80000300800 */
[----:B------:R1:W-:Y:S04]  /*33190*/  STL [R1+0xcb8], R237 ;  /* 0x000cb8ed01007387 */ /* 0x0003e80000100800 */
[----:B-1----:R-:W3:Y:S04]  /*331a0*/  LDL.LU R237, [R1+0xc98] ;  /* 0x000c980001ed7983 */ /* 0x002ee80000300800 */
[----:B------:R-:W2:Y:S04]  /*331b0*/  LDL.LU R21, [R1+0xcb0] ;  /* 0x000cb00001157983 */ /* 0x000ea80000300800 */
[----:B------:R1:W-:Y:S04]  /*331c0*/  STL [R1+0xc8c], R155 ;  /* 0x000c8c9b01007387 */ /* 0x0003e80000100800 */
[----:B-1----:R-:W3:Y:S01]  /*331d0*/  LDL.LU R155, [R1+0xc6c] ;  /* 0x000c6c00019b7983 */ /* 0x002ee20000300800 */
[----:B--2---:R-:W-:-:S05]  /*331e0*/  IMAD.X R21, R21, 0x1, R0, P4 ;  /* 0x0000000115157824 */ /* 0x004fca00020e0600 */
[----:B------:R1:W-:Y:S02]  /*331f0*/  STL [R1+0xcb0], R21 ;  /* 0x000cb01501007387 */ /* 0x0003e40000100800 */
[----:B-1----:R-:W1:Y:S02]  /*33200*/  LDC R21, c[0x0][0x238] ;  /* 0x00008e00ff157b82 */ /* 0x002e640000000800 */
[----:B-1----:R-:W-:-:S04]  /*33210*/  IMAD.SHL.U32 R21, R21, 0x80, RZ ;  /* 0x0000008015157824 */ /* 0x002fc800078e00ff */
[----:B------:R-:W-:-:S05]  /*33220*/  IMAD.SHL.U32 R21, R21, 0x2, RZ ;  /* 0x0000000215157824 */ /* 0x000fca00078e00ff */
[----:B------:R-:W-:Y:S02]  /*33230*/  IADD3 R241, P4, R241, R21, RZ ;  /* 0x00000015f1f17210 */ /* 0x000fe40007f9e0ff */
        /* <DEDUP_REMOVED lines=8> */
[----:B------:R-:W-:-:S05]  /*332c0*/  IADD3 R22, P5, R22, R21, RZ ;  /* 0x0000001516167210 */ /* 0x000fca0007fbe0ff */
[----:B------:R1:W-:Y:S04]  /*332d0*/  STL [R1+0xc7c], R22 ;  /* 0x000c7c1601007387 */ /* 0x0003e80000100800 */
[----:B-1----:R-:W2:Y:S01]  /*332e0*/  LDL.LU R22, [R1+0x195c] ;  /* 0x00195c0001167983 */ /* 0x002ea20000300800 */
[--C-:B----4-:R-:W-:Y:S01]  /*332f0*/  IMAD.X R153, R153, 0x1, R0.reuse, P6 ;  /* 0x0000000199997824 */ /* 0x110fe200030e0600 */
[-C--:B---3--:R-:W-:Y:S01]  /*33300*/  IADD3 R240, P6, R240, R21.reuse, RZ ;  /* 0x00000015f0f07210 */ /* 0x088fe20007fde0ff */
[--C-:B------:R-:W-:Y:S01]  /*33310*/  IMAD.X R237, R237, 0x1, R0.reuse, P1 ;  /* 0x00000001eded7824 */ /* 0x100fe200008e0600 */
[----:B------:R-:W-:Y:S02]  /*33320*/  IADD3 R155, P1, R155, R21, RZ ;  /* 0x000000159b9b7210 */ /* 0x000fe40007f3e0ff */
[----:B------:R-:W-:Y:S04]  /*33330*/  STL [R1+0xca0], R153 ;  /* 0x000ca09901007387 */ /* 0x000fe80000100800 */
[----:B------:R1:W-:Y:S01]  /*33340*/  STL [R1+0xc74], R240 ;  /* 0x000c74f001007387 */ /* 0x0003e20000100800 */
[----:B------:R-:W-:-:S03]  /*33350*/  IMAD.X R241, R241, 0x1, R0, P2 ;  /* 0x00000001f1f17824 */ /* 0x000fc600010e0600 */
[----:B-1----:R-:W3:Y:S04]  /*33360*/  LDL.LU R240, [R1+0x1878] ;  /* 0x0018780001f07983 */ /* 0x002ee80000300800 */
[----:B------:R1:W-:Y:S04]  /*33370*/  STL [R1+0xc98], R237 ;  /* 0x000c98ed01007387 */ /* 0x0003e80000100800 */
[----:B-1----:R-:W4:Y:S04]  /*33380*/  LDL.LU R237, [R1+0xc80] ;  /* 0x000c800001ed7983 */ /* 0x002f280000300800 */
[----:B------:R1:W-:Y:S04]  /*33390*/  STL [R1+0xc6c], R155 ;  /* 0x000c6c9b01007387 */ /* 0x0003e80000100800 */
[----:B------:R-:W3:Y:S04]  /*333a0*/  LDL.LU R153, [R1+0xc78] ;  /* 0x000c780001997983 */ /* 0x000ee80000300800 */
[----:B-1----:R-:W3:Y:S04]  /*333b0*/  LDL.LU R155, [R1+0x1874] ;  /* 0x00187400019b7983 */ /* 0x002ee80000300800 */
[----:B------:R1:W-:Y:S04]  /*333c0*/  STL [R1+0xc90], R241 ;  /* 0x000c90f101007387 */ /* 0x0003e80000100800 */
[----:B-1----:R-:W3:Y:S01]  /*333d0*/  LDL.LU R241, [R1+0xc70] ;  /* 0x000c700001f17983 */ /* 0x002ee20000300800 */
[----:B--2---:R-:W-:-:S05]  /*333e0*/  IADD3 R22, P2, R22, R21, RZ ;  /* 0x0000001516167210 */ /* 0x004fca0007f5e0ff */
[----:B------:R1:W-:Y:S04]  /*333f0*/  STL [R1+0xc64], R22 ;  /* 0x000c641601007387 */ /* 0x0003e80000100800 */
[----:B-1----:R-:W2:Y:S04]  /*33400*/  LDL.LU R22, [R1+0x1958] ;  /* 0x0019580001167983 */ /* 0x002ea80000300800 */
[----:B------:R-:W2:Y:S01]  /*33410*/  LDL.LU R21, [R1+0x1460] ;  /* 0x0014600001157983 */ /* 0x000ea20000300800 */
[--C-:B----4-:R-:W-:Y:S02]  /*33420*/  IMAD.X R237, R237, 0x1, R0.reuse, P4 ;  /* 0x00000001eded7824 */ /* 0x110fe400020e0600 */
[----:B---3--:R-:W-:-:S02]  /*33430*/  IMAD.X R153, R153, 0x1, R0, P5 ;  /* 0x0000000199997824 */ /* 0x008fc400028e0600 */
[--C-:B------:R-:W-:Y:S02]  /*33440*/  IMAD.X R241, R241, 0x1, R0.reuse, P6 ;  /* 0x00000001f1f17824 */ /* 0x100fe400030e0600 */
[----:B--2---:R-:W-:-:S05]  /*33450*/  IMAD.X R22, R22, 0x1, R0, P3 ;  /* 0x0000000116167824 */ /* 0x004fca00018e0600 */
[----:B------:R1:W-:Y:S02]  /*33460*/  STL [R1+0xc88], R22 ;  /* 0x000c881601007387 */ /* 0x0003e40000100800 */
[----:B-1----:R-:W1:Y:S02]  /*33470*/  LDC R22, c[0x0][0x23c] ;  /* 0x00008f00ff167b82 */ /* 0x002e640000000800 */
[----:B-1----:R-:W-:-:S04]  /*33480*/  IMAD.SHL.U32 R22, R22, 0x80, RZ ;  /* 0x0000008016167824 */ /* 0x002fc800078e00ff */
[----:B------:R-:W-:-:S05]  /*33490*/  IMAD.SHL.U32 R22, R22, 0x2, RZ ;  /* 0x0000000216167824 */ /* 0x000fca00078e00ff */
[-C--:B------:R-:W-:Y:S02]  /*334a0*/  IADD3 R240, P3, R240, R22.reuse, RZ ;  /* 0x00000016f0f07210 */ /* 0x080fe40007f7e0ff */
[-C--:B------:R-:W-:Y:S02]  /*334b0*/  IADD3 R21, P4, R21, R22.reuse, RZ ;  /* 0x0000001615157210 */ /* 0x080fe40007f9e0ff */
[-C--:B------:R-:W-:Y:S01]  /*334c0*/  IADD3 R155, P5, R155, R22.reuse, RZ ;  /* 0x000000169b9b7210 */ /* 0x080fe20007fbe0ff */
[----:B------:R1:W-:Y:S01]  /*334d0*/  STL [R1+0x1878], R240 ;  /* 0x001878f001007387 */ /* 0x0003e20000100800 */
[----:B------:R-:W-:-:S03]  /*334e0*/  IADD3 R2, P6, R2, R22, RZ ;  /* 0x0000001602027210 */ /* 0x000fc60007fde0ff */
[----:B-1----:R-:W2:Y:S04]  /*334f0*/  LDL.LU R240, [R1+0xc68] ;  /* 0x000c680001f07983 */ /* 0x002ea80000300800 */
[----:B------:R1:W-:Y:S04]  /*33500*/  STL [R1+0xc80], R237 ;  /* 0x000c80ed01007387 */ /* 0x0003e80000100800 */
[----:B-1----:R-:W3:Y:S04]  /*33510*/  LDL.LU R237, [R1+0x186c] ;  /* 0x00186c0001ed7983 */ /* 0x002ee80000300800 */
[----:B------:R-:W-:Y:S04]  /*33520*/  STL [R1+0x1460], R21 ;  /* 0x0014601501007387 */ /* 0x000fe80000100800 */
[----:B------:R1:W-:Y:S04]  /*33530*/  STL [R1+0x1874], R155 ;  /* 0x0018749b01007387 */ /* 0x0003e80000100800 */
[----:B------:R-:W-:Y:S04]  /*33540*/  STL [R1+0xc78], R153 ;  /* 0x000c789901007387 */ /* 0x000fe80000100800 */
[----:B-1----:R-:W4:Y:S04]  /*33550*/  LDL.LU R155, [R1+0x1868] ;  /* 0x00186800019b7983 */ /* 0x002f280000300800 */
[----:B------:R1:W-:Y:S04]  /*33560*/  STL [R1+0xc70], R241 ;  /* 0x000c70f101007387 */ /* 0x0003e80000100800 */
[----:B-1----:R-:W4:Y:S04]  /*33570*/  LDL.LU R241, [R1+0x1464] ;  /* 0x0014640001f17983 */ /* 0x002f280000300800 */
[----:B------:R1:W-:Y:S04]  /*33580*/  STL [R1+0x1870], R2 ;  /* 0x0018700201007387 */ /* 0x0003e80000100800 */
[----:B-1----:R-:W4:Y:S04]  /*33590*/  LDL.LU R2, [R1+0x1954] ;  /* 0x0019540001027983 */ /* 0x002f280000300800 */
[----:B------:R-:W4:Y:S04]  /*335a0*/  LDL.LU R21, [R1+0x1864] ;  /* 0x0018640001157983 */ /* 0x000f280000300800 */
[----:B------:R-:W4:Y:S01]  /*335b0*/  LDL.LU R153, [R1+0xc5c] ;  /* 0x000c5c0001997983 */ /* 0x000f220000300800 */
[----:B--2---:R-:W-:-:S05]  /*335c0*/  IMAD.X R240, R240, 0x1, R0, P1 ;  /* 0x00000001f0f07824 */ /* 0x004fca00008e0600 */
[----:B------:R1:W-:Y:S01]  /*335d0*/  STL [R1+0xc68], R240 ;  /* 0x000c68f001007387 */ /* 0x0003e20000100800 */
[----:B---3--:R-:W-:-:S05]  /*335e0*/  IADD3 R237, P1, R237, R22, RZ ;  /* 0x00000016eded7210 */ /* 0x008fca0007f3e0ff */
[----:B------:R-:W-:Y:S04]  /*335f0*/  STL [R1+0x186c], R237 ;  /* 0x00186ced01007387 */ /* 0x000fe80000100800 */
[----:B-1----:R-:W2:Y:S01]  /*33600*/  LDL.LU R240, [R1+0x1860] ;  /* 0x0018600001f07983 */ /* 0x002ea20000300800 */
[----:B----4-:R-:W-:-:S05]  /*33610*/  IMAD.X R2, R2, 0x1, R0, P2 ;  /* 0x0000000102027824 */ /* 0x010fca00010e0600 */
[----:B------:R1:W-:Y:S04]  /*33620*/  STL [R1+0xc60], R2 ;  /* 0x000c600201007387 */ /* 0x0003e80000100800 */
[----:B-1----:R-:W3:Y:S04]  /*33630*/  LDL.LU R2, [R1+0x1950] ;  /* 0x0019500001027983 */ /* 0x002ee80000300800 */
[----:B------:R-:W4:Y:S01]  /*33640*/  LDL.LU R237, [R1+0x145c] ;  /* 0x00145c0001ed7983 */ /* 0x000f220000300800 */
[----:B------:R-:W-:-:S05]  /*33650*/  IADD3 R155, P2, R155, R22, RZ ;  /* 0x000000169b9b7210 */ /* 0x000fca0007f5e0ff */
[----:B------:R1:W-:Y:S04]  /*33660*/  STL [R1+0x1868], R155 ;  /* 0x0018689b01007387 */ /* 0x0003e80000100800 */
[----:B-1----:R-:W4:Y:S01]  /*33670*/  LDL.LU R155, [R1+0x1858] ;  /* 0x00185800019b7983 */ /* 0x002f220000300800 */
[--C-:B---3--:R-:W-:Y:S01]  /*33680*/  IMAD.X R241, R241, 0x1, R2.reuse, P3 ;  /* 0x00000001f1f17824 */ /* 0x108fe200018e0602 */
[-C--:B------:R-:W-:Y:S01]  /*33690*/  IADD3 R21, P3, R21, R22.reuse, RZ ;  /* 0x0000001615157210 */ /* 0x080fe20007f7e0ff */
[--C-:B------:R-:W-:Y:S01]  /*336a0*/  IMAD.X R153, R153, 0x1, R2.reuse, P4 ;  /* 0x0000000199997824 */ /* 0x100fe200020e0602 */
[----:B--2---:R-:W-:Y:S02]  /*336b0*/  IADD3 R240, P4, R240, R22, RZ ;  /* 0x00000016f0f07210 */ /* 0x004fe40007f9e0ff */
[----:B------:R1:W-:Y:S01]  /*336c0*/  STL [R1+0x1464], R241 ;  /* 0x001464f101007387 */ /* 0x0003e20000100800 */
[----:B----4-:R-:W-:-:S03]  /*336d0*/  IMAD.X R237, R237, 0x1, R2, P5 ;  /* 0x00000001eded7824 */ /* 0x010fc600028e0602 */
[----:B-1----:R-:W2:Y:S04]  /*336e0*/  LDL.LU R241, [R1+0x1458] ;  /* 0x0014580001f17983 */ /* 0x002ea80000300800 */
[----:B------:R1:W-:Y:S04]  /*336f0*/  STL [R1+0x1864], R21 ;  /* 0x0018641501007387 */ /* 0x0003e80000100800 */
[----:B-1----:R-:W3:Y:S04]  /*33700*/  LDL.LU R21, [R1+0x1850] ;  /* 0x0018500001157983 */ /* 0x002ee80000300800 */
[----:B------:R1:W-:Y:S04]  /*33710*/  STL [R1+0xc5c], R153 ;  /* 0x000c5c9901007387 */ /* 0x0003e80000100800 */
[----:B-1----:R-:W4:Y:S04]  /*33720*/  LDL.LU R153, [R1+0x1454] ;  /* 0x0014540001997983 */ /* 0x002f280000300800 */
[----:B------:R1:W-:Y:S04]  /*33730*/  STL [R1+0x1860], R240 ;  /* 0x001860f001007387 */ /* 0x0003e80000100800 */
[----:B-1----:R-:W4:Y:S04]  /*33740*/  LDL.LU R240, [R1+0x1848] ;  /* 0x0018480001f07983 */ /* 0x002f280000300800 */
[----:B------:R1:W-:Y:S04]  /*33750*/  STL [R1+0x145c], R237 ;  /* 0x00145ced01007387 */ /* 0x0003e80000100800 */
[----:B-1----:R-:W4:Y:S01]  /*33760*/  LDL.LU R237, [R1+0x1450] ;  /* 0x0014500001ed7983 */ /* 0x002f220000300800 */
[----:B------:R-:W-:-:S05]  /*33770*/  IADD3 R155, P5, R155, R22, RZ ;  /* 0x000000169b9b7210 */ /* 0x000fca0007fbe0ff */
[----:B------:R1:W-:Y:S04]  /*33780*/  STL [R1+0x1858], R155 ;  /* 0x0018589b01007387 */ /* 0x0003e80000100800 */
[----:B-1----:R-:W4:Y:S01]  /*33790*/  LDL.LU R155, [R1+0x1840] ;  /* 0x00184000019b7983 */ /* 0x002f220000300800 */
        /* <DEDUP_REMOVED lines=10> */
[----:B------:R1:W-:Y:S01]  /*33840*/  STL [R1+0x1848], R240 ;  /* 0x001848f001007387 */ /* 0x0003e20000100800 */
[----:B------:R-:W-:-:S03]  /*33850*/  IMAD.X R237, R237, 0x1, R2, P2 ;  /* 0x00000001eded7824 */ /* 0x000fc600010e0602 */
        /* <DEDUP_REMOVED lines=173> */
[----:B----4-:R-:W-:-:S03]  /*34330*/  IADD3.X R153, R153, R2, RZ, P1, !PT ;  /* 0x0000000299997210 */ /* 0x010fc60000ffe4ff */
        /* <DEDUP_REMOVED lines=835> */
[----:B------:R1:W-:Y:S02]  /*37770*/  STL [R1+0xb1c], R237 ;  /* 0x000b1ced01007387 */ /* 0x0003e40000100800 */
[----:B-1----:R-:W-:Y:S02]  /*37780*/  IMAD.MOV.U32 R237, RZ, RZ, R4 ;  /* 0x000000ffffed7224 */ /* 0x002fe400078e0004 */
[----:B------:R-:W-:Y:S02]  /*37790*/  IMAD.MOV.U32 R4, RZ, RZ, R5 ;  /* 0x000000ffff047224 */ /* 0x000fe400078e0005 */
[----:B------:R-:W-:-:S02]  /*377a0*/  IMAD.MOV.U32 R5, RZ, RZ, R6 ;  /* 0x000000ffff057224 */ /* 0x000fc400078e0006 */
[----:B------:R-:W4:Y:S01]  /*377b0*/  LDL.LU R6, [R1+0xb04] ;  /* 0x000b040001067983 */ /* 0x000f220000300800 */
        /* <DEDUP_REMOVED lines=13> */
[----:B------:R1:W-:Y:S04]  /*37890*/  STL [R1+0xae0], R240 ;  /* 0x000ae0f001007387 */ /* 0x0003e80000100800 */
[----:B-1----:R-:W4:Y:S01]  /*378a0*/  LDL.LU R240, [R1+0xac8] ;  /* 0x000ac80001f07983 */ /* 0x002f220000300800 */
[----:B------:R-:W-:-:S05]  /*378b0*/  IMAD.X R6, R6, 0x1, R2, P5 ;  /* 0x0000000106067824 */ /* 0x000fca00028e0602 */
[----:B------:R1:W-:Y:S02]  /*378c0*/  STL [R1+0xb04], R6 ;  /* 0x000b040601007387 */ /* 0x0003e40000100800 */
[----:B-1----:R-:W-:Y:S02]  /*378d0*/  IMAD.MOV.U32 R6, RZ, RZ, R7 ;  /* 0x000000ffff067224 */ /* 0x002fe400078e0007 */
        /* <DEDUP_REMOVED lines=14> */
[----:B------:R1:W-:Y:S02]  /*379c0*/  STL [R1+0xac8], R240 ;  /* 0x000ac8f001007387 */ /* 0x0003e40000100800 */
[----:B-1----:R-:W-:Y:S02]  /*379d0*/  IMAD.MOV.U32 R240, RZ, RZ, R237 ;  /* 0x000000fffff07224 */ /* 0x002fe400078e00ed */
[----:B------:R-:W-:Y:S02]  /*379e0*/  IMAD.MOV.U32 R237, RZ, RZ, R4 ;  /* 0x000000ffffed7224 */ /* 0x000fe400078e0004 */
[----:B------:R-:W-:-:S02]  /*379f0*/  IMAD.MOV.U32 R4, RZ, RZ, R5 ;  /* 0x000000ffff047224 */ /* 0x000fc400078e0005 */
[----:B------:R-:W-:Y:S01]  /*37a00*/  IMAD.X R7, R7, 0x1, R2, P2 ;  /* 0x0000000107077824 */ /* 0x000fe200010e0602 */
[----:B------:R-:W4:Y:S04]  /*37a10*/  LDL.LU R5, [R1+0xab0] ;  /* 0x000ab00001057983 */ /* 0x000f280000300800 */
        /* <DEDUP_REMOVED lines=18> */
[----:B------:R-:W-:Y:S01]  /*37b40*/  IMAD.X R3, R3, 0x1, R2, P5 ;  /* 0x0000000103037824 */ /* 0x000fe200028e0602 */
[----:B------:R-:W4:Y:S04]  /*37b50*/  LDL.LU R6, [R1+0xa98] ;  /* 0x000a980001067983 */ /* 0x000f280000300800 */
[----:B------:R1:W-:Y:S02]  /*37b60*/  STL [R1+0xad4], R3 ;  /* 0x000ad40301007387 */ /* 0x0003e40000100800 */
[----:B-1----:R-:W-:-:S02]  /*37b70*/  IMAD.MOV.U32 R3, RZ, RZ, R16 ;  /* 0x000000ffff037224 */ /* 0x002fc400078e0010 */
        /* <DEDUP_REMOVED lines=11> */
[----:B------:R1:W-:Y:S04]  /*37c30*/  STL [R1+0xac4], R153 ;  /* 0x000ac49901007387 */ /* 0x0003e80000100800 */
[----:B-1----:R-:W4:Y:S01]  /*37c40*/  LDL.LU R153, [R1+0xaac] ;  /* 0x000aac0001997983 */ /* 0x002f220000300800 */
[----:B------:R-:W-:-:S05]  /*37c50*/  IADD3 R6, P1, R6, R22, RZ ;  /* 0x0000001606067210 */ /* 0x000fca0007f3e0ff */
[----:B------:R1:W-:Y:S02]  /*37c60*/  STL [R1+0xa98], R6 ;  /* 0x000a980601007387 */ /* 0x0003e40000100800 */
[----:B-1----:R-:W-:Y:S01]  /*37c70*/  IMAD.MOV.U32 R6, RZ, RZ, R7 ;  /* 0x000000ffff067224 */ /* 0x002fe200078e0007 */
[----:B------:R-:W-:Y:S01]  /*37c80*/  IADD3.X R16, R16, R2, RZ, P2, !PT ;  /* 0x0000000210107210 */ /* 0x000fe200017fe4ff */
[----:B------:R-:W4:Y:S04]  /*37c90*/  LDL.LU R7, [R1+0xa80] ;  /* 0x000a800001077983 */ /* 0x000f280000300800 */
        /* <DEDUP_REMOVED lines=15> */
[----:B------:R1:W-:Y:S01]  /*37d90*/  STL [R1+0xa80], R7 ;  /* 0x000a800701007387 */ /* 0x0003e20000100800 */
[----:B------:R-:W-:Y:S02]  /*37da0*/  IMAD.X R16, R16, 0x1, R2, P5 ;  /* 0x0000000110107824 */ /* 0x000fe400028e0602 */
[----:B-1----:R-:W-:Y:S02]  /*37db0*/  IMAD.MOV.U32 R7, RZ, RZ, R3 ;  /* 0x000000ffff077224 */ /* 0x002fe400078e0003 */
[----:B------:R-:W4:Y:S04]  /*37dc0*/  LDL.LU R3, [R1+0xa68] ;  /* 0x000a680001037983 */ /* 0x000f280000300800 */
[----:B------:R1:W-:Y:S02]  /*37dd0*/  STL [R1+0xaa4], R16 ;  /* 0x000aa41001007387 */ /* 0x0003e40000100800 */
[----:B-1----:R-:W-:-:S02]  /*37de0*/  IMAD.MOV.U32 R16, RZ, RZ, R18 ;  /* 0x000000ffff107224 */ /* 0x002fc400078e0012 */
[----:B------:R-:W-:Y:S02]  /*37df0*/  IMAD.MOV.U32 R18, RZ, RZ, R9 ;  /* 0x000000ffff127224 */ /* 0x000fe400078e0009 */
        /* <DEDUP_REMOVED lines=15> */
[----:B------:R-:W-:-:S03]  /*37ef0*/  IMAD.X R9, R9, 0x1, R2, P2 ;  /* 0x0000000109097824 */ /* 0x000fc600010e0602 */
[----:B-1----:R-:W4:Y:S04]  /*37f00*/  LDL.LU R3, [R1+0xa50] ;  /* 0x000a500001037983 */ /* 0x002f280000300800 */
        /* <DEDUP_REMOVED lines=17> */
[----:B-1----:R-:W-:Y:S02]  /*38020*/  IMAD.MOV.U32 R3, RZ, RZ, R18 ;  /* 0x000000ffff037224 */ /* 0x002fe400078e0012 */
[----:B------:R-:W-:Y:S01]  /*38030*/  IMAD.X R19, R19, 0x1, R2, P5 ;  /* 0x0000000113137824 */ /* 0x000fe200028e0602 */
        /* <DEDUP_REMOVED lines=8> */
[----:B---3--:R-:W-:Y:S01]  /*380c0*/  IADD3 R21, P6, R21, R22, RZ ;  /* 0x0000001615157210 */ /* 0x008fe20007fde0ff */
[----:B-1----:R-:W-:Y:S02]  /*380d0*/  IMAD.MOV.U32 R241, RZ, RZ, R240 ;  /* 0x000000fffff17224 */ /* 0x002fe400078e00f0 */
[----:B------:R-:W-:Y:S02]  /*380e0*/  IMAD.MOV.U32 R240, RZ, RZ, R4 ;  /* 0x000000fffff07224 */ /* 0x000fe400078e0004 */
[----:B------:R-:W2:Y:S04]  /*380f0*/  LDL.LU R4, [R1+0xa54] ;  /* 0x000a540001047983 */ /* 0x000ea80000300800 */
        /* <DEDUP_REMOVED lines=25> */
[----:B------:R1:W-:Y:S04]  /*38290*/  STL [R1+0xa20], R18 ;  /* 0x000a201201007387 */ /* 0x0003e80000100800 */
[----:B-1----:R-:W4:Y:S01]  /*382a0*/  LDL.LU R18, [R1+0xa2c] ;  /* 0x000a2c0001127983 */ /* 0x002f220000300800 */
[----:B------:R-:W-:-:S05]  /*382b0*/  IMAD.X R23, R23, 0x1, R2, P5 ;  /* 0x0000000117177824 */ /* 0x000fca00028e0602 */
[----:B------:R1:W-:Y:S04]  /*382c0*/  STL [R1+0xa44], R23 ;  /* 0x000a441701007387 */ /* 0x0003e80000100800 */
[----:B-1----:R-:W4:Y:S01]  /*382d0*/  LDL.LU R23, [R1+0xa00] ;  /* 0x000a000001177983 */ /* 0x002f220000300800 */
[----:B------:R-:W-:Y:S01]  /*382e0*/  IADD3 R236, P5, R236, R22, RZ ;  /* 0x00000016ecec7210 */ /* 0x000fe20007fbe0ff */
[----:B------:R-:W-:-:S04]  /*382f0*/  IMAD.X R155, R155, 0x1, R2, P6 ;  /* 0x000000019b9b7824 */ /* 0x000fc800030e0602 */
[----:B------:R1:W-:Y:S04]  /*38300*/  STL [R1+0xa18], R236 ;  /* 0x000a18ec01007387 */ /* 0x0003e80000100800 */
[----:B-1----:R0:W5:Y:S04]  /*38310*/  LDL.LU R236, [R1+0x194c] ;  /* 0x00194c0001ec7983 */ /* 0x0021680000300800 */
[----:B------:R1:W-:Y:S02]  /*38320*/  STL [R1+0xa3c], R155 ;  /* 0x000a3c9b01007387 */ /* 0x0003e40000100800 */
[----:B-1----:R-:W-:-:S02]  /*38330*/  IMAD.MOV.U32 R155, RZ, RZ, R241 ;  /* 0x000000ffff9b7224 */ /* 0x002fc400078e00f1 */
        /* <DEDUP_REMOVED lines=8> */
[----:B------:R1:W-:Y:S04]  /*383c0*/  STL [R1+0xa08], R153 ;  /* 0x000a089901007387 */ /* 0x0003e80000100800 */
[----:B-1----:R-:W4:Y:S01]  /*383d0*/  LDL.LU R153, [R1+0x9e8] ;  /* 0x0009e80001997983 */ /* 0x002f220000300800 */
[----:B------:R-:W-:-:S05]  /*383e0*/  IMAD.X R18, R18, 0x1, R2, P2 ;  /* 0x0000000112127824 */ /* 0x000fca00010e0602 */
[----:B------:R1:W-:Y:S02]  /*383f0*/  STL [R1+0xa2c], R18 ;  /* 0x000a2c1201007387 */ /* 0x0003e40000100800 */
[----:B-1----:R-:W-:Y:S01]  /*38400*/  IMAD.MOV.U32 R18, RZ, RZ, R19 ;  /* 0x000000ffff127224 */ /* 0x002fe200078e0013 */
[----:B------:R-:W-:Y:S01]  /*38410*/  IADD3 R23, P2, R23, R22, RZ ;  /* 0x0000001617177210 */ /* 0x000fe20007f5e0ff */
[----:B------:R-:W2:Y:S04]  /*38420*/  LDL.LU R19, [R1+0xa0c] ;  /* 0x000a0c0001137983 */ /* 0x000ea80000300800 */
[----:B------:R-:W3:Y:S04]  /*38430*/  LDL.LU R22, [R1+0xa24] ;  /* 0x000a240001167983 */ /* 0x000ee80000300800 */
[----:B------:R1:W-:Y:S04]  /*38440*/  STL [R1+0xa00], R23 ;  /* 0x000a001701007387 */ /* 0x0003e80000100800 */
[----:B-1----:R-:W4:Y:S01]  /*38450*/  LDL.LU R23, [R1+0x9e0] ;  /* 0x0009e00001177983 */ /* 0x002f220000300800 */
[----:B------:R-:W-:-:S02]  /*38460*/  IMAD.X R155, R155, 0x1, R2, P1 ;  /* 0x000000019b9b7824 */ /* 0x000fc400008e0602 */
[--C-:B------:R-:W-:Y:S02]  /*38470*/  IMAD.X R241, R241, 0x1, R2.reuse, P4 ;  /* 0x00000001f1f17824 */ /* 0x100fe400020e0602 */
[----:B---3--:R-:W-:-:S05]  /*38480*/  IMAD.X R22, R22, 0x1, R2, P3 ;  /* 0x0000000116167824 */ /* 0x008fca00018e0602 */
[----:B------:R1:W-:Y:S02]  /*38490*/  STL [R1+0xa24], R22 ;  /* 0x000a241601007387 */ /* 0x0003e40000100800 */
[----:B-1----:R-:W1:Y:S01]  /*384a0*/  LDC R22, c[0x0][0x23c] ;  /* 0x00008f00ff167b82 */ /* 0x002e620000000800 */
[--C-:B------:R-:W-:Y:S02]  /*384b0*/  IMAD.X R21, R21, 0x1, R2.reuse, P5 ;  /* 0x0000000115157824 */ /* 0x100fe400028e0602 */
[----:B--2---:R-:W-:Y:S02]  /*384c0*/  IMAD.X R19, R19, 0x1, R2, P6 ;  /* 0x0000000113137824 */ /* 0x004fe400030e0602 */
[----:B-1----:R-:W-:-:S04]  /*384d0*/  IMAD.SHL.U32 R22, R22, 0x80, RZ ;  /* 0x0000008016167824 */ /* 0x002fc800078e00ff */
[----:B------:R-:W-:-:S05]  /*384e0*/  IMAD.SHL.U32 R22, R22, 0x2, RZ ;  /* 0x0000000216167824 */ /* 0x000fca00078e00ff */
[-C--:B------:R-:W-:Y:S02]  /*384f0*/  IADD3 R237, P3, R237, R22.reuse, RZ ;  /* 0x00000016eded7210 */ /* 0x080fe40007f7e0ff */
[-C--:B------:R-:W-:Y:S02]  /*38500*/  IADD3 R4, P4, R4, R22.reuse, RZ ;  /* 0x0000001604047210 */ /* 0x080fe40007f9e0ff */
[-C--:B----4-:R-:W-:Y:S01]  /*38510*/  IADD3 R153, P5, R153, R22.reuse, RZ ;  /* 0x0000001699997210 */ /* 0x090fe20007fbe0ff */
[----:B------:R1:W-:Y:S01]  /*38520*/  STL [R1+0x9f8], R237 ;  /* 0x0009f8ed01007387 */ /* 0x0003e20000100800 */
[----:B------:R-:W-:-:S03]  /*38530*/  IADD3 R23, P6, R23, R22, RZ ;  /* 0x0000001617177210 */ /* 0x000fc60007fde0ff */
[----:B-1----:R0:W5:Y:S04]  /*38540*/  LDL.LU R237, [R1+0x1948] ;  /* 0x0019480001ed7983 */ /* 0x0021680000300800 */
[----:B------:R1:W-:Y:S01]  /*38550*/  STL [R1+0xa1c], R241 ;  /* 0x000a1cf101007387 */ /* 0x0003e20000100800 */
[----:B------:R-:W-:-:S03]  /*38560*/  IADD3 R240, P1, R240, R22, RZ ;  /* 0x00000016f0f07210 */ /* 0x000fc60007f3e0ff */
        /* <DEDUP_REMOVED lines=14> */
[----:B-1----:R0:W5:Y:S04]  /*38650*/  LDL.LU R240, [R1+0x1944] ;  /* 0x0019440001f07983 */ /* 0x0021680000300800 */
[----:B------:R-:W2:Y:S02]  /*38660*/  LDL.LU R22, [R1+0x9fc] ;  /* 0x0009fc0001167983 */ /* 0x000ea40000300800 */
[----:B--2---:R-:W-:-:S05]  /*38670*/  IMAD.X R22, R22, 0x1, R2, P2 ;  /* 0x0000000116167824 */ /* 0x004fca00010e0602 */
[----:B------:R1:W-:Y:S02]  /*38680*/  STL [R1+0x9fc], R22 ;  /* 0x0009fc1601007387 */ /* 0x0003e40000100800 */
[----:B-1----:R-:W1:Y:S02]  /*38690*/  LDC R22, c[0x0][0x23c] ;  /* 0x00008f00ff167b82 */ /* 0x002e640000000800 */
[----:B-1----:R-:W-:-:S04]  /*386a0*/  IMAD.SHL.U32 R22, R22, 0x80, RZ ;  /* 0x0000008016167824 */ /* 0x002fc800078e00ff */
[----:B------:R-:W-:-:S05]  /*386b0*/  IMAD.SHL.U32 R22, R22, 0x2, RZ ;  /* 0x0000000216167824 */ /* 0x000fca00078e00ff */
[----:B------:R-:W-:Y:S01]  /*386c0*/  IADD3 R241, P2, R241, R22, RZ ;  /* 0x00000016f1f17210 */ /* 0x000fe20007f5e0ff */
[----:B------:R-:W-:-:S04]  /*386d0*/  IMAD.MOV.U32 R22, RZ, RZ, R6 ;  /* 0x000000ffff167224 */ /* 0x000fc800078e0006 */
[----:B------:R-:W-:Y:S01]  /*386e0*/  IMAD.X R22, R22, 0x1, R2, P3 ;  /* 0x0000000116167824 */ /* 0x000fe200018e0602 */
[----:B------:R1:W-:Y:S04]  /*386f0*/  STL [R1+0x9d0], R241 ;  /* 0x0009d0f101007387 */ /* 0x0003e80000100800 */
[----:B-1----:R0:W5:Y:S04]  /*38700*/  LDL.LU R241, [R1+0x1940] ;  /* 0x0019400001f17983 */ /* 0x0021680000300800 */
[----:B------:R-:W2:Y:S04]  /*38710*/  LDL.LU R6, [R1+0x9a0] ;  /* 0x0009a00001067983 */ /* 0x000ea80000300800 */
[----:B------:R1:W-:Y:S02]  /*38720*/  STL [R1+0x9f4], R22 ;  /* 0x0009f41601007387 */ /* 0x0003e40000100800 */
[----:B-1----:R-:W1:Y:S02]  /*38730*/  LDC R22, c[0x0][0x23c] ;  /* 0x00008f00ff167b82 */ /* 0x002e640000000800 */
[----:B-1----:R-:W-:-:S04]  /*38740*/  IMAD.SHL.U32 R22, R22, 0x80, RZ ;  /* 0x0000008016167824 */ /* 0x002fc800078e00ff */
[----:B------:R-:W-:-:S05]  /*38750*/  IMAD.SHL.U32 R22, R22, 0x2, RZ ;  /* 0x0000000216167824 */ /* 0x000fca00078e00ff */
[----:B---3--:R-:W-:-:S05]  /*38760*/  IADD3 R4, P3, R4, R22, RZ ;  /* 0x0000001604047210 */ /* 0x008fca0007f7e0ff */
[----:B------:R1:W-:Y:S04]  /*38770*/  STL [R1+0x9c8], R4 ;  /* 0x0009c80401007387 */ /* 0x0003e80000100800 */
[----:B-1----:R0:W5:Y:S04]  /*38780*/  LDL.LU R4, [R1+0x193c] ;  /* 0x00193c0001047983 */ /* 0x0021680000300800 */
[----:B------:R-:W3:Y:S01]  /*38790*/  LDL.LU R22, [R1+0x9ec] ;  /* 0x0009ec0001167983 */ /* 0x000ee20000300800 */
[--C-:B----4-:R-:W-:Y:S02]  /*387a0*/  IMAD.X R153, R153, 0x1, R2.reuse, P5 ;  /* 0x0000000199997824 */ /* 0x110fe400028e0602 */
[----:B------:R-:W-:-:S02]  /*387b0*/  IMAD.X R23, R23, 0x1, R2, P6 ;  /* 0x0000000117177824 */ /* 0x000fc400030e0602 */
[--C-:B------:R-:W-:Y:S02]  /*387c0*/  IMAD.X R13, R13, 0x1, R2.reuse, P1 ;  /* 0x000000010d0d7824 */ /* 0x100fe400008e0602 */
[----:B---3--:R-:W-:-:S05]  /*387d0*/  IMAD.X R22, R22, 0x1, R2, P4 ;  /* 0x0000000116167824 */ /* 0x008fca00020e0602 */
[----:B------:R1:W-:Y:S02]  /*387e0*/  STL [R1+0x9ec], R22 ;  /* 0x0009ec1601007387 */ /* 0x0003e40000100800 */
[----:B-1----:R-:W1:Y:S02]  /*387f0*/  LDC R22, c[0x0][0x23c] ;  /* 0x00008f00ff167b82 */ /* 0x002e640000000800 */
[----:B-1----:R-:W-:-:S04]  /*38800*/  IMAD.SHL.U32 R22, R22, 0x80, RZ ;  /* 0x0000008016167824 */ /* 0x002fc800078e00ff */
[----:B------:R-:W-:-:S05]  /*38810*/  IMAD.SHL.U32 R22, R22, 0x2, RZ ;  /* 0x0000000216167824 */ /* 0x000fca00078e00ff */
[-C--:B------:R-:W-:Y:S02]  /*38820*/  IADD3 R21, P4, R21, R22.reuse, RZ ;  /* 0x0000001615157210 */ /* 0x080fe40007f9e0ff */
[----:B------:R-:W-:-:S03]  /*38830*/  IADD3 R19, P5, R19, R22, RZ ;  /* 0x0000001613137210 */ /* 0x000fc60007fbe0ff */
[----:B------:R1:W-:Y:S01]  /*38840*/  STL [R1+0x9c0], R21 ;  /* 0x0009c01501007387 */ /* 0x0003e20000100800 */
[-C--:B------:R-:W-:Y:S01]  /*38850*/  IADD3 R155, P6, R155, R22.reuse, RZ ;  /* 0x000000169b9b7210 */ /* 0x080fe20007fde0ff */
[----:B-1----:R-:W-:Y:S02]  /*38860*/  IMAD.MOV.U32 R21, RZ, RZ, R9 ;  /* 0x000000ffff157224 */ /* 0x002fe400078e0009 */
[----:B------:R-:W3:Y:S04]  /*38870*/  LDL.LU R9, [R1+0x980] ;  /* 0x0009800001097983 */ /* 0x000ee80000300800 */
[----:B------:R1:W-:Y:S01]  /*38880*/  STL [R1+0x9e4], R153 ;  /* 0x0009e49901007387 */ /* 0x0003e20000100800 */
[----:B------:R-:W-:Y:S01]  /*38890*/  IADD3 R5, P1, R5, R22, RZ ;  /* 0x0000001605057210 */ /* 0x000fe20007f3e0ff */
[----:B-1----:R-:W-:-:S02]  /*388a0*/  IMAD.MOV.U32 R153, RZ, RZ, R18 ;  /* 0x000000ffff997224 */ /* 0x002fc400078e0012 */
[----:B------:R-:W4:Y:S04]  /*388b0*/  LDL.LU R18, [R1+0x978] ;  /* 0x0009780001127983 */ /* 0x000f280000300800 */
[----:B------:R1:W-:Y:S04]  /*388c0*/  STL [R1+0x9b8], R19 ;  /* 0x0009b81301007387 */ /* 0x0003e80000100800 */
[----:B-1----:R-:W4:Y:S04]  /*388d0*/  LDL.LU R19, [R1+0x970] ;  /* 0x0009700001137983 */ /* 0x002f280000300800 */
[----:B------:R1:W-:Y:S04]  /*388e0*/  STL [R1+0x9dc], R23 ;  /* 0x0009dc1701007387 */ /* 0x0003e80000100800 */
[----:B-1----:R-:W4:Y:S04]  /*388f0*/  LDL.LU R23, [R1+0x968] ;  /* 0x0009680001177983 */ /* 0x002f280000300800 */
[----:B------:R1:W-:Y:S02]  /*38900*/  STL [R1+0x9b0], R155 ;  /* 0x0009b09b01007387 */ /* 0x0003e40000100800 */
[----:B-1----:R-:W-:-:S02]  /*38910*/  IMAD.MOV.U32 R155, RZ, RZ, R17 ;  /* 0x000000ffff9b7224 */ /* 0x002fc400078e0011 */
[----:B------:R-:W4:Y:S04]  /*38920*/  LDL.LU R17, [R1+0x960] ;  /* 0x0009600001117983 */ /* 0x000f280000300800 */
        /* <DEDUP_REMOVED lines=8> */
[----:B-1----:R-:W-:-:S05]  /*389b0*/  IMAD.SHL.U32 R22, R22, 0x80, RZ ;  /* 0x0000008016167824 */ /* 0x002fca00078e00ff */
[----:B------:R-:W-:-:S04]  /*389c0*/  SHF.L.U32 R22, R22, 0x1, RZ ;  /* 0x0000000116167819 */ /* 0x000fc800000006ff */
        /* <DEDUP_REMOVED lines=10> */
[----:B------:R-:W-:-:S05]  /*38a70*/  IADD3 R7, P3, R7, R22, RZ ;  /* 0x0000001607077210 */ /* 0x000fca0007f7e0ff */
[----:B------:R1:W-:Y:S04]  /*38a80*/  STL [R1+0x998], R7 ;  /* 0x0009980701007387 */ /* 0x0003e80000100800 */
[----:B-1----:R0:W5:Y:S04]  /*38a90*/  LDL.LU R7, [R1+0x1930] ;  /* 0x0019300001077983 */ /* 0x0021680000300800 */
[----:B------:R-:W3:Y:S01]  /*38aa0*/  LDL.LU R22, [R1+0x9bc] ;  /* 0x0009bc0001167983 */ /* 0x000ee20000300800 */
        /* <DEDUP_REMOVED lines=8> */
[----:B------:R1:W-:Y:S04]  /*38b30*/  STL [R1+0x990], R16 ;  /* 0x0009901001007387 */ /* 0x0003e80000100800 */
[----:B-1----:R-:W3:Y:S04]  /*38b40*/  LDL.LU R16, [R1+0x192c] ;  /* 0x00192c0001107983 */ /* 0x002ee80000300800 */
[----:B------:R1:W-:Y:S04]  /*38b50*/  STL [R1+0x9b4], R12 ;  /* 0x0009b40c01007387 */ /* 0x0003e80000100800 */
[----:B-1----:R-:W3:Y:S04]  /*38b60*/  LDL.LU R12, [R1+0x940] ;  /* 0x00094000010c7983 */ /* 0x002ee80000300800 */
[----:B------:R1:W-:Y:S04]  /*38b70*/  STL [R1+0x988], R3 ;  /* 0x0009880301007387 */ /* 0x0003e80000100800 */
[----:B-1----:R-:W3:Y:S04]  /*38b80*/  LDL.LU R3, [R1+0x1928] ;  /* 0x0019280001037983 */ /* 0x002ee80000300800 */
[----:B------:R-:W4:Y:S02]  /*38b90*/  LDL.LU R22, [R1+0x9ac] ;  /* 0x0009ac0001167983 */ /* 0x000f240000300800 */
[----:B----4-:R-:W-:-:S05]  /*38ba0*/  IMAD.X R22, R22, 0x1, R2, P6 ;  /* 0x0000000116167824 */ /* 0x010fca00030e0602 */
[----:B------:R1:W-:Y:S02]  /*38bb0*/  STL [R1+0x9ac], R22 ;  /* 0x0009ac1601007387 */ /* 0x0003e40000100800 */
[----:B-1----:R-:W1:Y:S02]  /*38bc0*/  LDC R22, c[0x0][0x23c] ;  /* 0x00008f00ff167b82 */ /* 0x002e640000000800 */
[----:B-1----:R-:W-:-:S04]  /*38bd0*/  IMAD.SHL.U32 R22, R22, 0x80, RZ ;  /* 0x0000008016167824 */ /* 0x002fc800078e00ff */
[----:B------:R-:W-:-:S05]  /*38be0*/  IMAD.SHL.U32 R22, R22, 0x2, RZ ;  /* 0x0000000216167824 */ /* 0x000fca00078e00ff */
[----:B------:R-:W-:-:S05]  /*38bf0*/  IADD3 R9, P6, R9, R22, RZ ;  /* 0x0000001609097210 */ /* 0x000fca0007fde0ff */
[----:B------:R1:W-:Y:S04]  /*38c00*/  STL [R1+0x980], R9 ;  /* 0x0009800901007387 */ /* 0x0003e80000100800 */
[----:B-1----:R-:W4:Y:S04]  /*38c10*/  LDL.LU R9, [R1+0x1924] ;  /* 0x0019240001097983 */ /* 0x002f280000300800 */
[----:B------:R-:W2:Y:S02]  /*38c20*/  LDL.LU R22, [R1+0x9a4] ;  /* 0x0009a40001167983 */ /* 0x000ea40000300800 */
[----:B--2---:R-:W-:-:S05]  /*38c30*/  IMAD.X R22, R22, 0x1, R2, P1 ;  /* 0x0000000116167824 */ /* 0x004fca00008e0602 */
[----:B------:R1:W-:Y:S02]  /*38c40*/  STL [R1+0x9a4], R22 ;  /* 0x0009a41601007387 */ /* 0x0003e40000100800 */
[----:B-1----:R-:W1:Y:S02]  /*38c50*/  LDC R22, c[0x0][0x23c] ;  /* 0x00008f00ff167b82 */ /* 0x002e640000000800 */
[----:B-1----:R-:W-:-:S04]  /*38c60*/  IMAD.SHL.U32 R22, R22, 0x80, RZ ;  /* 0x0000008016167824 */ /* 0x002fc800078e00ff */
[----:B------:R-:W-:-:S05]  /*38c70*/  IMAD.SHL.U32 R22, R22, 0x2, RZ ;  /* 0x0000000216167824 */ /* 0x000fca00078e00ff */
[----:B------:R-:W-:-:S05]  /*38c80*/  IADD3 R18, P1, R18, R22, RZ ;  /* 0x0000001612127210 */ /* 0x000fca0007f3e0ff */
[----:B------:R1:W-:Y:S04]  /*38c90*/  STL [R1+0x978], R18 ;  /* 0x0009781201007387 */ /* 0x0003e80000100800 */
[----:B-1----:R-:W2:Y:S04]  /*38ca0*/  LDL.LU R18, [R1+0x1920] ;  /* 0x0019200001127983 */ /* 0x002ea80000300800 */
[----:B------:R-:W3:Y:S02]  /*38cb0*/  LDL.LU R22, [R1+0x99c] ;  /* 0x00099c0001167983 */ /* 0x000ee40000300800 */
[----:B---3--:R-:W-:-:S05]  /*38cc0*/  IMAD.X R22, R22, 0x1, R2, P2 ;  /* 0x0000000116167824 */ /* 0x008fca00010e0602 */
[----:B------:R1:W-:Y:S02]  /*38cd0*/  STL [R1+0x99c], R22 ;  /* 0x00099c1601007387 */ /* 0x0003e40000100800 */
[----:B-1----:R-:W1:Y:S02]  /*38ce0*/  LDC R22, c[0x0][0x23c] ;  /* 0x00008f00ff167b82 */ /* 0x002e640000000800 */
[----:B-1----:R-:W-:-:S04]  /*38cf0*/  IMAD.SHL.U32 R22, R22, 0x80, RZ ;  /* 0x0000008016167824 */ /* 0x002fc800078e00ff */
[----:B------:R-:W-:-:S05]  /*38d00*/  IMAD.SHL.U32 R22, R22, 0x2, RZ ;  /* 0x0000000216167824 */ /* 0x000fca00078e00ff */
[----:B------:R-:W-:-:S05]  /*38d10*/  IADD3 R19, P2, R19, R22, RZ ;  /* 0x0000001613137210 */ /* 0x000fca0007f5e0ff */
        /* <DEDUP_REMOVED lines=8> */
[----:B------:R-:W-:Y:S02]  /*38da0*/  IADD3 R23, P3, R23, R22, RZ ;  /* 0x0000001617177210 */ /* 0x000fe40007f7e0ff */
[----:B------:R-:W4:Y:S04]  /*38db0*/  LDL.LU R22, [R1+0x98c] ;  /* 0x00098c0001167983 */ /* 0x000f280000300800 */
[----:B------:R1:W-:Y:S04]  /*38dc0*/  STL [R1+0x968], R23 ;  /* 0x0009681701007387 */ /* 0x0003e80000100800 */
[----:B-1----:R-:W2:Y:S01]  /*38dd0*/  LDL.LU R23, [R1+0x918] ;  /* 0x0009180001177983 */ /* 0x002ea20000300800 */
[----:B----4-:R-:W-:-:S05]  /*38de0*/  IMAD.X R22, R22, 0x1, R2, P4 ;  /* 0x0000000116167824 */ /* 0x010fca00020e0602 */
[----:B------:R1:W-:Y:S02]  /*38df0*/  STL [R1+0x98c], R22 ;  /* 0x00098c1601007387 */ /* 0x0003e40000100800 */
[----:B-1----:R-:W1:Y:S02]  /*38e00*/  LDC R22, c[0x0][0x23c] ;  /* 0x00008f00ff167b82 */ /* 0x002e640000000800 */
[----:B-1----:R-:W-:-:S04]  /*38e10*/  IMAD.SHL.U32 R22, R22, 0x80, RZ ;  /* 0x0000008016167824 */ /* 0x002fc800078e00ff */
[----:B------:R-:W-:-:S05]  /*38e20*/  IMAD.SHL.U32 R22, R22, 0x2, RZ ;  /* 0x0000000216167824 */ /* 0x000fca00078e00ff */
[----:B------:R-:W-:-:S05]  /*38e30*/  IADD3 R17, P4, R17, R22, RZ ;  /* 0x0000001611117210 */ /* 0x000fca0007f9e0ff */
[----:B------:R1:W-:Y:S04]  /*38e40*/  STL [R1+0x960], R17 ;  /* 0x0009601101007387 */ /* 0x0003e80000100800 */
[----:B-1----:R-:W4:Y:S01]  /*38e50*/  LDL.LU R17, [R1+0x1918] ;  /* 0x0019180001117983 */ /* 0x002f220000300800 */
[--C-:B------:R-:W-:Y:S02]  /*38e60*/  IMAD.X R13, R13, 0x1, R2.reuse, P5 ;  /* 0x000000010d0d7824 */ /* 0x100fe400028e0602 */
[--C-:B------:R-:W-:Y:S01]  /*38e70*/  IMAD.X R156, R156, 0x1, R2.reuse, P6 ;  /* 0x000000019c9c7824 */ /* 0x100fe200030e0602 */
[-C--:B---3--:R-:W-:Y:S02]  /*38e80*/  IADD3 R19, P6, R19, R22.reuse, RZ ;  /* 0x0000001613137210 */ /* 0x088fe40007fde0ff */
[----:B------:R1:W-:Y:S01]  /*38e90*/  STL [R1+0x984], R13 ;  /* 0x0009840d01007387 */ /* 0x0003e20000100800 */
[----:B------:R-:W-:Y:S01]  /*38ea0*/  IMAD.X R15, R15, 0x1, R2, P1 ;  /* 0x000000010f0f7824 */ /* 0x000fe200008e0602 */
[----:B------:R-:W-:-:S02]  /*38eb0*/  IADD3 R8, P1, R8, R22, RZ ;  /* 0x0000001608087210 */ /* 0x000fc40007f3e0ff */
[----:B-1----:R-:W3:Y:S01]  /*38ec0*/  LDL.LU R13, [R1+0x908] ;  /* 0x00090800010d7983 */ /* 0x002ee20000300800 */
[----:B----4-:R-:W-:-:S05]  /*38ed0*/  IADD3 R17, P5, R17, R22, RZ ;  /* 0x0000001611117210 */ /* 0x010fca0007fbe0ff */
        /* <DEDUP_REMOVED lines=9> */
[----:B-1----:R-:W3:Y:S04]  /*38f70*/  LDL.LU R8, [R1+0x1914] ;  /* 0x0019140001087983 */ /* 0x002ee80000300800 */
        /* <DEDUP_REMOVED lines=18> */
[----:B------:R-:W-:Y:S01]  /*390a0*/  IMAD.X R21, R21, 0x1, R2, P4 ;  /* 0x0000000115157824 */ /* 0x000fe200020e0602 */
[----:B------:R-:W-:-:S05]  /*390b0*/  IADD3 R10, P4, R10, R22, RZ ;  /* 0x000000160a0a7210 */ /* 0x000fca0007f9e0ff */
[----:B------:R1:W-:Y:S04]  /*390c0*/  STL [R1+0x930], R10 ;  /* 0x0009300a01007387 */ /* 0x0003e80000100800 */
[----:B-1----:R-:W3:Y:S04]  /*390d0*/  LDL.LU R10, [R1+0x8c8] ;  /* 0x0008c800010a7983 */ /* 0x002ee80000300800 */
[----:B------:R-:W-:Y:S01]  /*390e0*/  STL [R1+0x95c], R21 ;  /* 0x00095c1501007387 */ /* 0x000fe20000100800 */
[----:B----4-:R-:W-:Y:S01]  /*390f0*/  IMAD.X R11, R11, 0x1, R2, P5 ;  /* 0x000000010b0b7824 */ /* 0x010fe200028e0602 */
[----:B------:R-:W-:Y:S01]  /*39100*/  IADD3 R153, P5, R153, R22, RZ ;  /* 0x0000001699997210 */ /* 0x000fe20007fbe0ff */
[----:B--2---:R-:W-:-:S03]  /*39110*/  IMAD.MOV.U32 R22, RZ, RZ, R12 ;  /* 0x000000ffff167224 */ /* 0x004fc600078e000c */
[----:B------:R1:W-:Y:S01]  /*39120*/  STL [R1+0x954], R11 ;  /* 0x0009540b01007387 */ /* 0x0003e20000100800 */
[----:B------:R-:W-:-:S03]  /*39130*/  IMAD.X R22, R22, 0x1, R2, P6 ;  /* 0x0000000116167824 */ /* 0x000fc600030e0602 */
[----:B-1----:R-:W2:Y:S04]  /*39140*/  LDL.LU R11, [R1+0x8c0] ;  /* 0x0008c000010b7983 */ /* 0x002ea80000300800 */
[----:B------:R-:W4:Y:S04]  /*39150*/  LDL.LU R12, [R1+0x8b8] ;  /* 0x0008b800010c7983 */ /* 0x000f280000300800 */
[----:B------:R-:W4:Y:S04]  /*39160*/  LDL.LU R21, [R1+0x8dc] ;  /* 0x0008dc0001157983 */ /* 0x000f280000300800 */
[----:B------:R1:W-:Y:S04]  /*39170*/  STL [R1+0x928], R153 ;  /* 0x0009289901007387 */ /* 0x0003e80000100800 */
[----:B-1----:R-:W4:Y:S04]  /*39180*/  LDL.LU R153, [R1+0x8b0] ;  /* 0x0008b00001997983 */ /* 0x002f280000300800 */
[----:B------:R1:W-:Y:S02]  /*39190*/  STL [R1+0x94c], R22 ;  /* 0x00094c1601007387 */ /* 0x0003e40000100800 */
[----:B-1----:R-:W1:Y:S02]  /*391a0*/  LDC R22, c[0x0][0x23c] ;  /* 0x00008f00ff167b82 */ /* 0x002e640000000800 */
[----:B-1----:R-:W-:-:S04]  /*391b0*/  IMAD.SHL.U32 R22, R22, 0x80, RZ ;  /* 0x0000008016167824 */ /* 0x002fc800078e00ff */
[----:B------:R-:W-:-:S05]  /*391c0*/  IMAD.SHL.U32 R22, R22, 0x2, RZ ;  /* 0x0000000216167824 */ /* 0x000fca00078e00ff */
[----:B------:R-:W-:-:S05]  /*391d0*/  IADD3 R14, P6, R14, R22, RZ ;  /* 0x000000160e0e7210 */ /* 0x000fca0007fde0ff */
[----:B------:R1:W-:Y:S04]  /*391e0*/  STL [R1+0x920], R14 ;  /* 0x0009200e01007387 */ /* 0x0003e80000100800 */
[----:B-1----:R-:W4:Y:S04]  /*391f0*/  LDL.LU R14, [R1+0x1908] ;  /* 0x00190800010e7983 */ /* 0x002f280000300800 */
[----:B------:R-:W3:Y:S02]  /*39200*/  LDL.LU R22, [R1+0x944] ;  /* 0x0009440001167983 */ /* 0x000ee40000300800 */
[----:B---3--:R-:W-:-:S05]  /*39210*/  IMAD.X R22, R22, 0x1, R2, P1 ;  /* 0x0000000116167824 */ /* 0x008fca00008e0602 */
        /* <DEDUP_REMOVED lines=8> */
[----:B-1----:R-:W3:Y:S04]  /*392a0*/  LDL.LU R23, [R1+0x1904] ;  /* 0x0019040001177983 */ /* 0x002ee80000300800 */
[----:B------:R-:W3:Y:S04]  /*392b0*/  LDL.LU R155, [R1+0x8c4] ;  /* 0x0008c400019b7983 */ /* 0x000ee80000300800 */
        /* <DEDUP_REMOVED lines=25> */
[----:B------:R-:W2:Y:S02]  /*39450*/  LDL.LU R22, [R1+0x924] ;  /* 0x0009240001167983 */ /* 0x000ea40000300800 */
[----:B--2---:R-:W-:-:S05]  /*39460*/  IMAD.X R22, R22, 0x1, R2, P5 ;  /* 0x0000000116167824 */ /* 0x004fca00028e0602 */
[----:B------:R1:W-:Y:S02]  /*39470*/  STL [R1+0x924], R22 ;  /* 0x0009241601007387 */ /* 0x0003e40000100800 */
[----:B-1----:R-:W1:Y:S02]  /*39480*/  LDC R22, c[0x0][0x23c] ;  /* 0x00008f00ff167b82 */ /* 0x002e640000000800 */
[----:B-1----:R-:W-:-:S05]  /*39490*/  IMAD.SHL.U32 R22, R22, 0x80, RZ ;  /* 0x0000008016167824 */ /* 0x002fca00078e00ff */
[----:B------:R-:W-:-:S04]  /*394a0*/  SHF.L.U32 R22, R22, 0x1, RZ ;  /* 0x0000000116167819 */ /* 0x000fc800000006ff */
        /* <DEDUP_REMOVED lines=27> */
[----:B----4-:R-:W-:-:S05]  /*39660*/  IADD3 R19, P2, R19, R22, RZ ;  /* 0x0000001613137210 */ /* 0x010fca0007f5e0ff */
        /* <DEDUP_REMOVED lines=10> */
[----:B-1----:R0:W5:Y:S04]  /*39710*/  LDL.LU R8, [R1+0x18e4] ;  /* 0x0018e40001087983 */ /* 0x0021680000300800 */
        /* <DEDUP_REMOVED lines=9> */
[----:B------:R-:W4:Y:S01]  /*397b0*/  LDL.LU R22, [R1+0x8f4] ;  /* 0x0008f40001167983 */ /* 0x000f220000300800 */
[----:B------:R-:W-:Y:S02]  /*397c0*/  WARPGROUP.DEPBAR.LE gsb0, 0x0 ;  /* 0x00008000000079c5 */ /* 0x000fe40000010000 */
[----:B------:R-:W-:Y:S01]  /*397d0*/  WARPGROUP.ARRIVE ;  /* 0x00000000000079c5 */ /* 0x000fe20000000000 */
[----:B------:R-:W-:Y:S01]  /*397e0*/  UMOV UR38, UR10 ;  /* 0x0000000a00267c82 */ /* 0x000fe20008000000 */
[----:B------:R-:W-:-:S04]  /*397f0*/  UMOV UR39, UR11 ;  /* 0x0000000b00277c82 */ /* 0x000fc80008000000 */
[----:B------:R-:W-:Y:S01]  /*39800*/  HGMMA.64x256x16.F32 R24, gdesc[UR36].tnspA, R24, gsb0 ;  /* 0x23e00000241879f0 */ /* 0x000fe20008000818 */
        /* <DEDUP_REMOVED lines=28> */
[--C-:B------:R-:W-:Y:S02]  /*399d0*/  IMAD.X R21, R21, 0x1, R2.reuse, P2 ;  /* 0x0000000115157824 */ /* 0x100fe400010e0602 */
[--C-:B------:R-:W-:Y:S02]  /*399e0*/  IMAD.X R13, R13, 0x1, R2.reuse, P3 ;  /* 0x000000010d0d7824 */ /* 0x100fe400018e0602 */
[--C-:B------:R-:W-:Y:S01]  /*399f0*/  IMAD.X R18, R18, 0x1, R2.reuse, P4 ;  /* 0x0000000112127824 */ /* 0x100fe200020e0602 */
[----:B------:R-:W-:Y:S01]  /*39a00*/  UMOV UR50, UR22 ;  /* 0x0000001600327c82 */ /* 0x000fe20008000000 */
[----:B------:R-:W-:Y:S01]  /*39a10*/  UMOV UR51, UR23 ;  /* 0x0000001700337c82 */ /* 0x000fe20008000000 */
[----:B----4-:R-:W-:-:S05]  /*39a20*/  IMAD.X R22, R22, 0x1, R2, P1 ;  /* 0x0000000116167824 */ /* 0x010fca00008e0602 */
[----:B------:R1:W-:Y:S02]  /*39a30*/  STL [R1+0x8e4], R22 ;  /* 0x0008e41601007387 */ /* 0x0003e40000100800 */
[----:B-1----:R-:W1:Y:S02]  /*39a40*/  LDC R22, c[0x0][0x23c] ;  /* 0x00008f00ff167b82 */ /* 0x002e640000000800 */
[----:B-1----:R-:W-:-:S04]  /*39a50*/  IMAD.SHL.U32 R22, R22, 0x80, RZ ;  /* 0x0000008016167824 */ /* 0x002fc800078e00ff */
[----:B------:R-:W-:-:S05]  /*39a60*/  IMAD.SHL.U32 R22, R22, 0x2, RZ ;  /* 0x0000000216167824 */ /* 0x000fca00078e00ff */
[-C--:B------:R-:W-:Y:S02]  /*39a70*/  IADD3 R12, P1, R12, R22.reuse, RZ ;  /* 0x000000160c0c7210 */ /* 0x080fe40007f3e0ff */
[-C--:B------:R-:W-:Y:S02]  /*39a80*/  IADD3 R153, P2, R153, R22.reuse, RZ ;  /* 0x0000001699997210 */ /* 0x080fe40007f5e0ff */
[-C--:B---3--:R-:W-:Y:S01]  /*39a90*/  IADD3 R15, P3, R15, R22.reuse, RZ ;  /* 0x000000160f0f7210 */ /* 0x088fe20007f7e0ff */
[----:B------:R1:W-:Y:S01]  /*39aa0*/  STL [R1+0x8b8], R12 ;  /* 0x0008b80c01007387 */ /* 0x0003e20000100800 */
[----:B------:R-:W-:-:S03]  /*39ab0*/  IADD3 R17, P4, R17, R22, RZ ;  /* 0x0000001611117210 */ /* 0x000fc60007f9e0ff */
[----:B-1----:R0:W5:Y:S04]  /*39ac0*/  LDL.LU R12, [R1+0x18d4] ;  /* 0x0018d400010c7983 */ /* 0x0021680000300800 */
[----:B------:R-:W-:Y:S04]  /*39ad0*/  STL [R1+0x8dc], R21 ;  /* 0x0008dc1501007387 */ /* 0x000fe80000100800 */
[----:B------:R1:W-:Y:S01]  /*39ae0*/  STL [R1+0x8d4], R13 ;  /* 0x0008d40d01007387 */ /* 0x0003e20000100800 */
[----:B------:R-:W-:Y:S02]  /*39af0*/  WARPGROUP.DEPBAR.LE gsb0, 0x0 ;  /* 0x00008000000079c5 */ /* 0x000fe40000010000 */
[----:B------:R-:W-:Y:S01]  /*39b00*/  UMOV UR54, UR26 ;  /* 0x0000001a00367c82 */ /* 0x000fe20008000000 */
[----:B------:R-:W-:Y:S01]  /*39b10*/  UMOV UR55, UR27 ;  /* 0x0000001b00377c82 */ /* 0x000fe20008000000 */
[----:B------:R-:W-:-:S02]  /*39b20*/  IMAD.X R155, R155, 0x1, R2, P5 ;  /* 0x000000019b9b7824 */ /* 0x000fc400028e0602 */
[--C-:B--2---:R-:W-:Y:S02]  /*39b30*/  IMAD.X R19, R19, 0x1, R2.reuse, P3 ;  /* 0x0000000113137824 */ /* 0x104fe400018e0602 */
[----:B------:R-:W-:Y:S01]  /*39b40*/  IMAD.X R156, R156, 0x1, R2, P4 ;  /* 0x000000019c9c7824 */ /* 0x000fe200020e0602 */
[----:B------:R-:W-:Y:S01]  /*39b50*/  UMOV UR58, UR30 ;  /* 0x0000001e003a7c82 */ /* 0x000fe20008000000 */
[----:B------:R-:W-:Y:S01]  /*39b60*/  UMOV UR59, UR31 ;  /* 0x0000001f003b7c82 */ /* 0x000fe20008000000 */
[----:B-1----:R0:W5:Y:S04]  /*39b70*/  LDL.LU R13, [R1+0x18d0] ;  /* 0x0018d000010d7983 */ /* 0x0021680000300800 */
[----:B------:R-:W-:Y:S04]  /*39b80*/  STL [R1+0x8b0], R153 ;  /* 0x0008b09901007387 */ /* 0x000fe80000100800 */
[----:B------:R1:W-:Y:S01]  /*39b90*/  STL [R1+0x8a8], R15 ;  /* 0x0008a80f01007387 */ /* 0x0003e20000100800 */
[----:B------:R-:W2:Y:S03]  /*39ba0*/  LDC R21, c[0x0][0x238] ;  /* 0x00008e00ff157b82 */ /* 0x000ea60000000800 */
[----:B-1----:R-:W3:Y:S04]  /*39bb0*/  LDL.LU R15, [R1+0x18cc] ;  /* 0x0018cc00010f7983 */ /* 0x002ee80000300800 */
[----:B------:R1:W-:Y:S04]  /*39bc0*/  STL [R1+0x8cc], R18 ;  /* 0x0008cc1201007387 */ /* 0x0003e80000100800 */
[----:B-1----:R-:W4:Y:S04]  /*39bd0*/  LDL.LU R18, [R1+0x18c8] ;  /* 0x0018c80001127983 */ /* 0x002f280000300800 */
[----:B------:R1:W-:Y:S04]  /*39be0*/  STL [R1+0x8a0], R17 ;  /* 0x0008a01101007387 */ /* 0x0003e80000100800 */
[----:B-1----:R-:W2:Y:S01]  /*39bf0*/  LDL.LU R17, [R1+0x18c4] ;  /* 0x0018c40001117983 */ /* 0x002ea20000300800 */
[----:B------:R-:W-:-:S06]  /*39c00*/  WARPGROUP.ARRIVE ;  /* 0x00000000000079c5 */ /* 0x000fcc0000000000 */
[----:B------:R-:W-:Y:S01]  /*39c10*/  HGMMA.64x256x16.F32 R24, gdesc[UR48].tnspA, R24, gsb0 ;  /* 0x23e00000301879f0 */ /* 0x000fe20008000818 */
[----:B------:R-:W-:-:S05]  /*39c20*/  IADD3 R14, P5, R14, R22, RZ ;  /* 0x000000160e0e7210 */ /* 0x000fca0007fbe0ff */
[----:B------:R1:W-:Y:S01]  /*39c30*/  STL [R1+0x898], R14 ;  /* 0x0008980e01007387 */ /* 0x0003e20000100800 */
[----:B------:R-:W-:-:S03]  /*39c40*/  IMAD.X R23, R23, 0x1, R2, P5 ;  /* 0x0000000117177824 */ /* 0x000fc600028e0602 */
[----:B-1----:R0:W5:Y:S04]  /*39c50*/  LDL.LU R14, [R1+0x18c0] ;  /* 0x0018c000010e7983 */ /* 0x0021680000300800 */
[----:B------:R-:W-:Y:S01]  /*39c60*/  STL [R1+0x8c4], R155 ;  /* 0x0008c49b01007387 */ /* 0x000fe20000100800 */
[----:B------:R-:W-:Y:S02]  /*39c70*/  WARPGROUP.DEPBAR.LE gsb0, 0x0 ;  /* 0x00008000000079c5 */ /* 0x000fe40000010000 */
[----:B------:R-:W-:-:S11]  /*39c80*/  WARPGROUP.ARRIVE ;  /* 0x00000000000079c5 */ /* 0x000fd60000000000 */
[----:B------:R-:W-:Y:S01]  /*39c90*/  HGMMA.64x256x16.F32 R24, gdesc[UR52].tnspA, R24, gsb0 ;  /* 0x23e00000341879f0 */ /* 0x000fe20008000818 */
[----:B---3--:R-:W-:Y:S01]  /*39ca0*/  IMAD.X R15, R15, 0x1, R2, P6 ;  /* 0x000000010f0f7824 */ /* 0x008fe200030e0602 */
[----:B------:R-:W-:-:S04]  /*39cb0*/  IADD3 R16, P6, R16, R22, RZ ;  /* 0x0000001610107210 */ /* 0x000fc80007fde0ff */
[----:B------:R1:W-:Y:S01]  /*39cc0*/  STL [R1+0x8bc], R15 ;  /* 0x0008bc0f01007387 */ /* 0x0003e20000100800 */
[----:B----4-:R-:W-:-:S03]  /*39cd0*/  IMAD.X R18, R18, 0x1, R2, P2 ;  /* 0x0000000112127824 */ /* 0x010fc600010e0602 */
[----:B-1----:R0:W5:Y:S04]  /*39ce0*/  LDL.LU R15, [R1+0x18bc] ;  /* 0x0018bc00010f7983 */ /* 0x0021680000300800 */
[----:B------:R1:W-:Y:S01]  /*39cf0*/  STL [R1+0x890], R16 ;  /* 0x0008901001007387 */ /* 0x0003e20000100800 */
[----:B--2---:R-:W-:-:S03]  /*39d00*/  IMAD.X R17, R17, 0x1, R2, P1 ;  /* 0x0000000111117824 */ /* 0x004fc600008e0602 */
[----:B-1----:R0:W5:Y:S04]  /*39d10*/  LDL.LU R16, [R1+0x18b8] ;  /* 0x0018b80001107983 */ /* 0x0021680000300800 */
[----:B------:R1:W-:Y:S01]  /*39d20*/  STL [R1+0x8b4], R17 ;  /* 0x0008b41101007387 */ /* 0x0003e20000100800 */
[----:B------:R-:W-:-:S03]  /*39d30*/  IMAD.X R3, R3, 0x1, R2, P6 ;  /* 0x0000000103037824 */ /* 0x000fc600030e0602 */
[----:B-1----:R0:W5:Y:S04]  /*39d40*/  LDL.LU R17, [R1+0x18b4] ;  /* 0x0018b40001117983 */ /* 0x0021680000300800 */
[----:B------:R1:W-:Y:S04]  /*39d50*/  STL [R1+0x8ac], R18 ;  /* 0x0008ac1201007387 */ /* 0x0003e80000100800 */
        /* <DEDUP_REMOVED lines=8> */
[----:B-1----:R0:W5:Y:S01]  /*39de0*/  LDL.LU R3, [R1+0x18a0] ;  /* 0x0018a00001037983 */ /* 0x0021620000300800 */
[----:B------:R-:W-:-:S02]  /*39df0*/  WARPGROUP.DEPBAR.LE gsb0, 0x0 ;  /* 0x00008000000079c5 */ /* 0x000fc40000010000 */
[----:B------:R-:W-:-:S06]  /*39e00*/  WARPGROUP.ARRIVE ;  /* 0x00000000000079c5 */ /* 0x000fcc0000000000 */
[----:B------:R-:W-:Y:S01]  /*39e10*/  HGMMA.64x256x16.F32 R24, gdesc[UR56].tnspA, R24, gsb0 ;  /* 0x23e00000381879f0 */ /* 0x000fe20008000818 */
[----:B------:R-:W-:Y:S02]  /*39e20*/  IMAD.SHL.U32 R21, R21, 0x80, RZ ;  /* 0x0000008015157824 */ /* 0x000fe400078e00ff */
[----:B------:R-:W-:Y:S02]  /*39e30*/  IMAD.MOV.U32 R155, RZ, RZ, R154 ;  /* 0x000000ffff9b7224 */ /* 0x000fe400078e009a */
[----:B------:R-:W-:Y:S02]  /*39e40*/  IMAD.MOV.U32 R153, RZ, RZ, R152 ;  /* 0x000000ffff997224 */ /* 0x000fe400078e0098 */
[----:B------:R-:W-:Y:S02]  /*39e50*/  IMAD.MOV.U32 R154, RZ, RZ, R20 ;  /* 0x000000ffff9a7224 */ /* 0x000fe400078e0014 */
[----:B------:R-:W-:Y:S02]  /*39e60*/  IMAD.SHL.U32 R21, R21, 0x2, RZ ;  /* 0x0000000215157824 */ /* 0x000fe400078e00ff */
[----:B------:R-:W-:Y:S01]  /*39e70*/  IMAD.MOV.U32 R152, RZ, RZ, R157 ;  /* 0x000000ffff987224 */ /* 0x000fe200078e009d */
[----:B------:R-:W-:-:S02]  /*39e80*/  WARPGROUP.DEPBAR.LE gsb0, 0x0 ;  /* 0x00008000000079c5 */ /* 0x000fc40000010000 */
[----:B0-----:R-:W-:Y:S05]  /*39e90*/  @P0 BRA `(.L_x_1) ;  /* 0xfffffdfc00340947 */ /* 0x001fea000383ffff */
[----:B------:R-:W2:Y:S04]  /*39ea0*/  LDL.LU R20, [R1+0x1cc] ;  /* 0x0001cc0001147983 */ /* 0x000ea80000300800 */
[----:B------:R-:W3:Y:S04]  /*39eb0*/  LDL.LU R154, [R1+0x5f0] ;  /* 0x0005f000019a7983 */ /* 0x000ee80000300800 */
[----:B------:R-:W4:Y:S04]  /*39ec0*/  LDL.LU R155, [R1+0x3ec] ;  /* 0x0003ec00019b7983 */ /* 0x000f280000300800 */
[----:B------:R-:W4:Y:S04]  /*39ed0*/  LDL.LU R152, [R1+0x3e4] ;  /* 0x0003e40001987983 */ /* 0x000f280000300800 */
[----:B------:R-:W2:Y:S04]  /*39ee0*/  LDL.LU R153, [R1+0x1ec] ;  /* 0x0001ec0001997983 */ /* 0x000ea80000300800 */
[----:B------:R-:W2:Y:S04]  /*39ef0*/  LDL.LU R2, [R1+0x5ec] ;  /* 0x0005ec0001027983 */ /* 0x000ea80000300800 */
[----:B------:R-:W3:Y:S04]  /*39f00*/  LDL.LU R22, [R1+0x1e4] ;  /* 0x0001e40001167983 */ /* 0x000ee80000300800 */
[----:B------:R-:W3:Y:S04]  /*39f10*/  LDL.LU R0, [R1+0x5e4] ;  /* 0x0005e40001007983 */ /* 0x000ee80000300800 */
[----:B------:R-:W4:Y:S04]  /*39f20*/  LDL.LU R21, [R1+0x3e8] ;  /* 0x0003e80001157983 */ /* 0x000f280000300800 */
[----:B-----5:R-:W4:Y:S04]  /*39f30*/  LDL.LU R19, [R1+0x3e0] ;  /* 0x0003e00001137983 */ /* 0x020f280000300800 */
        /* <DEDUP_REMOVED lines=16> */
[----:B------:R0:W-:Y:S04]  /*3a040*/  STL [R1+0x1a48], R172 ;  /* 0x001a48ac01007387 */ /* 0x0001e80000100800 */
[----:B0-----:R-:W4:Y:S04]  /*3a050*/  LDL.LU R172, [R1+0x1f0] ;  /* 0x0001f00001ac7983 */ /* 0x001f280000300800 */
        /* <DEDUP_REMOVED lines=35> */
[----:B------:R-:W-:Y:S01]  /*3a290*/  STL [R1+0x19e0], R89 ;  /* 0x0019e05901007387 */ /* 0x000fe20000100800 */
[----:B--2---:R-:W-:-:S03]  /*3a2a0*/  F2FP.F16.F32.PACK_AB R2, R153, R2 ;  /* 0x000000029902723e */ /* 0x004fc600000000ff */
[----:B------:R-:W-:Y:S04]  /*3a2b0*/  STL [R1+0x19dc], R90 ;  /* 0x0019dc5a01007387 */ /* 0x000fe80000100800 */
[----:B------:R-:W-:Y:S01]  /*3a2c0*/  STL [R1+0x19d8], R88 ;  /* 0x0019d85801007387 */ /* 0x000fe20000100800 */
[----:B---3--:R-:W-:-:S03]  /*3a2d0*/  F2FP.F16.F32.PACK_AB R0, R22, R0 ;  /* 0x000000001600723e */ /* 0x008fc600000000ff */
        /* <DEDUP_REMOVED lines=70> */
[----:B------:R4:W-:Y:S04]  /*3a740*/  STL [R1+0x18bc], R24 ;  /* 0x0018bc1801007387 */ /* 0x0009e80000100800 */
[----:B------:R-:W-:Y:S04]  /*3a750*/  STL [R1+0x18b8], R244 ;  /* 0x0018b8f401007387 */ /* 0x000fe80000100800 */
[----:B------:R-:W-:Y:S01]  /*3a760*/  STL [R1+0x18b4], R245 ;  /* 0x0018b4f501007387 */ /* 0x000fe20000100800 */
[----:B----4-:R-:W-:-:S03]  /*3a770*/  F2FP.F16.F32.PACK_AB R24, R149, R166 ;  /* 0x000000a69518723e */ /* 0x010fc600000000ff */
[----:B------:R-:W-:Y:S04]  /*3a780*/  STL [R1+0x18b0], R158 ;  /* 0x0018b09e01007387 */ /* 0x000fe80000100800 */
[----:B------:R-:W-:Y:S04]  /*3a790*/  STL [R1+0x18ac], R159 ;  /* 0x0018ac9f01007387 */ /* 0x000fe80000100800 */
[----:B------:R-:W-:Y:S04]  /*3a7a0*/  STL [R1+0x18a8], R156 ;  /* 0x0018a89c01007387 */ /* 0x000fe80000100800 */
[----:B------:R0:W-:Y:S04]  /*3a7b0*/  STL [R1+0x18a4], R23 ;  /* 0x0018a41701007387 */ /* 0x0001e80000100800 */
[----:B------:R1:W-:Y:S01]  /*3a7c0*/  STL [R1+0x18a0], R3 ;  /* 0x0018a00301007387 */ /* 0x0003e20000100800 */
[----:B0-----:R-:W-:-:S02]  /*3a7d0*/  F2FP.F16.F32.PACK_AB R23, R102, R167 ;  /* 0x000000a76617723e */ /* 0x001fc400000000ff */
[----:B-1----:R-:W-:-:S05]  /*3a7e0*/  F2FP.F16.F32.PACK_AB R3, R151, R100 ;  /* 0x000000649703723e */ /* 0x002fca00000000ff */
[----:B------:R0:W-:Y:S04]  /*3a7f0*/  STL [R1+0x61c], R3 ;  /* 0x00061c0301007387 */ /* 0x0001e80000100800 */
[----:B------:R1:W-:Y:S04]  /*3a800*/  STL [R1+0x618], R24 ;  /* 0x0006181801007387 */ /* 0x0003e80000100800 */
[----:B------:R2:W-:Y:S01]  /*3a810*/  STL [R1+0x614], R23 ;  /* 0x0006141701007387 */ /* 0x0005e20000100800 */
[----:B0-----:R-:W-:Y:S02]  /*3a820*/  F2FP.F16.F32.PACK_AB R3, R168, R169 ;  /* 0x000000a9a803723e */ /* 0x001fe400000000ff */
[----:B-1----:R-:W-:-:S03]  /*3a830*/  F2FP.F16.F32.PACK_AB R24, R150, R101 ;  /* 0x000000659618723e */ /* 0x002fc600000000ff */
[----:B------:R0:W-:Y:S01]  /*3a840*/  STL [R1+0x610], R3 ;  /* 0x0006100301007387 */ /* 0x0001e20000100800 */
[----:B--2---:R-:W-:-:S03]  /*3a850*/  F2FP.F16.F32.PACK_AB R23, R148, R170 ;  /* 0x000000aa9417723e */ /* 0x004fc600000000ff */
[----:B------:R1:W-:Y:S04]  /*3a860*/  STL [R1+0x60c], R24 ;  /* 0x00060c1801007387 */ /* 0x0003e80000100800 */
[----:B------:R2:W-:Y:S01]  /*3a870*/  STL [R1+0x608], R23 ;  /* 0x0006081701007387 */ /* 0x0005e20000100800 */
[----:B0-----:R-:W-:Y:S02]  /*3a880*/  F2FP.F16.F32.PACK_AB R3, R103, R171 ;  /* 0x000000ab6703723e */ /* 0x001fe400000000ff */
[----:B-1----:R-:W-:-:S03]  /*3a890*/  F2FP.F16.F32.PACK_AB R24, R172, R154 ;  /* 0x0000009aac18723e */ /* 0x002fc600000000ff */
[----:B------:R0:W-:Y:S01]  /*3a8a0*/  STL [R1+0x604], R3 ;  /* 0x0006040301007387 */ /* 0x0001e20000100800 */
[----:B------:R-:W-:Y:S01]  /*3a8b0*/  IMAD.MOV.U32 R172, RZ, RZ, R20 ;  /* 0x000000ffffac7224 */ /* 0x000fe200078e0014 */
[----:B--2---:R-:W-:Y:S02]  /*3a8c0*/  F2FP.F16.F32.PACK_AB R23, R147, R155 ;  /* 0x0000009b9317723e */ /* 0x004fe400000000ff */
[----:B------:R-:W-:Y:S04]  /*3a8d0*/  STL [R1+0x600], R24 ;  /* 0x0006001801007387 */ /* 0x000fe80000100800 */
[----:B------:R-:W-:Y:S01]  /*3a8e0*/  STL [R1+0x3fc], R23 ;  /* 0x0003fc1701007387 */ /* 0x000fe20000100800 */
[----:B0-----:R-:W-:-:S05]  /*3a8f0*/  F2FP.F16.F32.PACK_AB R3, R145, R152 ;  /* 0x000000989103723e */ /* 0x001fca00000000ff */
        /* <DEDUP_REMOVED lines=26> */
[----:B------:R-:W2:Y:S04]  /*3aaa0*/  LDL.LU R171, [R1+0x1c4] ;  /* 0x0001c40001ab7983 */ /* 0x000ea80000300800 */
[----:B------:R3:W-:Y:S04]  /*3aab0*/  STL [R1+0x1e0], R0 ;  /* 0x0001e00001007387 */ /* 0x0007e80000100800 */
        /* <DEDUP_REMOVED lines=136> */
[----:B0-----:R-:W4:Y:S04]  /*3b340*/  LDL.LU R3, [R1+0x28] ;  /* 0x0000280001037983 */ /* 0x001f280000300800 */
[----:B-1----:R-:W4:Y:S04]  /*3b350*/  LDL.LU R2, [R1+0x210] ;  /* 0x0002100001027983 */ /* 0x002f280000300800 */
[----:B------:R-:W4:Y:S01]  /*3b360*/  LDL.LU R22, [R1+0x18] ;  /* 0x0000180001167983 */ /* 0x000f220000300800 */
[----:B------:R-:W-:-:S03]  /*3b370*/  F2FP.F16.F32.PACK_AB R243, R139, R243 ;  /* 0x000000f38bf3723e */ /* 0x000fc600000000ff */
[----:B---3--:R-:W3:Y:S01]  /*3b380*/  LDL.LU R0, [R1+0x418] ;  /* 0x0004180001007983 */ /* 0x008ee20000300800 */
[----:B------:R-:W-:-:S03]  /*3b390*/  F2FP.F16.F32.PACK_AB R242, R137, R242 ;  /* 0x000000f289f2723e */ /* 0x000fc600000000ff */
[----:B------:R-:W3:Y:S01]  /*3b3a0*/  LDL.LU R21, [R1+0x10] ;  /* 0x0000100001157983 */ /* 0x000ee20000300800 */
[----:B------:R-:W-:-:S03]  /*3b3b0*/  F2FP.F16.F32.PACK_AB R241, R172, R241 ;  /* 0x000000f1acf1723e */ /* 0x000fc600000000ff */
[----:B------:R-:W3:Y:S01]  /*3b3c0*/  LDL.LU R157, [R1+0x410] ;  /* 0x00041000019d7983 */ /* 0x000ee20000300800 */
[----:B--2---:R-:W-:-:S03]  /*3b3d0*/  F2FP.F16.F32.PACK_AB R240, R171, R240 ;  /* 0x000000f0abf0723e */ /* 0x004fc600000000ff */
[----:B------:R-:W2:Y:S01]  /*3b3e0*/  LDL.LU R20, [R1+0x20c] ;  /* 0x00020c0001147983 */ /* 0x000ea20000300800 */
[----:B------:R-:W-:-:S03]  /*3b3f0*/  F2FP.F16.F32.PACK_AB R239, R138, R239 ;  /* 0x000000ef8aef723e */ /* 0x000fc600000000ff */
[----:B------:R-:W3:Y:S01]  /*3b400*/  LDL.LU R139, [R1+0x30c] ;  /* 0x00030c00018b7983 */ /* 0x000ee20000300800 */
[----:B------:R-:W-:-:S03]  /*3b410*/  F2FP.F16.F32.PACK_AB R238, R136, R238 ;  /* 0x000000ee88ee723e */ /* 0x000fc600000000ff */
[----:B------:R-:W2:Y:S01]  /*3b420*/  LDL.LU R137, [R1+0x50c] ;  /* 0x00050c0001897983 */ /* 0x000ea20000300800 */
[----:B----4-:R-:W-:-:S03]  /*3b430*/  F2FP.F16.F32.PACK_AB R237, R103, R237 ;  /* 0x000000ed67ed723e */ /* 0x010fc600000000ff */
[----:B------:R-:W4:Y:S01]  /*3b440*/  LDL.LU R172, [R1+0x1a48] ;  /* 0x001a480001ac7983 */ /* 0x000f220000300800 */
[----:B------:R-:W-:-:S03]  /*3b450*/  F2FP.F16.F32.PACK_AB R236, R170, R236 ;  /* 0x000000ecaaec723e */ /* 0x000fc600000000ff */
[----:B------:R-:W3:Y:S01]  /*3b460*/  LDL.LU R171, [R1+0x1a44] ;  /* 0x001a440001ab7983 */ /* 0x000ee20000300800 */
[----:B------:R-:W-:-:S03]  /*3b470*/  F2FP.F16.F32.PACK_AB R235, R135, R235 ;  /* 0x000000eb87eb723e */ /* 0x000fc600000000ff */
[----:B------:R-:W2:Y:S01]  /*3b480*/  LDL.LU R138, [R1+0x304] ;  /* 0x00030400018a7983 */ /* 0x000ea20000300800 */
[----:B------:R-:W-:-:S03]  /*3b490*/  F2FP.F16.F32.PACK_AB R234, R133, R234 ;  /* 0x000000ea85ea723e */ /* 0x000fc600000000ff */
[----:B------:R-:W2:Y:S01]  /*3b4a0*/  LDL.LU R136, [R1+0x504] ;  /* 0x0005040001887983 */ /* 0x000ea20000300800 */
[----:B------:R-:W-:-:S03]  /*3b4b0*/  F2FP.F16.F32.PACK_AB R233, R101, R233 ;  /* 0x000000e965e9723e */ /* 0x000fc600000000ff */
[----:B------:R-:W3:Y:S01]  /*3b4c0*/  LDL.LU R103, [R1+0x1a40] ;  /* 0x001a400001677983 */ /* 0x000ee20000300800 */
[----:B------:R-:W-:-:S03]  /*3b4d0*/  F2FP.F16.F32.PACK_AB R232, R169, R232 ;  /* 0x000000e8a9e8723e */ /* 0x000fc600000000ff */
[----:B------:R-:W2:Y:S01]  /*3b4e0*/  LDL.LU R170, [R1+0x1a3c] ;  /* 0x001a3c0001aa7983 */ /* 0x000ea20000300800 */
        /* <DEDUP_REMOVED lines=53> */
[----:B------:R-:W2:Y:S04]  /*3b840*/  LDL.LU R97, [R1+0x1a08] ;  /* 0x001a080001617983 */ /* 0x000ea80000300800 */
[----:B------:R-:W2:Y:S04]  /*3b850*/  LDL.LU R161, [R1+0x1a04] ;  /* 0x001a040001a17983 */ /* 0x000ea80000300800 */
[----:B------:R-:W2:Y:S04]  /*3b860*/  LDL.LU R122, [R1+0x264] ;  /* 0x00026400017a7983 */ /* 0x000ea80000300800 */
[----:B------:R-:W2:Y:S04]  /*3b870*/  LDL.LU R120, [R1+0x464] ;  /* 0x0004640001787983 */ /* 0x000ea80000300800 */
[----:B------:R-:W2:Y:S01]  /*3b880*/  LDL.LU R160, [R1+0x1a00] ;  /* 0x001a000001a07983 */ /* 0x000ea20000300800 */
[----:B------:R-:W-:-:S02]  /*3b890*/  F2FP.F16.F32.PACK_AB R204, R98, R204 ;  /* 0x000000cc62cc723e */ /* 0x000fc400000000ff */
[----:B------:R-:W-:Y:S01]  /*3b8a0*/  F2FP.F16.F32.PACK_AB R203, R119, R203 ;  /* 0x000000cb77cb723e */ /* 0x000fe200000000ff */
[----:B------:R-:W2:Y:S01]  /*3b8b0*/  LDL.LU R98, [R1+0x19fc] ;  /* 0x0019fc0001627983 */ /* 0x000ea20000300800 */
[----:B------:R-:W-:Y:S02]  /*3b8c0*/  F2FP.F16.F32.PACK_AB R202, R117, R202 ;  /* 0x000000ca75ca723e */ /* 0x000fe400000000ff */
[----:B------:R-:W-:Y:S01]  /*3b8d0*/  F2FP.F16.F32.PACK_AB R201, R96, R201 ;  /* 0x000000c960c9723e */ /* 0x000fe200000000ff */
        /* <DEDUP_REMOVED lines=58> */
[----:B------:R-:W2:Y:S01]  /*3bc80*/  LDL.LU R81, [R1+0x19c0] ;  /* 0x0019c00001517983 */ /* 0x000ea20000300800 */
[----:B----4-:R-:W-:-:S03]  /*3bc90*/  F2FP.F16.F32.PACK_AB R172, R82, R172 ;  /* 0x000000ac52ac723e */ /* 0x010fc600000000ff */
[----:B------:R-:W4:Y:S01]  /*3bca0*/  LDL.LU R82, [R1+0x19bc] ;  /* 0x0019bc0001527983 */ /* 0x000f220000300800 */
[----:B---3--:R-:W-:-:S03]  /*3bcb0*/  F2FP.F16.F32.PACK_AB R171, R103, R171 ;  /* 0x000000ab67ab723e */ /* 0x008fc600000000ff */
[----:B------:R-:W3:Y:S01]  /*3bcc0*/  LDL.LU R103, [R1+0x218] ;  /* 0x0002180001677983 */ /* 0x000ee20000300800 */
[----:B--2---:R-:W-:-:S03]  /*3bcd0*/  F2FP.F16.F32.PACK_AB R170, R101, R170 ;  /* 0x000000aa65aa723e */ /* 0x004fc600000000ff */
        /* <DEDUP_REMOVED lines=23> */
[----:B------:R-:W-:Y:S02]  /*3be50*/  F2FP.F16.F32.PACK_AB R153, R73, R153 ;  /* 0x000000994999723e */ /* 0x000fe400000000ff */
[----:B------:R-:W-:Y:S02]  /*3be60*/  F2FP.F16.F32.PACK_AB R152, R74, R152 ;  /* 0x000000984a98723e */ /* 0x000fe400000000ff */
[----:B------:R-:W-:Y:S02]  /*3be70*/  F2FP.F16.F32.PACK_AB R149, R72, R149 ;  /* 0x000000954895723e */ /* 0x000fe400000000ff */
[----:B------:R-:W-:Y:S02]  /*3be80*/  F2FP.F16.F32.PACK_AB R154, R96, R154 ;  /* 0x0000009a609a723e */ /* 0x000fe400000000ff */
[----:B------:R-:W2:Y:S01]  /*3be90*/  LDL.LU R96, [R1+0x420] ;  /* 0x0004200001607983 */ /* 0x000ea20000300800 */
[----:B------:R-:W-:-:S03]  /*3bea0*/  F2FP.F16.F32.PACK_AB R151, R95, R151 ;  /* 0x000000975f97723e */ /* 0x000fc600000000ff */
[----:B------:R-:W2:Y:S01]  /*3beb0*/  LDL.LU R73, [R1+0x19a0] ;  /* 0x0019a00001497983 */ /* 0x000ea20000300800 */
[----:B------:R-:W-:-:S03]  /*3bec0*/  F2FP.F16.F32.PACK_AB R148, R71, R148 ;  /* 0x000000944794723e */ /* 0x000fc600000000ff */
[----:B------:R-:W2:Y:S04]  /*3bed0*/  LDL.LU R74, [R1+0x199c] ;  /* 0x00199c00014a7983 */ /* 0x000ea80000300800 */
        /* <DEDUP_REMOVED lines=59> */
[----:B----4-:R-:W-:Y:S02]  /*3c290*/  F2FP.F16.F32.PACK_AB R7, R82, R7 ;  /* 0x000000075207723e */ /* 0x010fe400000000ff */
[----:B------:R-:W4:Y:S01]  /*3c2a0*/  LDL.LU R82, [R1+0x2a4] ;  /* 0x0002a40001527983 */ /* 0x000f220000300800 */
[----:B---3--:R-:W-:-:S03]  /*3c2b0*/  F2FP.F16.F32.PACK_AB R6, R80, R6 ;  /* 0x000000065006723e */ /* 0x008fc600000000ff */
[----:B------:R-:W3:Y:S04]  /*3c2c0*/  LDL.LU R80, [R1+0x4a4] ;  /* 0x0004a40001507983 */ /* 0x000ee80000300800 */
[----:B------:R-:W3:Y:S04]  /*3c2d0*/  LDL.LU R57, [R1+0x1960] ;  /* 0x0019600001397983 */ /* 0x000ee80000300800 */
[----:B------:R-:W3:Y:S01]  /*3c2e0*/  LDL.LU R58, [R1+0x195c] ;  /* 0x00195c00013a7983 */ /* 0x000ee20000300800 */
[----:B--2---:R-:W-:-:S03]  /*3c2f0*/  F2FP.F16.F32.PACK_AB R11, R79, R11 ;  /* 0x0000000b4f0b723e */ /* 0x004fc600000000ff */
[----:B------:R-:W2:Y:S01]  /*3c300*/  LDL.LU R79, [R1+0x2bc] ;  /* 0x0002bc00014f7983 */ /* 0x000ea20000300800 */
[----:B------:R-:W-:-:S03]  /*3c310*/  F2FP.F16.F32.PACK_AB R10, R77, R10 ;  /* 0x0000000a4d0a723e */ /* 0x000fc600000000ff */
[----:B------:R-:W4:Y:S04]  /*3c320*/  LDL.LU R77, [R1+0x4bc] ;  /* 0x0004bc00014d7983 */ /* 0x000f280000300800 */
[----:B------:R-:W3:Y:S04]  /*3c330*/  LDL.LU R56, [R1+0x1958] ;  /* 0x0019580001387983 */ /* 0x000ee80000300800 */
[----:B------:R-:W3:Y:S01]  /*3c340*/  LDL.LU R55, [R1+0x1954] ;  /* 0x0019540001377983 */ /* 0x000ee20000300800 */
[----:B------:R-:W-:-:S03]  /*3c350*/  F2FP.F16.F32.PACK_AB R15, R78, R15 ;  /* 0x0000000f4e0f723e */ /* 0x000fc600000000ff */
[----:B------:R-:W4:Y:S01]  /*3c360*/  LDL.LU R78, [R1+0x2b4] ;  /* 0x0002b400014e7983 */ /* 0x000f220000300800 */
[----:B------:R-:W-:-:S03]  /*3c370*/  F2FP.F16.F32.PACK_AB R14, R76, R14 ;  /* 0x0000000e4c0e723e */ /* 0x000fc600000000ff */
[----:B------:R-:W3:Y:S04]  /*3c380*/  LDL.LU R76, [R1+0x4b4] ;  /* 0x0004b400014c7983 */ /* 0x000ee80000300800 */
[----:B------:R-:W3:Y:S04]  /*3c390*/  LDL.LU R53, [R1+0x1950] ;  /* 0x0019500001357983 */ /* 0x000ee80000300800 */
[----:B------:R-:W3:Y:S01]  /*3c3a0*/  LDL.LU R54, [R1+0x194c] ;  /* 0x00194c0001367983 */ /* 0x000ee20000300800 */
[----:B------:R-:W-:-:S03]  /*3c3b0*/  F2FP.F16.F32.PACK_AB R19, R75, R19 ;  /* 0x000000134b13723e */ /* 0x000fc600000000ff */
[----:B------:R-:W2:Y:S01]  /*3c3c0*/  LDL.LU R75, [R1+0x2c8] ;  /* 0x0002c800014b7983 */ /* 0x000ea20000300800 */
[----:B------:R-:W-:Y:S02]  /*3c3d0*/  F2FP.F16.F32.PACK_AB R17, R52, R17 ;  /* 0x000000113411723e */ /* 0x000fe400000000ff */
[----:B------:R-:W-:Y:S02]  /*3c3e0*/  F2FP.F16.F32.PACK_AB R16, R51, R16 ;  /* 0x000000103310723e */ /* 0x000fe400000000ff */
[----:B------:R-:W-:Y:S02]  /*3c3f0*/  F2FP.F16.F32.PACK_AB R18, R73, R18 ;  /* 0x000000124912723e */ /* 0x000fe400000000ff */
[----:B------:R-:W4:Y:S04]  /*3c400*/  LDL.LU R73, [R1+0x4c8] ;  /* 0x0004c80001497983 */ /* 0x000f280000300800 */
[----:B------:R-:W3:Y:S04]  /*3c410*/  LDL.LU R52, [R1+0x1948] ;  /* 0x0019480001347983 */ /* 0x000ee80000300800 */
[----:B------:R-:W3:Y:S01]  /*3c420*/  LDL.LU R51, [R1+0x1944] ;  /* 0x0019440001337983 */ /* 0x000ee20000300800 */
[----:B--2---:R-:W-:-:S03]  /*3c430*/  F2FP.F16.F32.PACK_AB R75, R74, R75 ;  /* 0x0000004b4a4b723e */ /* 0x004fc600000000ff */
[----:B------:R-:W2:Y:S02]  /*3c440*/  LDL.LU R74, [R1+0x2c0] ;  /* 0x0002c000014a7983 */ /* 0x000ea40000300800 */
[----:B--2---:R-:W-:Y:S02]  /*3c450*/  F2FP.F16.F32.PACK_AB R74, R72, R74 ;  /* 0x0000004a484a723e */ /* 0x004fe400000000ff */
[----:B------:R-:W2:Y:S01]  /*3c460*/  LDL.LU R72, [R1+0x4c0] ;  /* 0x0004c00001487983 */ /* 0x000ea20000300800 */
[----:B----4-:R-:W-:Y:S02]  /*3c470*/  F2FP.F16.F32.PACK_AB R73, R49, R73 ;  /* 0x000000493149723e */ /* 0x010fe400000000ff */
[----:B------:R-:W-:Y:S01]  /*3c480*/  F2FP.F16.F32.PACK_AB R79, R71, R79 ;  /* 0x0000004f474f723e */ /* 0x000fe200000000ff */
[----:B------:R-:W4:Y:S01]  /*3c490*/  LDL.LU R49, [R1+0x1940] ;  /* 0x0019400001317983 */ /* 0x000f220000300800 */
[----:B--2---:R-:W-:-:S03]  /*3c4a0*/  F2FP.F16.F32.PACK_AB R72, R50, R72 ;  /* 0x000000483248723e */ /* 0x004fc600000000ff */
[----:B------:R-:W2:Y:S04]  /*3c4b0*/  LDL.LU R50, [R1+0x193c] ;  /* 0x00193c0001327983 */ /* 0x000ea80000300800 */
[----:B------:R-:W4:Y:S01]  /*3c4c0*/  LDL.LU R71, [R1+0x2b8] ;  /* 0x0002b80001477983 */ /* 0x000f220000300800 */
[----:B------:R-:W-:Y:S02]  /*3c4d0*/  F2FP.F16.F32.PACK_AB R78, R69, R78 ;  /* 0x0000004e454e723e */ /* 0x000fe400000000ff */
[----:B------:R-:W-:Y:S01]  /*3c4e0*/  F2FP.F16.F32.PACK_AB R77, R48, R77 ;  /* 0x0000004d304d723e */ /* 0x000fe200000000ff */
[----:B------:R-:W2:Y:S01]  /*3c4f0*/  LDL.LU R69, [R1+0x4b8] ;  /* 0x0004b80001457983 */ /* 0x000ea20000300800 */
[----:B---3--:R-:W-:-:S03]  /*3c500*/  F2FP.F16.F32.PACK_AB R76, R47, R76 ;  /* 0x0000004c2f4c723e */ /* 0x008fc600000000ff */
[----:B------:R-:W3:Y:S04]  /*3c510*/  LDL.LU R48, [R1+0x1938] ;  /* 0x0019380001307983 */ /* 0x000ee80000300800 */
[----:B------:R-:W3:Y:S01]  /*3c520*/  LDL.LU R47, [R1+0x1934] ;  /* 0x00193400012f7983 */ /* 0x000ee20000300800 */
[----:B----4-:R-:W-:-:S03]  /*3c530*/  F2FP.F16.F32.PACK_AB R71, R70, R71 ;  /* 0x000000474647723e */ /* 0x010fc600000000ff */
[----:B------:R-:W4:Y:S02]  /*3c540*/  LDL.LU R70, [R1+0x2b0] ;  /* 0x0002b00001467983 */ /* 0x000f240000300800 */
[----:B----4-:R-:W-:Y:S02]  /*3c550*/  F2FP.F16.F32.PACK_AB R70, R68, R70 ;  /* 0x000000464446723e */ /* 0x010fe400000000ff */
[----:B------:R-:W4:Y:S01]  /*3c560*/  LDL.LU R68, [R1+0x4b0] ;  /* 0x0004b00001447983 */ /* 0x000f220000300800 */
[----:B--2---:R-:W-:Y:S02]  /*3c570*/  F2FP.F16.F32.PACK_AB R69, R45, R69 ;  /* 0x000000452d45723e */ /* 0x004fe400000000ff */
[----:B------:R-:W-:Y:S01]  /*3c580*/  F2FP.F16.F32.PACK_AB R83, R67, R83 ;  /* 0x000000534353723e */ /* 0x000fe200000000ff */
[----:B------:R-:W2:Y:S01]  /*3c590*/  LDL.LU R45, [R1+0x1930] ;  /* 0x00193000012d7983 */ /* 0x000ea20000300800 */
[----:B----4-:R-:W-:-:S03]  /*3c5a0*/  F2FP.F16.F32.PACK_AB R68, R46, R68 ;  /* 0x000000442e44723e */ /* 0x010fc600000000ff */
[----:B------:R-:W4:Y:S04]  /*3c5b0*/  LDL.LU R46, [R1+0x192c] ;  /* 0x00192c00012e7983 */ /* 0x000f280000300800 */
[----:B------:R-:W3:Y:S01]  /*3c5c0*/  LDL.LU R67, [R1+0x2a8] ;  /* 0x0002a80001437983 */ /* 0x000ee20000300800 */
[----:B------:R-:W-:Y:S02]  /*3c5d0*/  F2FP.F16.F32.PACK_AB R82, R65, R82 ;  /* 0x000000524152723e */ /* 0x000fe400000000ff */
[----:B------:R-:W-:Y:S01]  /*3c5e0*/  F2FP.F16.F32.PACK_AB R81, R44, R81 ;  /* 0x000000512c51723e */ /* 0x000fe200000000ff */
[----:B------:R-:W2:Y:S01]  /*3c5f0*/  LDL.LU R65, [R1+0x4a8] ;  /* 0x0004a80001417983 */ /* 0x000ea20000300800 */
[----:B------:R-:W-:-:S03]  /*3c600*/  F2FP.F16.F32.PACK_AB R80, R43, R80 ;  /* 0x000000502b50723e */ /* 0x000fc600000000ff */
[----:B------:R-:W4:Y:S04]  /*3c610*/  LDL.LU R44, [R1+0x1928] ;  /* 0x00192800012c7983 */ /* 0x000f280000300800 */
[----:B------:R-:W4:Y:S01]  /*3c620*/  LDL.LU R43, [R1+0x1924] ;  /* 0x00192400012b7983 */ /* 0x000f220000300800 */
[----:B---3--:R-:W-:-:S03]  /*3c630*/  F2FP.F16.F32.PACK_AB R67, R66, R67 ;  /* 0x000000434243723e */ /* 0x008fc600000000ff */
[----:B------:R-:W3:Y:S02]  /*3c640*/  LDL.LU R66, [R1+0x2a0] ;  /* 0x0002a00001427983 */ /* 0x000ee40000300800 */
[----:B---3--:R-:W-:Y:S02]  /*3c650*/  F2FP.F16.F32.PACK_AB R66, R64, R66 ;  /* 0x000000424042723e */ /* 0x008fe400000000ff */
[----:B------:R-:W3:Y:S01]  /*3c660*/  LDL.LU R64, [R1+0x4a0] ;  /* 0x0004a00001407983 */ /* 0x000ee20000300800 */
[----:B--2---:R-:W-:Y:S02]  /*3c670*/  F2FP.F16.F32.PACK_AB R65, R41, R65 ;  /* 0x000000412941723e */ /* 0x004fe400000000ff */
[----:B------:R-:W-:Y:S01]  /*3c680*/  F2FP.F16.F32.PACK_AB R87, R63, R87 ;  /* 0x000000573f57723e */ /* 0x000fe200000000ff */
[----:B------:R-:W2:Y:S01]  /*3c690*/  LDL.LU R41, [R1+0x1920] ;  /* 0x0019200001297983 */ /* 0x000ea20000300800 */
[----:B---3--:R-:W-:-:S03]  /*3c6a0*/  F2FP.F16.F32.PACK_AB R64, R42, R64 ;  /* 0x000000402a40723e */ /* 0x008fc600000000ff */
[----:B------:R-:W3:Y:S04]  /*3c6b0*/  LDL.LU R42, [R1+0x191c] ;  /* 0x00191c00012a7983 */ /* 0x000ee80000300800 */
[----:B------:R-:W4:Y:S01]  /*3c6c0*/  LDL.LU R63, [R1+0x298] ;  /* 0x00029800013f7983 */ /* 0x000f220000300800 */
[----:B------:R-:W-:Y:S02]  /*3c6d0*/  F2FP.F16.F32.PACK_AB R86, R61, R86 ;  /* 0x000000563d56723e */ /* 0x000fe400000000ff */
[----:B------:R-:W-:Y:S01]  /*3c6e0*/  F2FP.F16.F32.PACK_AB R85, R40, R85 ;  /* 0x000000552855723e */ /* 0x000fe200000000ff */
[----:B------:R-:W2:Y:S01]  /*3c6f0*/  LDL.LU R61, [R1+0x498] ;  /* 0x00049800013d7983 */ /* 0x000ea20000300800 */
[----:B------:R-:W-:-:S03]  /*3c700*/  F2FP.F16.F32.PACK_AB R84, R39, R84 ;  /* 0x000000542754723e */ /* 0x000fc600000000ff */
        /* <DEDUP_REMOVED lines=25> */
[----:B------:R-:W-:Y:S02]  /*3c8a0*/  F2FP.F16.F32.PACK_AB R110, R53, R110 ;  /* 0x0000006e356e723e */ /* 0x000fe400000000ff */
[----:B------:R-:W-:-:S02]  /*3c8b0*/  F2FP.F16.F32.PACK_AB R109, R32, R109 ;  /* 0x0000006d206d723e */ /* 0x000fc400000000ff */
[----:B------:R-:W-:Y:S02]  /*3c8c0*/  F2FP.F16.F32.PACK_AB R108, R31, R108 ;  /* 0x0000006c1f6c723e */ /* 0x000fe400000000ff */
[----:B------:R-:W-:Y:S02]  /*3c8d0*/  F2FP.F16.F32.PACK_AB R119, R54, R119 ;  /* 0x000000773677723e */ /* 0x000fe400000000ff */
[----:B------:R-:W-:Y:S02]  /*3c8e0*/  F2FP.F16.F32.PACK_AB R118, R52, R118 ;  /* 0x000000763476723e */ /* 0x000fe400000000ff */
[----:B------:R-:W-:Y:S02]  /*3c8f0*/  F2FP.F16.F32.PACK_AB R117, R29, R117 ;  /* 0x000000751d75723e */ /* 0x000fe400000000ff */
        /* <DEDUP_REMOVED lines=10> */
[----:B---3--:R-:W-:Y:S02]  /*3c9a0*/  F2FP.F16.F32.PACK_AB R56, R34, R56 ;  /* 0x000000382238723e */ /* 0x008fe400000000ff */
[----:B------:R-:W3:Y:S04]  /*3c9b0*/  LDL.LU R34, [R1+0x18fc] ;  /* 0x0018fc0001227983 */ /* 0x000ee80000300800 */
[----:B------:R-:W4:Y:S04]  /*3c9c0*/  LDL.LU R55, [R1+0x24c] ;  /* 0x00024c0001377983 */ /* 0x000f280000300800 */
[----:B------:R-:W2:Y:S04]  /*3c9d0*/  LDL.LU R53, [R1+0x44c] ;  /* 0x00044c0001357983 */ /* 0x000ea80000300800 */
[----:B------:R-:W3:Y:S04]  /*3c9e0*/  LDL.LU R32, [R1+0x18f8] ;  /* 0x0018f80001207983 */ /* 0x000ee80000300800 */
[----:B------:R-:W3:Y:S04]  /*3c9f0*/  LDL.LU R31, [R1+0x18f4] ;  /* 0x0018f400011f7983 */ /* 0x000ee80000300800 */
[----:B------:R-:W2:Y:S04]  /*3ca00*/  LDL.LU R54, [R1+0x244] ;  /* 0x0002440001367983 */ /* 0x000ea80000300800 */
[----:B------:R-:W3:Y:S04]  /*3ca10*/  LDL.LU R52, [R1+0x444] ;  /* 0x0004440001347983 */ /* 0x000ee80000300800 */
        /* <DEDUP_REMOVED lines=10> */
[----:B------:R-:W4:Y:S01]  /*3cac0*/  LDL.LU R47, [R1+0x258] ;  /* 0x00025800012f7983 */ /* 0x000f220000300800 */
[----:B------:R-:W-:-:S02]  /*3cad0*/  F2FP.F16.F32.PACK_AB R142, R45, R142 ;  /* 0x0000008e2d8e723e */ /* 0x000fc400000000ff */
        /* <DEDUP_REMOVED lines=33> */
[----:B------:R-:W3:Y:S01]  /*3ccf0*/  LDL.LU R37, [R1+0x438] ;  /* 0x0004380001257983 */ /* 0x000ee20000300800 */
[----:B------:R-:W-:-:S03]  /*3cd00*/  F2FP.F16.F32.PACK_AB R48, R245, R48 ;  /* 0x00000030f530723e */ /* 0x000fc600000000ff */
[----:B------:R-:W2:Y:S04]  /*3cd10*/  LDL.LU R244, [R1+0x18b8] ;  /* 0x0018b80001f47983 */ /* 0x000ea80000300800 */
[----:B------:R-:W2:Y:S01]  /*3cd20*/  LDL.LU R245, [R1+0x18b4] ;  /* 0x0018b40001f57983 */ /* 0x000ea20000300800 */
[----:B----4-:R-:W-:-:S03]  /*3cd30*/  F2FP.F16.F32.PACK_AB R39, R38, R39 ;  /* 0x000000272627723e */ /* 0x010fc600000000ff */
[----:B------:R-:W4:Y:S02]  /*3cd40*/  LDL.LU R38, [R1+0x230] ;  /* 0x0002300001267983 */ /* 0x000f240000300800 */
[----:B----4-:R-:W-:Y:S02]  /*3cd50*/  F2FP.F16.F32.PACK_AB R38, R36, R38 ;  /* 0x000000262426723e */ /* 0x010fe400000000ff */
[----:B------:R-:W4:Y:S01]  /*3cd60*/  LDL.LU R36, [R1+0x430] ;  /* 0x0004300001247983 */ /* 0x000f220000300800 */
[----:B---3--:R-:W-:Y:S02]  /*3cd70*/  F2FP.F16.F32.PACK_AB R37, R158, R37 ;  /* 0x000000259e25723e */ /* 0x008fe400000000ff */
[----:B------:R-:W-:Y:S01]  /*3cd80*/  F2FP.F16.F32.PACK_AB R95, R35, R95 ;  /* 0x0000005f235f723e */ /* 0x000fe200000000ff */
[----:B------:R-:W3:Y:S01]  /*3cd90*/  LDL.LU R158, [R1+0x18b0] ;  /* 0x0018b000019e7983 */ /* 0x000ee20000300800 */
[----:B----4-:R-:W-:-:S03]  /*3cda0*/  F2FP.F16.F32.PACK_AB R36, R159, R36 ;  /* 0x000000249f24723e */ /* 0x010fc600000000ff */
[----:B------:R-:W3:Y:S04]  /*3cdb0*/  LDL.LU R159, [R1+0x18ac] ;  /* 0x0018ac00019f7983 */ /* 0x000ee80000300800 */
[----:B------:R-:W4:Y:S01]  /*3cdc0*/  LDL.LU R35, [R1+0x228] ;  /* 0x0002280001237983 */ /* 0x000f220000300800 */
[----:B------:R-:W-:Y:S02]  /*3cdd0*/  F2FP.F16.F32.PACK_AB R94, R33, R94 ;  /* 0x0000005e215e723e */ /* 0x000fe400000000ff */
[----:B------:R-:W-:Y:S01]  /*3cde0*/  F2FP.F16.F32.PACK_AB R93, R156, R93 ;  /* 0x0000005d9c5d723e */ /* 0x000fe200000000ff */
[----:B------:R-:W2:Y:S01]  /*3cdf0*/  LDL.LU R33, [R1+0x428] ;  /* 0x0004280001217983 */ /* 0x000ea20000300800 */
[----:B------:R-:W-:-:S03]  /*3ce00*/  F2FP.F16.F32.PACK_AB R92, R23, R92 ;  /* 0x0000005c175c723e */ /* 0x000fc600000000ff */
[----:B------:R0:W5:Y:S04]  /*3ce10*/  LDL.LU R156, [R1+0x18a8] ;  /* 0x0018a800019c7983 */ /* 0x0001680000300800 */
[----:B------:R0:W5:Y:S01]  /*3ce20*/  LDL.LU R23, [R1+0x18a4] ;  /* 0x0018a40001177983 */ /* 0x0001620000300800 */
[----:B----4-:R-:W-:-:S03]  /*3ce30*/  F2FP.F16.F32.PACK_AB R35, R34, R35 ;  /* 0x000000232223723e */ /* 0x010fc600000000ff */
[----:B------:R-:W4:Y:S01]  /*3ce40*/  LDL.LU R34, [R1+0x220] ;  /* 0x0002200001227983 */ /* 0x000f220000300800 */
[----:B--2---:R-:W-:Y:S02]  /*3ce50*/  F2FP.F16.F32.PACK_AB R33, R3, R33 ;  /* 0x000000210321723e */ /* 0x004fe400000000ff */
[----:B----4-:R-:W-:Y:S02]  /*3ce60*/  F2FP.F16.F32.PACK_AB R34, R32, R34 ;  /* 0x000000222022723e */ /* 0x010fe400000000ff */
[----:B------:R-:W2:Y:S04]  /*3ce70*/  LDL.LU R32, [R1+0x20] ;  /* 0x0000200001207983 */ /* 0x000ea80000300800 */
[----:B------:R0:W5:Y:S01]  /*3ce80*/  LDL.LU R3, [R1+0x18a0] ;  /* 0x0018a00001037983 */ /* 0x0001620000300800 */
        /* <DEDUP_REMOVED lines=11> */
[----:B---3--:R-:W-:Y:S02]  /*3cf40*/  F2FP.F16.F32.PACK_AB R24, R159, R158 ;  /* 0x0000009e9f18723e */ /* 0x008fe400000000ff */
[----:B--2---:R-:W-:-:S02]  /*3cf50*/  F2FP.F16.F32.PACK_AB R32, R32, R96 ;  /* 0x000000602020723e */ /* 0x004fc400000000ff */
[----:B------:R-:W-:Y:S02]  /*3cf60*/  F2FP.F16.F32.PACK_AB R96, R102, R101 ;  /* 0x000000656660723e */ /* 0x000fe400000000ff */
[----:B------:R-:W-:Y:S02]  /*3cf70*/  F2FP.F16.F32.PACK_AB R102, R25, R252 ;  /* 0x000000fc1966723e */ /* 0x000fe400000000ff */
[----:B------:R-:W-:Y:S02]  /*3cf80*/  F2FP.F16.F32.PACK_AB R101, R251, R250 ;  /* 0x000000fafb65723e */ /* 0x000fe400000000ff */
[----:B0-----:R-:W-:-:S07]  /*3cf90*/  F2FP.F16.F32.PACK_AB R25, R245, R244 ;  /* 0x000000f4f519723e */ /* 0x001fce00000000ff */
.L_x_0:
[----:B------:R-:W0:Y:S01]  /*3cfa0*/  S2R R0, SR_TID.X ;  /* 0x0000000000007919 */ /* 0x000e220000002100 */
[----:B------:R-:W-:Y:S01]  /*3cfb0*/  MOV R157, 0x400 ;  /* 0x00000400009d7802 */ /* 0x000fe20000000f00 */
[----:B------:R-:W1:Y:S01]  /*3cfc0*/  LDC R252, c[0x0][0x22c] ;  /* 0x00008b00fffc7b82 */ /* 0x000e620000000800 */
[----:B------:R-:W2:Y:S01]  /*3cfd0*/  S2R R158, SR_CgaCtaId ;  /* 0x00000000009e7919 */ /* 0x000ea20000008800 */
[----:B------:R-:W3:Y:S01]  /*3cfe0*/  S2R R22, SR_TID.X ;  /* 0x0000000000167919 */ /* 0x000ee20000002100 */
[C---:B0-----:R-:W-:Y:S02]  /*3cff0*/  IMAD.SHL.U32 R20, R0.reuse, 0x10, RZ ;  /* 0x0000001000147824 */ /* 0x041fe400078e00ff */
[----:B------:R-:W-:Y:S01]  /*3d000*/  IMAD.SHL.U32 R2, R0, 0x40, RZ ;  /* 0x0000004000027824 */ /* 0x000fe200078e00ff */
[----:B--2---:R-:W-:Y:S01]  /*3d010*/  LEA R157, R158, R157, 0x18 ;  /* 0x0000009d9e9d7211 */ /* 0x004fe200078ec0ff */
[----:B------:R-:W-:Y:S01]  /*3d020*/  IMAD.SHL.U32 R21, R0, 0x8, RZ ;  /* 0x0000000800157824 */ /* 0x000fe200078e00ff */
[----:B------:R-:W-:Y:S01]  /*3d030*/  LOP3.LUT R20, R20, 0xf0, RZ, 0xc0, !PT ;  /* 0x000000f014147812 */ /* 0x000fe200078ec0ff */
[----:B------:R-:W0:Y:S01]  /*3d040*/  LDC.64 R158, c[0x0][0x228] ;  /* 0x00008a00ff9e7b82 */ /* 0x000e220000000a00 */
[----:B------:R-:W-:-:S02]  /*3d050*/  LOP3.LUT R2, R2, 0x400, RZ, 0xc0, !PT ;  /* 0x0000040002027812 */ /* 0x000fc400078ec0ff */
[----:B---3--:R-:W-:Y:S02]  /*3d060*/  LOP3.LUT R22, R22, 0x7f, RZ, 0xc0, !PT ;  /* 0x0000007f16167812 */ /* 0x008fe400078ec0ff */
[----:B------:R-:W-:Y:S02]  /*3d070*/  IADD3 R0, R2, R157, R20 ;  /* 0x0000009d02007210 */ /* 0x000fe40007ffe014 */
[----:B------:R-:W-:Y:S01]  /*3d080*/  LOP3.LUT R2, R21, 0x300, RZ, 0xc0, !PT ;  /* 0x0000030015027812 */ /* 0x000fe200078ec0ff */
[----:B------:R-:W-:Y:S01]  /*3d090*/  IMAD R22, R22, 0x10, R157 ;  /* 0x0000001016167824 */ /* 0x000fe200078e029d */
[----:B------:R-:W-:Y:S03]  /*3d0a0*/  BAR.SYNC.DEFER_BLOCKING 0x0 ;  /* 0x0000000000007b1d */ /* 0x000fe60000010000 */
[----:B------:R-:W-:-:S05]  /*3d0b0*/  IMAD.IADD R0, R0, 0x1, R2 ;  /* 0x0000000100007824 */ /* 0x000fca00078e0202 */
[----:B------:R-:W2:Y:S08]  /*3d0c0*/  LDC.64 R20, c[0x0][0x228] ;  /* 0x00008a00ff147b82 */ /* 0x000eb00000000a00 */
[----:B------:R-:W3:Y:S08]  /*3d0d0*/  LDC R2, c[0x0][0x244] ;  /* 0x00009100ff027b82 */ /* 0x000ef00000000800 */
[----:B------:R-:W4:Y:S01]  /*3d0e0*/  LDC R157, c[0x0][0x248] ;  /* 0x00009200ff9d7b82 */ /* 0x000f220000000800 */
[----:B------:R-:W-:Y:S07]  /*3d0f0*/  STSM.16.M88.4 [R0], R24 ;  /* 0x0000001800007844 */ /* 0x000fee0000000200 */
[----:B------:R-:W-:Y:S06]  /*3d100*/  BAR.SYNC.DEFER_BLOCKING 0x0 ;  /* 0x0000000000007b1d */ /* 0x000fec0000010000 */
[----:B------:R-:W1:Y:S02]  /*3d110*/  LDS.128 R24, [R22] ;  /* 0x0000000016187984 */ /* 0x000e640000000c00 */
[----:B------:R-:W-:Y:S06]  /*3d120*/  BAR.SYNC.DEFER_BLOCKING 0x0 ;  /* 0x0000000000007b1d */ /* 0x000fec0000010000 */
[----:B------:R-:W-:Y:S02]  /*3d130*/  STSM.16.M88.4 [R0], R100 ;  /* 0x0000006400007844 */ /* 0x000fe40000000200 */
[----:B------:R-:W-:Y:S06]  /*3d140*/  BAR.SYNC.DEFER_BLOCKING 0x0 ;  /* 0x0000000000007b1d */ /* 0x000fec0000010000 */
[----:B-1----:R-:W-:Y:S04]  /*3d150*/  STL.64 [R1+0x20], R24 ;  /* 0x0000201801007387 */ /* 0x002fe80000100a00 */
[----:B------:R-:W-:Y:S04]  /*3d160*/  STL.64 [R1+0x28], R26 ;  /* 0x0000281a01007387 */ /* 0x000fe80000100a00 */
[----:B------:R-:W1:Y:S01]  /*3d170*/  LDS.128 R24, [R22] ;  /* 0x0000000016187984 */ /* 0x000e620000000c00 */
        /* <DEDUP_REMOVED lines=9> */
[----:B-1----:R-:W-:Y:S04]  /*3d210*/  STL.64 [R1], R24 ;  /* 0x0000001801007387 */ /* 0x002fe80000100a00 */
        /* <DEDUP_REMOVED lines=11> */
[----:B-1----:R1:W-:Y:S04]  /*3d2d0*/  STL.64 [R1+0x18d8], R244 ;  /* 0x0018d8f401007387 */ /* 0x0023e80000100a00 */
[----:B------:R0:W-:Y:S04]  /*3d2e0*/  STL.64 [R1+0x18c0], R246 ;  /* 0x0018c0f601007387 */ /* 0x0001e80000100a00 */
[----:B-1----:R-:W3:Y:S04]  /*3d2f0*/  LDL.LU R244, [R1+0x610] ;  /* 0x0006100001f47983 */ /* 0x002ee80000300800 */
[----:B------:R-:W1:Y:S01]  /*3d300*/  LDS.128 R100, [R22] ;  /* 0x0000000016647984 */ /* 0x000e620000000c00 */
[----:B------:R-:W-:Y:S06]  /*3d310*/  BAR.SYNC.DEFER_BLOCKING 0x0 ;  /* 0x0000000000007b1d */ /* 0x000fec0000010000 */
[----:B------:R-:W3:Y:S04]  /*3d320*/  LDL.LU R245, [R1+0x614] ;  /* 0x0006140001f57983 */ /* 0x000ee80000300800 */
[----:B0-----:R-:W3:Y:S04]  /*3d330*/  LDL.LU R246, [R1+0x618] ;  /* 0x0006180001f67983 */ /* 0x001ee80000300800 */
[----:B------:R-:W3:Y:S04]  /*3d340*/  LDL.LU R247, [R1+0x61c] ;  /* 0x00061c0001f77983 */ /* 0x000ee80000300800 */
[----:B------:R-:W2:Y:S04]  /*3d350*/  LDL.LU R248, [R1+0x3f0] ;  /* 0x0003f00001f87983 */ /* 0x000ea80000300800 */
[----:B------:R-:W-:Y:S01]  /*3d360*/  STSM.16.M88.4 [R0], R36 ;  /* 0x0000002400007844 */ /* 0x000fe20000000200 */
[----:B------:R-:W-:Y:S06]  /*3d370*/  BAR.SYNC.DEFER_BLOCKING 0x0 ;  /* 0x0000000000007b1d */ /* 0x000fec0000010000 */
[----:B------:R-:W2:Y:S04]  /*3d380*/  LDL.LU R249, [R1+0x3f4] ;  /* 0x0003f40001f97983 */ /* 0x000ea80000300800 */
[----:B------:R-:W2:Y:S04]  /*3d390*/  LDL.LU R250, [R1+0x3f8] ;  /* 0x0003f80001fa7983 */ /* 0x000ea80000300800 */
[----:B------:R-:W2:Y:S04]  /*3d3a0*/  LDL.LU R251, [R1+0x3fc] ;  /* 0x0003fc0001fb7983 */ /* 0x000ea80000300800 */
[----:B-1----:R-:W-:Y:S04]  /*3d3b0*/  STL.64 [R1+0x18e0], R102 ;  /* 0x0018e06601007387 */ /* 0x002fe80000100a00 */
[----:B------:R-:W-:Y:S01]  /*3d3c0*/  LDS.128 R96, [R22] ;  /* 0x0000000016607984 */ /* 0x000fe20000000c00 */
[----:B------:R-:W-:Y:S06]  /*3d3d0*/  BAR.SYNC.DEFER_BLOCKING 0x0 ;  /* 0x0000000000007b1d */ /* 0x000fec0000010000 */
[----:B------:R-:W-:Y:S02]  /*3d3e0*/  STSM.16.M88.4 [R0], R48 ;  /* 0x0000003000007844 */ /* 0x000fe40000000200 */
[----:B------:R-:W-:Y:S06]  /*3d3f0*/  BAR.SYNC.DEFER_BLOCKING 0x0 ;  /* 0x0000000000007b1d */ /* 0x000fec0000010000 */
[----:B------:R-:W-:Y:S02]  /*3d400*/  LDS.128 R92, [R22] ;  /* 0x00000000165c7984 */ /* 0x000fe40000000c00 */
        /* <DEDUP_REMOVED lines=181> */
[----:B------:R0:W-:Y:S02]  /*3df60*/  STSM.16.M88.4 [R0], R224 ;  /* 0x000000e000007844 */ /* 0x0001e40000000200 */
[----:B------:R-:W-:Y:S06]  /*3df70*/  BAR.SYNC.DEFER_BLOCKING 0x0 ;  /* 0x0000000000007b1d */ /* 0x000fec0000010000 */
[----:B0-----:R-:W4:Y:S04]  /*3df80*/  LDL.LU R224, [R1+0x1e0] ;  /* 0x0001e00001e07983 */ /* 0x001f280000300800 */
[----:B------:R-:W4:Y:S04]  /*3df90*/  LDL.LU R225, [R1+0x1e4] ;  /* 0x0001e40001e17983 */ /* 0x000f280000300800 */
[----:B------:R-:W4:Y:S04]  /*3dfa0*/  LDL.LU R226, [R1+0x1e8] ;  /* 0x0001e80001e27983 */ /* 0x000f280000300800 */
[----:B------:R-:W4:Y:S04]  /*3dfb0*/  LDL.LU R227, [R1+0x1ec] ;  /* 0x0001ec0001e37983 */ /* 0x000f280000300800 */
[----:B------:R-:W-:Y:S01]  /*3dfc0*/  LDS.128 R204, [R22] ;  /* 0x0000000016cc7984 */ /* 0x000fe20000000c00 */
[----:B------:R-:W-:Y:S06]  /*3dfd0*/  BAR.SYNC.DEFER_BLOCKING 0x0 ;  /* 0x0000000000007b1d */ /* 0x000fec0000010000 */
[----:B------:R0:W-:Y:S02]  /*3dfe0*/  STSM.16.M88.4 [R0], R228 ;  /* 0x000000e400007844 */ /* 0x0001e40000000200 */
[----:B------:R-:W-:Y:S06]  /*3dff0*/  BAR.SYNC.DEFER_BLOCKING 0x0 ;  /* 0x0000000000007b1d */ /* 0x000fec0000010000 */
[----:B0-----:R-:W3:Y:S04]  /*3e000*/  LDL.LU R228, [R1+0x1f0] ;  /* 0x0001f00001e47983 */ /* 0x001ee80000300800 */
[----:B------:R-:W3:Y:S04]  /*3e010*/  LDL.LU R229, [R1+0x1f4] ;  /* 0x0001f40001e57983 */ /* 0x000ee80000300800 */
[----:B------:R-:W3:Y:S04]  /*3e020*/  LDL.LU R230, [R1+0x1f8] ;  /* 0x0001f80001e67983 */ /* 0x000ee80000300800 */
[----:B------:R-:W3:Y:S04]  /*3e030*/  LDL.LU R231, [R1+0x1fc] ;  /* 0x0001fc0001e77983 */ /* 0x000ee80000300800 */
[----:B------:R-:W-:Y:S01]  /*3e040*/  LDS.128 R208, [R22] ;  /* 0x0000000016d07984 */ /* 0x000fe20000000c00 */
[----:B------:R-:W-:Y:S06]  /*3e050*/  BAR.SYNC.DEFER_BLOCKING 0x0 ;  /* 0x0000000000007b1d */ /* 0x000fec0000010000 */
[----:B------:R0:W-:Y:S02]  /*3e060*/  STSM.16.M88.4 [R0], R232 ;  /* 0x000000e800007844 */ /* 0x0001e40000000200 */
[----:B------:R-:W-:Y:S06]  /*3e070*/  BAR.SYNC.DEFER_BLOCKING 0x0 ;  /* 0x0000000000007b1d */ /* 0x000fec0000010000 */
[----:B0-----:R-:W2:Y:S04]  /*3e080*/  LDL.LU R232, [R1+0x3e0] ;  /* 0x0003e00001e87983 */ /* 0x001ea80000300800 */
[----:B------:R-:W2:Y:S04]  /*3e090*/  LDL.LU R233, [R1+0x3e4] ;  /* 0x0003e40001e97983 */ /* 0x000ea80000300800 */
[----:B------:R-:W2:Y:S04]  /*3e0a0*/  LDL.LU R234, [R1+0x3e8] ;  /* 0x0003e80001ea7983 */ /* 0x000ea80000300800 */
[----:B------:R-:W2:Y:S04]  /*3e0b0*/  LDL.LU R235, [R1+0x3ec] ;  /* 0x0003ec0001eb7983 */ /* 0x000ea80000300800 */
[----:B------:R-:W-:Y:S01]  /*3e0c0*/  LDS.128 R212, [R22] ;  /* 0x0000000016d47984 */ /* 0x000fe20000000c00 */
[----:B------:R-:W-:Y:S06]  /*3e0d0*/  BAR.SYNC.DEFER_BLOCKING 0x0 ;  /* 0x0000000000007b1d */ /* 0x000fec0000010000 */
[----:B------:R-:W-:Y:S02]  /*3e0e0*/  STSM.16.M88.4 [R0], R236 ;  /* 0x000000ec00007844 */ /* 0x000fe40000000200 */
[----:B------:R-:W-:Y:S06]  /*3e0f0*/  BAR.SYNC.DEFER_BLOCKING 0x0 ;  /* 0x0000000000007b1d */ /* 0x000fec0000010000 */
[----:B------:R-:W-:Y:S02]  /*3e100*/  LDS.128 R216, [R22] ;  /* 0x0000000016d87984 */ /* 0x000fe40000000c00 */
        /* <DEDUP_REMOVED lines=9> */
[----:B----4-:R-:W-:Y:S02]  /*3e1a0*/  STSM.16.M88.4 [R0], R224 ;  /* 0x000000e000007844 */ /* 0x010fe40000000200 */
[----:B------:R-:W-:Y:S06]  /*3e1b0*/  BAR.SYNC.DEFER_BLOCKING 0x0 ;  /* 0x0000000000007b1d */ /* 0x000fec0000010000 */
[----:B------:R-:W-:Y:S02]  /*3e1c0*/  LDS.128 R224, [R22] ;  /* 0x0000000016e07984 */ /* 0x000fe40000000c00 */
[----:B------:R-:W-:Y:S06]  /*3e1d0*/  BAR.SYNC.DEFER_BLOCKING 0x0 ;  /* 0x0000000000007b1d */ /* 0x000fec0000010000 */
[----:B---3--:R-:W-:Y:S02]  /*3e1e0*/  STSM.16.M88.4 [R0], R228 ;  /* 0x000000e400007844 */ /* 0x008fe40000000200 */
[----:B------:R-:W-:Y:S06]  /*3e1f0*/  BAR.SYNC.DEFER_BLOCKING 0x0 ;  /* 0x0000000000007b1d */ /* 0x000fec0000010000 */
[----:B------:R-:W-:Y:S02]  /*3e200*/  LDS.128 R228, [R22] ;  /* 0x0000000016e47984 */ /* 0x000fe40000000c00 */
[----:B------:R-:W-:Y:S06]  /*3e210*/  BAR.SYNC.DEFER_BLOCKING 0x0 ;  /* 0x0000000000007b1d */ /* 0x000fec0000010000 */
[----:B--2---:R-:W-:Y:S02]  /*3e220*/  STSM.16.M88.4 [R0], R232 ;  /* 0x000000e800007844 */ /* 0x004fe40000000200 */
[----:B------:R-:W-:Y:S06]  /*3e230*/  BAR.SYNC.DEFER_BLOCKING 0x0 ;  /* 0x0000000000007b1d */ /* 0x000fec0000010000 */
[----:B------:R-:W0:Y:S02]  /*3e240*/  LDS.128 R232, [R22] ;  /* 0x0000000016e87984 */ /* 0x000e240000000c00 */
[----:B------:R-:W-:Y:S06]  /*3e250*/  BAR.SYNC.DEFER_BLOCKING 0x0 ;  /* 0x0000000000007b1d */ /* 0x000fec0000010000 */
[----:B------:R1:W-:Y:S02]  /*3e260*/  STSM.16.M88.4 [R0], R248 ;  /* 0x000000f800007844 */ /* 0x0003e40000000200 */
[----:B------:R-:W-:Y:S06]  /*3e270*/  BAR.SYNC.DEFER_BLOCKING 0x0 ;  /* 0x0000000000007b1d */ /* 0x000fec0000010000 */
[----:B0-----:R-:W-:Y:S04]  /*3e280*/  STL [R1+0x18bc], R234 ;  /* 0x0018bcea01007387 */ /* 0x001fe80000100800 */
[----:B------:R-:W-:Y:S04]  /*3e290*/  STL [R1+0x18b4], R235 ;  /* 0x0018b4eb01007387 */ /* 0x000fe80000100800 */
[----:B-1----:R-:W2:Y:S04]  /*3e2a0*/  LDL.LU R249, [R1+0x20] ;  /* 0x0000200001f97983 */ /* 0x002ea80000300800 */
[----:B------:R-:W0:Y:S01]  /*3e2b0*/  LDS.128 R236, [R22] ;  /* 0x0000000016ec7984 */ /* 0x000e220000000c00 */
[----:B------:R-:W-:Y:S06]  /*3e2c0*/  BAR.SYNC.DEFER_BLOCKING 0x0 ;  /* 0x0000000000007b1d */ /* 0x000fec0000010000 */
[----:B------:R-:W-:Y:S02]  /*3e2d0*/  STSM.16.M88.4 [R0], R240 ;  /* 0x000000f000007844 */ /* 0x000fe40000000200 */
[----:B------:R-:W-:Y:S06]  /*3e2e0*/  BAR.SYNC.DEFER_BLOCKING 0x0 ;  /* 0x0000000000007b1d */ /* 0x000fec0000010000 */
[----:B0-----:R-:W-:Y:S04]  /*3e2f0*/  STL [R1+0x18b8], R238 ;  /* 0x0018b8ee01007387 */ /* 0x001fe80000100800 */
[----:B------:R-:W-:Y:S04]  /*3e300*/  STL [R1+0x18b0], R239 ;  /* 0x0018b0ef01007387 */ /* 0x000fe80000100800 */
[----:B------:R-:W0:Y:S01]  /*3e310*/  LDS.128 R240, [R22] ;  /* 0x0000000016f07984 */ /* 0x000e220000000c00 */
[----:B------:R-:W-:-:S02]  /*3e320*/  IMAD.MOV.U32 R103, RZ, RZ, R21 ;  /* 0x000000ffff677224 */ /* 0x000fc400078e0015 */
[----:B------:R-:W-:Y:S01]  /*3e330*/  IMAD.MOV.U32 R235, RZ, RZ, R159 ;  /* 0x000000ffffeb7224 */ /* 0x000fe200078e009f */
[----:B------:R-:W-:Y:S06]  /*3e340*/  BAR.SYNC.DEFER_BLOCKING 0x0 ;  /* 0x0000000000007b1d */ /* 0x000fec0000010000 */
[----:B0-----:R-:W-:Y:S04]  /*3e350*/  STL [R1+0x18ac], R240 ;  /* 0x0018acf001007387 */ /* 0x001fe80000100800 */
[----:B------:R-:W-:Y:S04]  /*3e360*/  STL [R1+0x18a8], R241 ;  /* 0x0018a8f101007387 */ /* 0x000fe80000100800 */
[----:B------:R-:W-:Y:S04]  /*3e370*/  STL [R1+0x18a4], R242 ;  /* 0x0018a4f201007387 */ /* 0x000fe80000100800 */
[----:B------:R-:W-:Y:S04]  /*3e380*/  STL [R1+0x18a0], R243 ;  /* 0x0018a0f301007387 */ /* 0x000fe80000100800 */
[----:B------:R-:W3:Y:S04]  /*3e390*/  LDL.LU R248, [R1+0x10] ;  /* 0x0000100001f87983 */ /* 0x000ee80000300800 */
[----:B------:R-:W4:Y:S01]  /*3e3a0*/  LDL.LU R251, [R1+0x24] ;  /* 0x0000240001fb7983 */ /* 0x000f220000300800 */
[----:B------:R-:W-:-:S02]  /*3e3b0*/  IMAD.MOV.U32 R21, RZ, RZ, R158 ;  /* 0x000000ffff157224 */ /* 0x000fc400078e009e */
[----:B------:R-:W0:Y:S01]  /*3e3c0*/  LDC.64 R158, c[0x0][0x228] ;  /* 0x00008a00ff9e7b82 */ /* 0x000e220000000a00 */
[----:B------:R1:W-:Y:S01]  /*3e3d0*/  STSM.16.M88.4 [R0], R244 ;  /* 0x000000f400007844 */ /* 0x0003e20000000200 */
[----:B------:R-:W-:-:S06]  /*3e3e0*/  IMAD.MOV.U32 R102, RZ, RZ, R20 ;  /* 0x000000ffff667224 */ /* 0x000fcc00078e0014 */
[----:B------:R-:W-:Y:S01]  /*3e3f0*/  BAR.SYNC.DEFER_BLOCKING 0x0 ;  /* 0x0000000000007b1d */ /* 0x000fe20000010000 */
[----:B0-----:R-:W-:Y:S02]  /*3e400*/  IMAD.MOV.U32 R20, RZ, RZ, R159 ;  /* 0x000000ffff147224 */ /* 0x001fe400078e009f */
[----:B-1----:R-:W-:-:S05]  /*3e410*/  IMAD.MOV.U32 R246, RZ, RZ, R158 ;  /* 0x000000fffff67224 */ /* 0x002fca00078e009e */
[----:B------:R-:W0:Y:S01]  /*3e420*/  LDC.64 R158, c[0x0][0x220] ;  /* 0x00008800ff9e7b82 */ /* 0x000e220000000a00 */
[----:B-----5:R-:W-:Y:S02]  /*3e430*/  IADD3 R0, R3, 0xff, RZ ;  /* 0x000000ff03007810 */ /* 0x020fe40007ffe0ff */
[C---:B------:R-:W-:Y:S02]  /*3e440*/  ISETP.GE.AND P1, PT, R23.reuse, R21, PT ;  /* 0x000000151700720c */ /* 0x040fe40003f26270 */
[----:B------:R-:W-:Y:S01]  /*3e450*/  ISETP.GE.AND P0, PT, R0, R103, PT ;  /* 0x000000670000720c */ /* 0x000fe20003f06270 */
[----:B------:R-:W-:Y:S01]  /*3e460*/  IMAD R0, R23, R2, RZ ;  /* 0x0000000217007224 */ /* 0x000fe200078e02ff */
[----:B------:R-:W-:-:S03]  /*3e470*/  ISETP.LT.AND P1, PT, R3, R20, !P1 ;  /* 0x000000140300720c */ /* 0x000fc60004f21270 */
[----:B------:R-:W-:Y:S01]  /*3e480*/  IMAD R2, R2, 0x80, R0 ;  /* 0x0000008002027824 */ /* 0x000fe200078e0200 */
[----:B0-----:R-:W-:-:S04]  /*3e490*/  LEA R20, P2, R0, R158, 0x1 ;  /* 0x0000009e00147211 */ /* 0x001fc800078408ff */
[----:B------:R-:W-:Y:S01]  /*3e4a0*/  LEA.HI.X.SX32 R21, R0, R159, 0x1, P2 ;  /* 0x0000009f00157211 */ /* 0x000fe200010f0eff */
[----:B------:R-:W-:Y:S01]  /*3e4b0*/  IMAD R0, R3, R157, RZ ;  /* 0x0000009d03007224 */ /* 0x000fe200078e02ff */
[----:B------:R-:W-:-:S03]  /*3e4c0*/  LEA R158, P2, R2, R158, 0x1 ;  /* 0x0000009e029e7211 */ /* 0x000fc600078408ff */
[----:B------:R-:W-:Y:S01]  /*3e4d0*/  IMAD.WIDE R238, R0, 0x2, R20 ;  /* 0x0000000200ee7825 */ /* 0x000fe200078e0214 */
[----:B------:R-:W-:-:S04]  /*3e4e0*/  LEA.HI.X.SX32 R159, R2, R159, 0x1, P2 ;  /* 0x0000009f029f7211 */ /* 0x000fc800010f0eff */
[----:B--2---:R0:W-:Y:S01]  /*3e4f0*/  @P1 STG.E.U16 desc[UR60][R238.64], R249 ;  /* 0x000000f9ee001986 */ /* 0x0041e2000c10153c */
[----:B------:R-:W-:-:S03]  /*3e500*/  PRMT R2, R249, 0x7632, R2 ;  /* 0x00007632f9027816 */ /* 0x000fc60000000002 */
[----:B0-----:R-:W2:Y:S01]  /*3e510*/  LDL.LU R249, [R1+0x14] ;  /* 0x0000140001f97983 */ /* 0x001ea20000300800 */
[----:B------:R-:W0:Y:S01]  /*3e520*/  LDC.64 R238, c[0x0][0x228] ;  /* 0x00008a00ffee7b82 */ /* 0x000e220000000a00 */
[----:B------:R-:W-:Y:S01]  /*3e530*/  ISETP.GE.AND P1, PT, R3, R235, PT ;  /* 0x000000eb0300720c */ /* 0x000fe20003f26270 */
[----:B0-----:R-:W-:-:S05]  /*3e540*/  IMAD.MOV.U32 R103, RZ, RZ, R238 ;  /* 0x000000ffff677224 */ /* 0x001fca00078e00ee */
[----:B------:R-:W-:Y:S01]  /*3e550*/  ISETP.LT.AND P1, PT, R156, R103, !P1 ;  /* 0x000000679c00720c */ /* 0x000fe20004f21270 */
[----:B------:R-:W-:Y:S02]  /*3e560*/  IMAD.MOV.U32 R234, RZ, RZ, R239 ;  /* 0x000000ffffea7224 */ /* 0x000fe400078e00ef */
[----:B------:R-:W-:-:S10]  /*3e570*/  IMAD.WIDE R238, R0, 0x2, R158 ;  /* 0x0000000200ee7825 */ /* 0x000fd400078e029e */
[----:B------:R0:W-:Y:S02]  /*3e580*/  @P1 STG.E.U16 desc[UR60][R238.64], R2 ;  /* 0x00000002ee001986 */ /* 0x0001e4000c10153c */
[----:B0-----:R-:W0:Y:S01]  /*3e590*/  LDC.64 R238, c[0x0][0x228] ;  /* 0x00008a00ffee7b82 */ /* 0x001e220000000a00 */
[----:B------:R-:W-:-:S05]  /*3e5a0*/  VIADD R2, R3, 0x1 ;  /* 0x0000000103027836 */ /* 0x000fca0000000000 */
[----:B------:R-:W-:Y:S02]  /*3e5b0*/  ISETP.GE.AND P1, PT, R2, R252, PT ;  /* 0x000000fc0200720c */ /* 0x000fe40003f26270 */
[----:B------:R-:W1:Y:S01]  /*3e5c0*/  LDC R2, c[0x0][0x228] ;  /* 0x00008a00ff027b82 */ /* 0x000e620000000800 */
[----:B------:R-:W-:Y:S02]  /*3e5d0*/  IMAD.IADD R0, R0, 0x1, R157 ;  /* 0x0000000100007824 */ /* 0x000fe400078e029d */
[----:B0-----:R-:W-:-:S05]  /*3e5e0*/  IMAD.MOV.U32 R103, RZ, RZ, R238 ;  /* 0x000000ffff677224 */ /* 0x001fca00078e00ee */
[----:B------:R-:W0:Y:S01]  /*3e5f0*/  LDC R252, c[0x0][0x22c] ;  /* 0x00008b00fffc7b82 */ /* 0x000e220000000800 */
[C---:B------:R-:W-:Y:S01]  /*3e600*/  ISETP.LT.AND P2, PT, R23.reuse, R103, !P1 ;  /* 0x000000671700720c */ /* 0x040fe20004f41270 */
[----:B------:R-:W-:Y:S01]  /*3e610*/  IMAD.WIDE R240, R0, 0x2, R20 ;  /* 0x0000000200f07825 */ /* 0x000fe200078e0214 */
[----:B-1----:R-:W-:-:S05]  /*3e620*/  ISETP.LT.AND P4, PT, R23, R2, !P0 ;  /* 0x000000021700720c */ /* 0x002fca0004781270 */
[----:B------:R-:W1:Y:S06]  /*3e630*/  LDC R2, c[0x0][0x228] ;  /* 0x00008a00ff027b82 */ /* 0x000e6c0000000800 */
[----:B---3--:R3:W-:Y:S02]  /*3e640*/  @P2 STG.E.U16 desc[UR60][R240.64], R248 ;  /* 0x000000f8f0002986 */ /* 0x0087e4000c10153c */
[----:B---3--:R-:W3:Y:S01]  /*3e650*/  LDC.64 R240, c[0x0][0x228] ;  /* 0x00008a00fff07b82 */ /* 0x008ee20000000a00 */
[----:B-1----:R-:W-:Y:S02]  /*3e660*/  ISETP.LT.AND P0, PT, R156, R2, !P0 ;  /* 0x000000029c00720c */ /* 0x002fe40004701270 */
[----:B------:R-:W-:-:S02]  /*3e670*/  PRMT R2, R248, 0x7632, R2 ;  /* 0x00007632f8027816 */ /* 0x000fc40000000002 */
[----:B------:R-:W2:Y:S01]  /*3e680*/  LDL.LU R248, [R1+0x28] ;  /* 0x0000280001f87983 */ /* 0x000ea20000300800 */
[----:B---3--:R-:W-:-:S05]  /*3e690*/  IMAD.MOV.U32 R103, RZ, RZ, R240 ;  /* 0x000000ffff677224 */ /* 0x008fca00078e00f0 */
[----:B------:R-:W-:Y:S01]  /*3e6a0*/  ISETP.LT.AND P1, PT, R156, R103, !P1 ;  /* 0x000000679c00720c */ /* 0x000fe20004f21270 */
[----:B------:R-:W-:Y:S02]  /*3e6b0*/  IMAD.MOV.U32 R235, RZ, RZ, R241 ;  /* 0x000000ffffeb7224 */ /* 0x000fe400078e00f1 */
[----:B------:R-:W-:-:S10]  /*3e6c0*/  IMAD.WIDE R240, R0, 0x2, R158 ;  /* 0x0000000200f07825 */ /* 0x000fd400078e029e */
[----:B------:R1:W-:Y:S02]  /*3e6d0*/  @P1 STG.E.U16 desc[UR60][R240.64], R2 ;  /* 0x00000002f0001986 */ /* 0x0003e4000c10153c */
[----:B-1----:R-:W1:Y:S01]  /*3e6e0*/  LDC.64 R240, c[0x0][0x228] ;  /* 0x00008a00fff07b82 */ /* 0x002e620000000a00 */
[----:B------:R-:W-:-:S05]  /*3e6f0*/  VIADD R2, R3, 0x2 ;  /* 0x0000000203027836 */ /* 0x000fca0000000000 */
[----:B0-----:R-:W-:Y:S01]  /*3e700*/  ISETP.GE.AND P1, PT, R2, R252, PT ;  /* 0x000000fc0200720c */ /* 0x001fe20003f26270 */
[----:B------:R-:W-:Y:S02]  /*3e710*/  IMAD.IADD R0, R0, 0x1, R157 ;  /* 0x0000000100007824 */ /* 0x000fe400078e029d */
[----:B------:R-:W-:Y:S02]  /*3e720*/  IMAD.MOV.U32 R238, RZ, RZ, R239 ;  /* 0x000000ffffee7224 */ /* 0x000fe400078e00ef */
[----:B-1----:R-:W-:Y:S01]  /*3e730*/  IMAD.MOV.U32 R103, RZ, RZ, R240 ;  /* 0x000000ffff677224 */ /* 0x002fe200078e00f0 */
[----:B----4-:R-:W-:Y:S01]  /*3e740*/  PRMT R2, R251, 0x7632, R2 ;  /* 0x00007632fb027816 */ /* 0x010fe20000000002 */
[----:B------:R-:W0:Y:S03]  /*3e750*/  LDC R252, c[0x0][0x22c] ;  /* 0x00008b00fffc7b82 */ /* 0x000e260000000800 */
[----:B------:R-:W-:Y:S01]  /*3e760*/  ISETP.LT.AND P2, PT, R23, R103, !P1 ;  /* 0x000000671700720c */ /* 0x000fe20004f41270 */
[----:B------:R-:W-:-:S02]  /*3e770*/  IMAD.MOV.U32 R239, RZ, RZ, R241 ;  /* 0x000000ffffef7224 */ /* 0x000fc400078e00f1 */
[----:B------:R-:W-:-:S10]  /*3e780*/  IMAD.WIDE R240, R0, 0x2, R20 ;  /* 0x0000000200f07825 */ /* 0x000fd400078e0214 */
[----:B------:R1:W-:Y:S02]  /*3e790*/  @P2 STG.E.U16 desc[UR60][R240.64], R251 ;  /* 0x000000fbf0002986 */ /* 0x0003e4000c10153c */
[----:B-1----:R-:W1:Y:S01]  /*3e7a0*/  LDC.64 R240, c[0x0][0x228] ;  /* 0x00008a00fff07b82 */ /* 0x002e620000000a00 */
[----:B------:R-:W-:-:S04]  /*3e7b0*/  IMAD.WIDE R242, R0, 0x2, R158 ;  /* 0x0000000200f27825 */ /* 0x000fc800078e029e */
[----:B-1----:R-:W-:-:S05]  /*3e7c0*/  IMAD.MOV.U32 R103, RZ, RZ, R240 ;  /* 0x000000ffff677224 */ /* 0x002fca00078e00f0 */
[----:B------:R-:W-:-:S13]  /*3e7d0*/  ISETP.LT.AND P1, PT, R156, R103, !P1 ;  /* 0x000000679c00720c */ /* 0x000fda0004f21270 */
[----:B------:R1:W-:Y:S02]  /*3e7e0*/  @P1 STG.E.U16 desc[UR60][R242.64], R2 ;  /* 0x00000002f2001986 */ /* 0x0003e4000c10153c */
[----:B-1----:R-:W1:Y:S01]  /*3e7f0*/  LDC.64 R242, c[0x0][0x228] ;  /* 0x00008a00fff27b82 */ /* 0x002e620000000a00 */
[----:B------:R-:W-:-:S05]  /*3e800*/  VIADD R2, R3, 0x3 ;  /* 0x0000000303027836 */ /* 0x000fca0000000000 */
[----:B0-----:R-:W-:Y:S01]  /*3e810*/  ISETP.GE.AND P1, PT, R2, R252, PT ;  /* 0x000000fc0200720c */ /* 0x001fe20003f26270 */
[----:B------:R-:W-:Y:S01]  /*3e820*/  IMAD.IADD R0, R0, 0x1, R157 ;  /* 0x0000000100007824 */ /* 0x000fe200078e029d */
[----:B------:R-:W0:Y:S01]  /*3e830*/  LDC R252, c[0x0][0x22c] ;  /* 0x00008b00fffc7b82 */ /* 0x000e220000000800 */
[----:B-1----:R-:W-:-:S05]  /*3e840*/  IMAD.MOV.U32 R103, RZ, RZ, R242 ;  /* 0x000000ffff677224 */ /* 0x002fca00078e00f2 */
[----:B------:R-:W-:Y:S01]  /*3e850*/  ISETP.LT.AND P2, PT, R23, R103, !P1 ;  /* 0x000000671700720c */ /* 0x000fe20004f41270 */
[----:B------:R1:W-:Y:S01]  /*3e860*/  STL [R1+0x44], R243 ;  /* 0x000044f301007387 */ /* 0x0003e20000100800 */
[----:B--2---:R-:W-:Y:S01]  /*3e870*/  PRMT R2, R249, 0x7632, R2 ;  /* 0x00007632f9027816 */ /* 0x004fe20000000002 */
[----:B-1----:R-:W-:-:S10]  /*3e880*/  IMAD.WIDE R242, R0, 0x2, R20 ;  /* 0x0000000200f27825 */ /* 0x002fd400078e0214 */
[----:B------:R1:W-:Y:S04]  /*3e890*/  @P2 STG.E.U16 desc[UR60][R242.64], R249 ;  /* 0x000000f9f2002986 */ /* 0x0003e8000c10153c */
[----:B-1----:R-:W2:Y:S01]  /*3e8a0*/  LDL.LU R249, [R1+0x18] ;  /* 0x0000180001f97983 */ /* 0x002ea20000300800 */
[----:B------:R-:W1:Y:S01]  /*3e8b0*/  LDC.64 R242, c[0x0][0x228] ;  /* 0x00008a00fff27b82 */ /* 0x000e620000000a00 */
[----:B------:R-:W-:Y:S02]  /*3e8c0*/  IMAD.MOV.U32 R240, RZ, RZ, R241 ;  /* 0x000000fffff07224 */ /* 0x000fe400078e00f1 */
[----:B-1----:R-:W-:-:S05]  /*3e8d0*/  IMAD.MOV.U32 R103, RZ, RZ, R242 ;  /* 0x000000ffff677224 */ /* 0x002fca00078e00f2 */
[----:B------:R-:W-:Y:S01]  /*3e8e0*/  ISETP.LT.AND P1, PT, R156, R103, !P1 ;  /* 0x000000679c00720c */ /* 0x000fe20004f21270 */
[----:B------:R-:W-:Y:S02]  /*3e8f0*/  IMAD.MOV.U32 R241, RZ, RZ, R243 ;  /* 0x000000fffff17224 */ /* 0x000fe400078e00f3 */
[----:B------:R-:W-:-:S10]  /*3e900*/  IMAD.WIDE R242, R0, 0x2, R158 ;  /* 0x0000000200f27825 */ /* 0x000fd400078e029e */
        /* <DEDUP_REMOVED lines=8> */
[----:B------:R1:W-:Y:S04]  /*3e990*/  STL [R1+0x34], R243 ;  /* 0x000034f301007387 */ /* 0x0003e80000100800 */
[----:B------:R-:W3:Y:S01]  /*3e9a0*/  LDL.LU R251, [R1+0x2c] ;  /* 0x00002c0001fb7983 */ /* 0x000ee20000300800 */
[----:B-1----:R-:W-:-:S07]  /*3e9b0*/  IMAD.WIDE R242, R0, 0x2, R20 ;  /* 0x0000000200f27825 */ /* 0x002fce00078e0214 */
[----:B------:R1:W-:Y:S02]  /*3e9c0*/  @P2 STG.E.U16 desc[UR60][R242.64], R248 ;  /* 0x000000f8f2002986 */ /* 0x0003e4000c10153c */
[----:B-1----:R-:W1:Y:S01]  /*3e9d0*/  LDC.64 R242, c[0x0][0x228] ;  /* 0x00008a00fff27b82 */ /* 0x002e620000000a00 */
[----:B------:R-:W-:Y:S01]  /*3e9e0*/  PRMT R2, R248, 0x7632, R2 ;  /* 0x00007632f8027816 */ /* 0x000fe20000000002 */
[----:B------:R-:W-:Y:S01]  /*3e9f0*/  IMAD.WIDE R244, R0, 0x2, R158 ;  /* 0x0000000200f47825 */ /* 0x000fe200078e029e */
[----:B------:R-:W4:Y:S03]  /*3ea00*/  LDL.LU R248, [R1+0x1c] ;  /* 0x00001c0001f87983 */ /* 0x000f260000300800 */
[----:B-1----:R-:W-:-:S05]  /*3ea10*/  IMAD.MOV.U32 R103, RZ, RZ, R242 ;  /* 0x000000ffff677224 */ /* 0x002fca00078e00f2 */
[----:B------:R-:W-:-:S13]  /*3ea20*/  ISETP.LT.AND P1, PT, R156, R103, !P1 ;  /* 0x000000679c00720c */ /* 0x000fda0004f21270 */
[----:B------:R1:W-:Y:S02]  /*3ea30*/  @P1 STG.E.U16 desc[UR60][R244.64], R2 ;  /* 0x00000002f4001986 */ /* 0x0003e4000c10153c */
[----:B-1----:R-:W-:-:S05]  /*3ea40*/  VIADD R2, R3, 0x5 ;  /* 0x0000000503027836 */ /* 0x002fca0000000000 */
[----:B0-----:R-:W-:Y:S01]  /*3ea50*/  ISETP.GE.AND P1, PT, R2, R252, PT ;  /* 0x000000fc0200720c */ /* 0x001fe20003f26270 */
[----:B------:R-:W-:Y:S01]  /*3ea60*/  IMAD.IADD R0, R0, 0x1, R157 ;  /* 0x0000000100007824 */ /* 0x000fe200078e029d */
[----:B------:R-:W0:Y:S02]  /*3ea70*/  LDC R252, c[0x0][0x22c] ;  /* 0x00008b00fffc7b82 */ /* 0x000e240000000800 */
[----:B------:R-:W-:-:S06]  /*3ea80*/  ISETP.LT.AND P2, PT, R156, R102, !P1 ;  /* 0x000000669c00720c */ /* 0x000fcc0004f41270 */
[----:B------:R-:W1:Y:S01]  /*3ea90*/  LDC.64 R102, c[0x0][0x228] ;  /* 0x00008a00ff667b82 */ /* 0x000e620000000a00 */
[----:B------:R-:W-:Y:S02]  /*3eaa0*/  IMAD.MOV.U32 R242, RZ, RZ, R243 ;  /* 0x000000fffff27224 */ /* 0x000fe400078e00f3 */
[----:B-1----:R-:W-:-:S05]  /*3eab0*/  IMAD.MOV.U32 R244, RZ, RZ, R102 ;  /* 0x000000fffff47224 */ /* 0x002fca00078e0066 */
[----:B------:R-:W-:Y:S01]  /*3eac0*/  ISETP.LT.AND P1, PT, R23, R244, !P1 ;  /* 0x000000f41700720c */ /* 0x000fe20004f21270 */
[----:B------:R-:W-:-:S04]  /*3ead0*/  IMAD.WIDE R244, R0, 0x2, R20 ;  /* 0x0000000200f47825 */ /* 0x000fc800078e0214 */
[----:B------:R-:W-:Y:S02]  /*3eae0*/  IMAD.MOV.U32 R243, RZ, RZ, R103 ;  /* 0x000000fffff37224 */ /* 0x000fe400078e0067 */
[----:B------:R-:W4:Y:S06]  /*3eaf0*/  LDL.LU.64 R102, [R1+0x18e0] ;  /* 0x0018e00001667983 */ /* 0x000f2c0000300a00 */
[----:B--2---:R1:W-:Y:S01]  /*3eb00*/  @P1 STG.E.U16 desc[UR60][R244.64], R249 ;  /* 0x000000f9f4001986 */ /* 0x0043e2000c10153c */
[----:B------:R-:W-:Y:S01]  /*3eb10*/  PRMT R2, R249, 0x7632, R2 ;  /* 0x00007632f9027816 */ /* 0x000fe20000000002 */
[----:B-1----:R-:W-:-:S05]  /*3eb20*/  IMAD.WIDE R244, R0, 0x2, R158 ;  /* 0x0000000200f47825 */ /* 0x002fca00078e029e */
[----:B------:R1:W-:Y:S04]  /*3eb30*/  @P2 STG.E.U16 desc[UR60][R244.64], R2 ;  /* 0x00000002f4002986 */ /* 0x0003e8000c10153c */
[----:B-1----:R-:W2:Y:S04]  /*3eb40*/  LDL.LU.64 R244, [R1+0x18d8] ;  /* 0x0018d80001f47983 */ /* 0x002ea80000300a00 */
[----:B------:R-:W2:Y:S01]  /*3eb50*/  LDL.LU R249, [R1] ;  /* 0x0000000001f97983 */ /* 0x000ea20000300800 */
[----:B------:R-:W-:-:S05]  /*3eb60*/  VIADD R2, R3, 0x6 ;  /* 0x0000000603027836 */ /* 0x000fca0000000000 */
[----:B0-----:R-:W-:Y:S02]  /*3eb70*/  ISETP.GE.AND P1, PT, R2, R252, PT ;  /* 0x000000fc0200720c */ /* 0x001fe40003f26270 */
[----:B------:R-:W0:Y:S02]  /*3eb80*/  LDC R2, c[0x0][0x228] ;  /* 0x00008a00ff027b82 */ /* 0x000e240000000800 */
[----:B------:R-:W-:Y:S01]  /*3eb90*/  ISETP.LT.AND P2, PT, R23, R246, !P1 ;  /* 0x000000f61700720c */ /* 0x000fe20004f41270 */
[----:B------:R-:W-:-:S05]  /*3eba0*/  IMAD.IADD R0, R0, 0x1, R157 ;  /* 0x0000000100007824 */ /* 0x000fca00078e029d */
[----:B------:R-:W1:Y:S01]  /*3ebb0*/  LDC R252, c[0x0][0x22c] ;  /* 0x00008b00fffc7b82 */ /* 0x000e620000000800 */
[----:B------:R-:W-:Y:S01]  /*3ebc0*/  IMAD.WIDE R246, R0, 0x2, R20 ;  /* 0x0000000200f67825 */ /* 0x000fe200078e0214 */
[----:B0-----:R-:W-:-:S05]  /*3ebd0*/  ISETP.LT.AND P1, PT, R156, R2, !P1 ;  /* 0x000000029c00720c */ /* 0x001fca0004f21270 */
[----:B---3--:R0:W-:Y:S01]  /*3ebe0*/  @P2 STG.E.U16 desc[UR60][R246.64], R251 ;  /* 0x000000fbf6002986 */ /* 0x0081e2000c10153c */
[----:B------:R-:W-:Y:S01]  /*3ebf0*/  PRMT R2, R251, 0x7632, R2 ;  /* 0x00007632fb027816 */ /* 0x000fe20000000002 */
[----:B0-----:R-:W-:-:S06]  /*3ec00*/  IMAD.WIDE R246, R0, 0x2, R158 ;  /* 0x0000000200f67825 */ /* 0x001fcc00078e029e */
[----:B------:R0:W-:Y:S02]  /*3ec10*/  @P1 STG.E.U16 desc[UR60][R246.64], R2 ;  /* 0x00000002f6001986 */ /* 0x0001e4000c10153c */
[----:B0-----:R-:W0:Y:S01]  /*3ec20*/  LDC R246, c[0x0][0x228] ;  /* 0x00008a00fff67b82 */ /* 0x001e220000000800 */
[----:B------:R-:W-:-:S05]  /*3ec30*/  VIADD R2, R3, 0x7 ;  /* 0x0000000703027836 */ /* 0x000fca0000000000 */
[----:B-1----:R-:W-:Y:S02]  /*3ec40*/  ISETP.GE.AND P1, PT, R2, R252, PT ;  /* 0x000000fc0200720c */ /* 0x002fe40003f26270 */
[----:B------:R-:W1:Y:S01]  /*3ec50*/  LDC R2, c[0x0][0x228] ;  /* 0x00008a00ff027b82 */ /* 0x000e620000000800 */
[----:B------:R-:W-:-:S07]  /*3ec60*/  IMAD.IADD R0, R0, 0x1, R157 ;  /* 0x0000000100007824 */ /* 0x000fce00078e029d */
[----:B------:R-:W3:Y:S01]  /*3ec70*/  LDC R252, c[0x0][0x228] ;  /* 0x00008a00fffc7b82 */ /* 0x000ee20000000800 */
[----:B0-----:R-:W-:Y:S01]  /*3ec80*/  ISETP.LT.AND P2, PT, R23, R246, !P1 ;  /* 0x000000f61700720c */ /* 0x001fe20004f41270 */
[----:B------:R-:W-:Y:S01]  /*3ec90*/  IMAD.WIDE R246, R0, 0x2, R20 ;  /* 0x0000000200f67825 */ /* 0x000fe200078e0214 */
[----:B-1----:R-:W-:Y:S02]  /*3eca0*/  ISETP.LT.AND P1, PT, R156, R2, !P1 ;  /* 0x000000029c00720c */ /* 0x002fe40004f21270 */
[----:B----4-:R-:W-:-:S09]  /*3ecb0*/  PRMT R2, R248, 0x7632, R2 ;  /* 0x00007632f8027816 */ /* 0x010fd20000000002 */
[----:B------:R0:W-:Y:S02]  /*3ecc0*/  @P2 STG.E.U16 desc[UR60][R246.64], R248 ;  /* 0x000000f8f6002986 */ /* 0x0001e4000c10153c */
[----:B0-----:R-:W-:-:S05]  /*3ecd0*/  IMAD.WIDE R246, R0, 0x2, R158 ;  /* 0x0000000200f67825 */ /* 0x001fca00078e029e */
[----:B------:R0:W-:Y:S02]  /*3ece0*/  @P1 STG.E.U16 desc[UR60][R246.64], R2 ;  /* 0x00000002f6001986 */ /* 0x0001e4000c10153c */
[----:B0-----:R-:W0:Y:S01]  /*3ecf0*/  LDC R246, c[0x0][0x22c] ;  /* 0x00008b00fff67b82 */ /* 0x001e220000000800 */
[----:B------:R-:W-:Y:S01]  /*3ed00*/  VIADD R2, R3, 0x8 ;  /* 0x0000000803027836 */ /* 0x000fe20000000000 */
[----:B------:R-:W4:Y:S01]  /*3ed10*/  LDL.LU R247, [R1+0x4] ;  /* 0x0000040001f77983 */ /* 0x000f220000300800 */
[----:B------:R-:W-:-:S03]  /*3ed20*/  IMAD.IADD R0, R0, 0x1, R157 ;  /* 0x0000000100007824 */ /* 0x000fc600078e029d */
[----:B0-----:R-:W-:Y:S02]  /*3ed30*/  ISETP.GE.AND P1, PT, R2, R246, PT ;  /* 0x000000f60200720c */ /* 0x001fe40003f26270 */
[----:B------:R-:W0:Y:S02]  /*3ed40*/  LDC R2, c[0x0][0x228] ;  /* 0x00008a00ff027b82 */ /* 0x000e240000000800 */
[----:B---3--:R-:W-:-:S06]  /*3ed50*/  ISETP.LT.AND P2, PT, R23, R252, !P1 ;  /* 0x000000fc1700720c */ /* 0x008fcc0004f41270 */
[----:B------:R-:W1:Y:S01]  /*3ed60*/  LDC R252, c[0x0][0x22c] ;  /* 0x00008b00fffc7b82 */ /* 0x000e620000000800 */
[----:B------:R-:W-:-:S07]  /*3ed70*/  IMAD.WIDE R250, R0, 0x2, R20 ;  /* 0x0000000200fa7825 */ /* 0x000fce00078e0214 */
[----:B------:R-:W3:Y:S01]  /*3ed80*/  LDC R246, c[0x0][0x228] ;  /* 0x00008a00fff67b82 */ /* 0x000ee20000000800 */
[----:B--2---:R2:W-:Y:S01]  /*3ed90*/  @P2 STG.E.U16 desc[UR60][R250.64], R249 ;  /* 0x000000f9fa002986 */ /* 0x0045e2000c10153c */
[----:B0-----:R-:W-:Y:S01]  /*3eda0*/  ISETP.LT.AND P2, PT, R156, R2, !P1 ;  /* 0x000000029c00720c */ /* 0x001fe20004f41270 */
[----:B------:R-:W-:-:S05]  /*3edb0*/  VIADD R2, R3, 0x9 ;  /* 0x0000000903027836 */ /* 0x000fca0000000000 */
[----:B-1----:R-:W-:Y:S02]  /*3edc0*/  ISETP.GE.AND P1, PT, R2, R252, PT ;  /* 0x000000fc0200720c */ /* 0x002fe40003f26270 */
[----:B------:R-:W-:Y:S01]  /*3edd0*/  PRMT R2, R249, 0x7632, R2 ;  /* 0x00007632f9027816 */ /* 0x000fe20000000002 */
[----:B------:R-:W0:Y:S01]  /*3ede0*/  LDC R252, c[0x0][0x22c] ;  /* 0x00008b00fffc7b82 */ /* 0x000e220000000800 */
[----:B--2---:R-:W-:-:S05]  /*3edf0*/  IMAD.WIDE R248, R0, 0x2, R158 ;  /* 0x0000000200f87825 */ /* 0x004fca00078e029e */
[----:B------:R1:W-:Y:S02]  /*3ee00*/  @P2 STG.E.U16 desc[UR60][R248.64], R2 ;  /* 0x00000002f8002986 */ /* 0x0003e4000c10153c */
[----:B------:R-:W2:Y:S02]  /*3ee10*/  LDC R250, c[0x0][0x228] ;  /* 0x00008a00fffa7b82 */ /* 0x000ea40000000800 */
[----:B-1----:R-:W4:Y:S01]  /*3ee20*/  LDL.LU.64 R248, [R1+0x18d0] ;  /* 0x0018d00001f87983 */ /* 0x002f220000300a00 */
[----:B------:R-:W-:Y:S01]  /*3ee30*/  IMAD.IADD R0, R0, 0x1, R157 ;  /* 0x0000000100007824 */ /* 0x000fe200078e029d */
[----:B--2---:R-:W-:Y:S02]  /*3ee40*/  ISETP.LT.AND P2, PT, R23, R250, !P1 ;  /* 0x000000fa1700720c */ /* 0x004fe40004f41270 */
[----:B---3--:R-:W-:Y:S01]  /*3ee50*/  ISETP.LT.AND P1, PT, R156, R246, !P1 ;  /* 0x000000f69c00720c */ /* 0x008fe20004f21270 */
[----:B------:R-:W-:-:S04]  /*3ee60*/  IMAD.WIDE R250, R0, 0x2, R20 ;  /* 0x0000000200fa7825 */ /* 0x000fc800078e0214 */
[----:B------:R-:W-:-:S06]  /*3ee70*/  VIADD R2, R3, 0xa ;  /* 0x0000000a03027836 */ /* 0x000fcc0000000000 */
[----:B----4-:R1:W-:Y:S02]  /*3ee80*/  @P2 STG.E.U16 desc[UR60][R250.64], R248 ;  /* 0x000000f8fa002986 */ /* 0x0103e4000c10153c */
[----:B-1----:R-:W-:Y:S01]  /*3ee90*/  PRMT R248, R248, 0x7632, R248 ;  /* 0x00007632f8f87816 */ /* 0x002fe200000000f8 */
[----:B------:R-:W-:-:S05]  /*3eea0*/  IMAD.WIDE R250, R0, 0x2, R158 ;  /* 0x0000000200fa7825 */ /* 0x000fca00078e029e */
[----:B------:R1:W-:Y:S02]  /*3eeb0*/  @P1 STG.E.U16 desc[UR60][R250.64], R248 ;  /* 0x000000f8fa001986 */ /* 0x0003e4000c10153c */
[----:B-1----:R-:W1:Y:S01]  /*3eec0*/  LDC R248, c[0x0][0x228] ;  /* 0x00008a00fff87b82 */ /* 0x002e620000000800 */
[----:B0-----:R-:W-:-:S07]  /*3eed0*/  ISETP.GE.AND P1, PT, R2, R252, PT ;  /* 0x000000fc0200720c */ /* 0x001fce0003f26270 */
[----:B------:R-:W0:Y:S08]  /*3eee0*/  LDC R2, c[0x0][0x228] ;  /* 0x00008a00ff027b82 */ /* 0x000e300000000800 */
[----:B------:R-:W2:Y:S01]  /*3eef0*/  LDC R252, c[0x0][0x22c] ;  /* 0x00008b00fffc7b82 */ /* 0x000ea20000000800 */
[----:B------:R-:W-:Y:S01]  /*3ef00*/  IMAD.IADD R0, R0, 0x1, R157 ;  /* 0x0000000100007824 */ /* 0x000fe200078e029d */
[----:B-1----:R-:W-:-:S03]  /*3ef10*/  ISETP.LT.AND P2, PT, R23, R248, !P1 ;  /* 0x000000f81700720c */ /* 0x002fc60004f41270 */
[----:B------:R-:W-:-:S03]  /*3ef20*/  IMAD.WIDE R250, R0, 0x2, R20 ;  /* 0x0000000200fa7825 */ /* 0x000fc600078e0214 */
[----:B------:R-:W1:Y:S07]  /*3ef30*/  LDC R248, c[0x0][0x228] ;  /* 0x00008a00fff87b82 */ /* 0x000e6e0000000800 */
[----:B------:R3:W-:Y:S01]  /*3ef40*/  @P2 STG.E.U16 desc[UR60][R250.64], R247 ;  /* 0x000000f7fa002986 */ /* 0x0007e2000c10153c */
[----:B0-----:R-:W-:Y:S01]  /*3ef50*/  ISETP.LT.AND P2, PT, R156, R2, !P1 ;  /* 0x000000029c00720c */ /* 0x001fe20004f41270 */
[----:B------:R-:W-:-:S05]  /*3ef60*/  VIADD R2, R3, 0xb ;  /* 0x0000000b03027836 */ /* 0x000fca0000000000 */
[----:B--2---:R-:W-:Y:S02]  /*3ef70*/  ISETP.GE.AND P1, PT, R2, R252, PT ;  /* 0x000000fc0200720c */ /* 0x004fe40003f26270 */
[----:B------:R-:W-:Y:S01]  /*3ef80*/  PRMT R2, R247, 0x7632, R2 ;  /* 0x00007632f7027816 */ /* 0x000fe20000000002 */
[----:B------:R-:W0:Y:S01]  /*3ef90*/  LDC R252, c[0x0][0x228] ;  /* 0x00008a00fffc7b82 */ /* 0x000e220000000800 */
[----:B---3--:R-:W-:Y:S01]  /*3efa0*/  IMAD.WIDE R246, R0, 0x2, R158 ;  /* 0x0000000200f67825 */ /* 0x008fe200078e029e */
[----:B------:R-:W2:Y:S04]  /*3efb0*/  LDL.LU.64 R250, [R1+0x18c8] ;  /* 0x0018c80001fa7983 */ /* 0x000ea80000300a00 */
[----:B------:R3:W-:Y:S01]  /*3efc0*/  @P2 STG.E.U16 desc[UR60][R246.64], R2 ;  /* 0x00000002f6002986 */ /* 0x0007e2000c10153c */
[----:B-1----:R-:W-:-:S02]  /*3efd0*/  ISETP.LT.AND P2, PT, R23, R248, !P1 ;  /* 0x000000f81700720c */ /* 0x002fc40004f41270 */
[----:B------:R-:W1:Y:S08]  /*3efe0*/  LDC R248, c[0x0][0x22c] ;  /* 0x00008b00fff87b82 */ /* 0x000e700000000800 */
[----:B---3--:R-:W3:Y:S01]  /*3eff0*/  LDC R2, c[0x0][0x228] ;  /* 0x00008a00ff027b82 */ /* 0x008ee20000000800 */
[----:B------:R-:W-:-:S04]  /*3f000*/  IMAD.IADD R0, R0, 0x1, R157 ;  /* 0x0000000100007824 */ /* 0x000fc800078e029d */
[----:B------:R-:W-:-:S05]  /*3f010*/  IMAD.WIDE R246, R0, 0x2, R20 ;  /* 0x0000000200f67825 */ /* 0x000fca00078e0214 */
[----:B------:R4:W-:Y:S04]  /*3f020*/  @P2 STG.E.U16 desc[UR60][R246.64], R249 ;  /* 0x000000f9f6002986 */ /* 0x0009e8000c10153c */
[----:B----4-:R-:W4:Y:S01]  /*3f030*/  LDL.LU R247, [R1+0xc] ;  /* 0x00000c0001f77983 */ /* 0x010f220000300800 */
[----:B------:R-:W2:Y:S01]  /*3f040*/  LDC R246, c[0x0][0x22c] ;  /* 0x00008b00fff67b82 */ /* 0x000ea20000000800 */
[----:B---3--:R-:W-:Y:S01]  /*3f050*/  ISETP.LT.AND P2, PT, R156, R2, !P1 ;  /* 0x000000029c00720c */ /* 0x008fe20004f41270 */
[----:B------:R-:W-:-:S05]  /*3f060*/  VIADD R2, R3, 0xc ;  /* 0x0000000c03027836 */ /* 0x000fca0000000000 */
[----:B-1----:R-:W-:Y:S02]  /*3f070*/  ISETP.GE.AND P1, PT, R2, R248, PT ;  /* 0x000000f80200720c */ /* 0x002fe40003f26270 */
[----:B------:R-:W-:Y:S01]  /*3f080*/  PRMT R2, R249, 0x7632, R2 ;  /* 0x00007632f9027816 */ /* 0x000fe20000000002 */
[----:B------:R-:W-:-:S04]  /*3f090*/  IMAD.WIDE R248, R0, 0x2, R158 ;  /* 0x0000000200f87825 */ /* 0x000fc800078e029e */
[----:B------:R-:W-:Y:S02]  /*3f0a0*/  IMAD.IADD R0, R0, 0x1, R157 ;  /* 0x0000000100007824 */ /* 0x000fe400078e029d */
[----:B------:R-:W3:Y:S04]  /*3f0b0*/  LDL.LU R157, [R1+0x8] ;  /* 0x00000800019d7983 */ /* 0x000ee80000300800 */
[----:B------:R1:W-:Y:S02]  /*3f0c0*/  @P2 STG.E.U16 desc[UR60][R248.64], R2 ;  /* 0x00000002f8002986 */ /* 0x0003e4000c10153c */
[----:B-1----:R-:W1:Y:S01]  /*3f0d0*/  LDC R249, c[0x0][0x228] ;  /* 0x00008a00fff97b82 */ /* 0x002e620000000800 */
[----:B0-----:R-:W-:-:S07]  /*3f0e0*/  ISETP.LT.AND P2, PT, R23, R252, !P1 ;  /* 0x000000fc1700720c */ /* 0x001fce0004f41270 */
[----:B------:R-:W0:Y:S01]  /*3f0f0*/  LDC R252, c[0x0][0x228] ;  /* 0x00008a00fffc7b82 */ /* 0x000e220000000800 */
[----:B-1----:R-:W-:Y:S01]  /*3f100*/  ISETP.LT.AND P1, PT, R156, R249, !P1 ;  /* 0x000000f99c00720c */ /* 0x002fe20004f21270 */
[----:B------:R-:W-:-:S05]  /*3f110*/  IMAD.WIDE R248, R0, 0x2, R20 ;  /* 0x0000000200f87825 */ /* 0x000fca00078e0214 */
[----:B---3--:R1:W-:Y:S01]  /*3f120*/  @P2 STG.E.U16 desc[UR60][R248.64], R157 ;  /* 0x0000009df8002986 */ /* 0x0083e2000c10153c */
[----:B------:R-:W-:Y:S01]  /*3f130*/  PRMT R2, R157, 0x7632, R2 ;  /* 0x000076329d027816 */ /* 0x000fe20000000002 */
[----:B-1----:R-:W-:Y:S01]  /*3f140*/  IMAD.WIDE R248, R0, 0x2, R158 ;  /* 0x0000000200f87825 */ /* 0x002fe200078e029e */
[----:B------:R-:W1:Y:S04]  /*3f150*/  LDC R157, c[0x0][0x248] ;  /* 0x00009200ff9d7b82 */ /* 0x000e680000000800 */
[----:B------:R3:W-:Y:S02]  /*3f160*/  @P1 STG.E.U16 desc[UR60][R248.64], R2 ;  /* 0x00000002f8001986 */ /* 0x0007e4000c10153c */
[----:B---3--:R-:W-:-:S05]  /*3f170*/  VIADD R2, R3, 0xd ;  /* 0x0000000d03027836 */ /* 0x008fca0000000000 */
[----:B--2---:R-:W-:Y:S02]  /*3f180*/  ISETP.GE.AND P1, PT, R2, R246, PT ;  /* 0x000000f60200720c */ /* 0x004fe40003f26270 */
[----:B------:R-:W2:Y:S02]  /*3f190*/  LDC R2, c[0x0][0x228] ;  /* 0x00008a00ff027b82 */ /* 0x000ea40000000800 */
[----:B0-----:R-:W-:-:S06]  /*3f1a0*/  ISETP.LT.AND P2, PT, R23, R252, !P1 ;  /* 0x000000fc1700720c */ /* 0x001fcc0004f41270 */
[----:B------:R-:W0:Y:S01]  /*3f1b0*/  LDC R252, c[0x0][0x22c] ;  /* 0x00008b00fffc7b82 */ /* 0x000e220000000800 */
[----:B-1----:R-:W-:-:S04]  /*3f1c0*/  IMAD.IADD R0, R0, 0x1, R157 ;  /* 0x0000000100007824 */ /* 0x002fc800078e029d */
[----:B------:R-:W-:-:S03]  /*3f1d0*/  IMAD.WIDE R248, R0, 0x2, R20 ;  /* 0x0000000200f87825 */ /* 0x000fc600078e0214 */
[----:B------:R-:W1:Y:S02]  /*3f1e0*/  LDC R246, c[0x0][0x228] ;  /* 0x00008a00fff67b82 */ /* 0x000e640000000800 */
[----:B------:R3:W-:Y:S01]  /*3f1f0*/  @P2 STG.E.U16 desc[UR60][R248.64], R250 ;  /* 0x000000faf8002986 */ /* 0x0007e2000c10153c */
[----:B--2---:R-:W-:Y:S01]  /*3f200*/  ISETP.LT.AND P2, PT, R156, R2, !P1 ;  /* 0x000000029c00720c */ /* 0x004fe20004f41270 */
[----:B------:R-:W-:-:S05]  /*3f210*/  VIADD R2, R3, 0xe ;  /* 0x0000000e03027836 */ /* 0x000fca0000000000 */
[----:B0-----:R-:W-:Y:S02]  /*3f220*/  ISETP.GE.AND P1, PT, R2, R252, PT ;  /* 0x000000fc0200720c */ /* 0x001fe40003f26270 */
[----:B------:R-:W0:Y:S01]  /*3f230*/  LDC R252, c[0x0][0x228] ;  /* 0x00008a00fffc7b82 */ /* 0x000e220000000800 */
[----:B---3--:R-:W-:Y:S01]  /*3f240*/  PRMT R250, R250, 0x7632, R250 ;  /* 0x00007632fafa7816 */ /* 0x008fe200000000fa */
[----:B------:R-:W-:-:S05]  /*3f250*/  IMAD.WIDE R248, R0, 0x2, R158 ;  /* 0x0000000200f87825 */ /* 0x000fca00078e029e */
[----:B------:R2:W-:Y:S01]  /*3f260*/  @P2 STG.E.U16 desc[UR60][R248.64], R250 ;  /* 0x000000faf8002986 */ /* 0x0005e2000c10153c */
[----:B------:R-:W-:Y:S01]  /*3f270*/  IMAD.IADD R0, R0, 0x1, R157 ;  /* 0x0000000100007824 */ /* 0x000fe200078e029d */
[----:B----4-:R-:W-:Y:S01]  /*3f280*/  PRMT R2, R247, 0x7632, R2 ;  /* 0x00007632f7027816 */ /* 0x010fe20000000002 */
[----:B--2---:R-:W2:Y:S01]  /*3f290*/  LDC R250, c[0x0][0x22c] ;  /* 0x00008b00fffa7b82 */ /* 0x004ea20000000800 */
[----:B0-----:R-:W-:Y:S02]  /*3f2a0*/  ISETP.LT.AND P2, PT, R23, R252, !P1 ;  /* 0x000000fc1700720c */ /* 0x001fe40004f41270 */
[----:B-1----:R-:W-:Y:S01]  /*3f2b0*/  ISETP.LT.AND P1, PT, R156, R246, !P1 ;  /* 0x000000f69c00720c */ /* 0x002fe20004f21270 */
[----:B------:R-:W-:-:S10]  /*3f2c0*/  IMAD.WIDE R248, R0, 0x2, R20 ;  /* 0x0000000200f87825 */ /* 0x000fd400078e0214 */
[----:B------:R0:W-:Y:S02]  /*3f2d0*/  @P2 STG.E.U16 desc[UR60][R248.64], R247 ;  /* 0x000000f7f8002986 */ /* 0x0001e4000c10153c */
[----:B0-----:R-:W-:-:S05]  /*3f2e0*/  IMAD.WIDE R248, R0, 0x2, R158 ;  /* 0x0000000200f87825 */ /* 0x001fca00078e029e */
[----:B------:R0:W-:Y:S02]  /*3f2f0*/  @P1 STG.E.U16 desc[UR60][R248.64], R2 ;  /* 0x00000002f8001986 */ /* 0x0001e4000c10153c */
[----:B0-----:R-:W0:Y:S01]  /*3f300*/  LDC R248, c[0x0][0x228] ;  /* 0x00008a00fff87b82 */ /* 0x001e220000000800 */
[----:B------:R-:W-:-:S05]  /*3f310*/  VIADD R2, R3, 0xf ;  /* 0x0000000f03027836 */ /* 0x000fca0000000000 */
[----:B--2---:R-:W-:Y:S02]  /*3f320*/  ISETP.GE.AND P1, PT, R2, R250, PT ;  /* 0x000000fa0200720c */ /* 0x004fe40003f26270 */
[----:B------:R-:W1:Y:S08]  /*3f330*/  LDC R249, c[0x0][0x22c] ;  /* 0x00008b00fff97b82 */ /* 0x000e700000000800 */
[----:B------:R-:W2:Y:S01]  /*3f340*/  LDC R2, c[0x0][0x228] ;  /* 0x00008a00ff027b82 */ /* 0x000ea20000000800 */
[----:B0-----:R-:W-:Y:S01]  /*3f350*/  ISETP.LT.AND P3, PT, R23, R248, !P1 ;  /* 0x000000f81700720c */ /* 0x001fe20004f61270 */
[----:B------:R-:W-:-:S06]  /*3f360*/  IMAD.IADD R248, R0, 0x1, R157 ;  /* 0x0000000100f87824 */ /* 0x000fcc00078e029d */
[----:B------:R-:W0:Y:S01]  /*3f370*/  LDC R250, c[0x0][0x228] ;  /* 0x00008a00fffa7b82 */ /* 0x000e220000000800 */
[----:B------:R-:W-:-:S05]  /*3f380*/  IMAD.WIDE R246, R248, 0x2, R20 ;  /* 0x00000002f8f67825 */ /* 0x000fca00078e0214 */
[----:B------:R3:W-:Y:S04]  /*3f390*/  @P3 STG.E.U16 desc[UR60][R246.64], R251 ;  /* 0x000000fbf6003986 */ /* 0x0007e8000c10153c */
[----:B---3--:R-:W3:Y:S01]  /*3f3a0*/  LDL.LU.64 R246, [R1+0x18c0] ;  /* 0x0018c00001f67983 */ /* 0x008ee20000300a00 */
[----:B------:R-:W-:-:S05]  /*3f3b0*/  VIADD R0, R3, 0x10 ;  /* 0x0000001003007836 */ /* 0x000fca0000000000 */
[----:B-1----:R-:W-:-:S04]  /*3f3c0*/  ISETP.GE.AND P2, PT, R0, R249, PT ;  /* 0x000000f90000720c */ /* 0x002fc80003f46270 */
[----:B--2---:R-:W-:Y:S02]  /*3f3d0*/  ISETP.LT.AND P3, PT, R23, R2, !P2 ;  /* 0x000000021700720c */ /* 0x004fe40005761270 */
[----:B------:R-:W1:Y:S01]  /*3f3e0*/  LDC R2, c[0x0][0x228] ;  /* 0x00008a00ff027b82 */ /* 0x000e620000000800 */
[----:B------:R-:W-:-:S07]  /*3f3f0*/  IMAD.IADD R0, R248, 0x1, R157 ;  /* 0x00000001f8007824 */ /* 0x000fce00078e029d */
[----:B------:R-:W2:Y:S01]  /*3f400*/  LDC R157, c[0x0][0x22c] ;  /* 0x00008b00ff9d7b82 */ /* 0x000ea20000000800 */
[----:B0-----:R-:W-:Y:S01]  /*3f410*/  ISETP.LT.AND P1, PT, R156, R250, !P1 ;  /* 0x000000fa9c00720c */ /* 0x001fe20004f21270 */
[----:B------:R-:W-:Y:S01]  /*3f420*/  IMAD.WIDE R248, R248, 0x2, R158 ;  /* 0x00000002f8f87825 */ /* 0x000fe200078e029e */
[----:B------:R-:W-:-:S05]  /*3f430*/  PRMT R251, R251, 0x7632, R251 ;  /* 0x00007632fbfb7816 */ /* 0x000fca00000000fb */
[----:B------:R-:W0:Y:S01]  /*3f440*/  LDC R250, c[0x0][0x228] ;  /* 0x00008a00fffa7b82 */ /* 0x000e220000000800 */
[----:B-1----:R-:W-:Y:S01]  /*3f450*/  ISETP.LT.AND P2, PT, R156, R2, !P2 ;  /* 0x000000029c00720c */ /* 0x002fe20005741270 */
[----:B------:R-:W-:-:S04]  /*3f460*/  VIADD R2, R3, 0x11 ;  /* 0x0000001103027836 */ /* 0x000fc80000000000 */
[----:B------:R1:W-:Y:S01]  /*3f470*/  @P1 STG.E.U16 desc[UR60][R248.64], R251 ;  /* 0x000000fbf8001986 */ /* 0x0003e2000c10153c */
[----:B--2---:R-:W-:Y:S02]  /*3f480*/  ISETP.GE.AND P1, PT, R2, R157, PT ;  /* 0x0000009d0200720c */ /* 0x004fe40003f26270 */
[----:B------:R-:W2:Y:S08]  /*3f490*/  LDC R2, c[0x0][0x228] ;  /* 0x00008a00ff027b82 */ /* 0x000eb00000000800 */
[----:B-1----:R-:W1:Y:S01]  /*3f4a0*/  LDC R251, c[0x0][0x248] ;  /* 0x00009200fffb7b82 */ /* 0x002e620000000800 */
[----:B------:R-:W-:-:S05]  /*3f4b0*/  IMAD.WIDE R248, R0, 0x2, R20 ;  /* 0x0000000200f87825 */ /* 0x000fca00078e0214 */
[----:B------:R4:W-:Y:S02]  /*3f4c0*/  @P3 STG.E.U16 desc[UR60][R248.64], R244 ;  /* 0x000000f4f8003986 */ /* 0x0009e4000c10153c */
[----:B------:R-:W2:Y:S01]  /*3f4d0*/  LDC R157, c[0x0][0x228] ;  /* 0x00008a00ff9d7b82 */ /* 0x000ea20000000800 */
[----:B----4-:R-:W-:Y:S01]  /*3f4e0*/  PRMT R244, R244, 0x7632, R244 ;  /* 0x00007632f4f47816 */ /* 0x010fe200000000f4 */
[----:B------:R-:W-:-:S05]  /*3f4f0*/  IMAD.WIDE R248, R0, 0x2, R158 ;  /* 0x0000000200f87825 */ /* 0x000fca00078e029e */
[----:B------:R4:W-:Y:S01]  /*3f500*/  @P2 STG.E.U16 desc[UR60][R248.64], R244 ;  /* 0x000000f4f8002986 */ /* 0x0009e2000c10153c */
[----:B0-----:R-:W-:Y:S02]  /*3f510*/  ISETP.LT.AND P2, PT, R23, R250, !P1 ;  /* 0x000000fa1700720c */ /* 0x001fe40004f41270 */
[----:B-1----:R-:W-:Y:S01]  /*3f520*/  IADD3 R0, R0, R251, RZ ;  /* 0x000000fb00007210 */ /* 0x002fe20007ffe0ff */
[----:B------:R-:W0:Y:S08]  /*3f530*/  LDC R250, c[0x0][0x248] ;  /* 0x00009200fffa7b82 */ /* 0x000e300000000800 */
[----:B----4-:R-:W1:Y:S01]  /*3f540*/  LDC R244, c[0x0][0x22c] ;  /* 0x00008b00fff47b82 */ /* 0x010e620000000800 */
[----:B--2---:R-:W-:Y:S01]  /*3f550*/  ISETP.LT.AND P1, PT, R156, R2, !P1 ;  /* 0x000000029c00720c */ /* 0x004fe20004f21270 */
[----:B------:R-:W-:-:S05]  /*3f560*/  IMAD.WIDE R248, R0, 0x2, R20 ;  /* 0x0000000200f87825 */ /* 0x000fca00078e0214 */
[----:B------:R2:W-:Y:S01]  /*3f570*/  @P2 STG.E.U16 desc[UR60][R248.64], R100 ;  /* 0x00000064f8002986 */ /* 0x0005e2000c10153c */
[----:B------:R-:W-:Y:S01]  /*3f580*/  VIADD R2, R3, 0x12 ;  /* 0x0000001203027836 */ /* 0x000fe20000000000 */
[----:B--2---:R-:W-:Y:S01]  /*3f590*/  PRMT R100, R100, 0x7632, R100 ;  /* 0x0000763264647816 */ /* 0x004fe20000000064 */
[----:B------:R-:W-:-:S05]  /*3f5a0*/  IMAD.WIDE R248, R0, 0x2, R158 ;  /* 0x0000000200f87825 */ /* 0x000fca00078e029e */
[----:B------:R2:W-:Y:S01]  /*3f5b0*/  @P1 STG.E.U16 desc[UR60][R248.64], R100 ;  /* 0x00000064f8001986 */ /* 0x0005e2000c10153c */
[----:B-1----:R-:W-:Y:S02]  /*3f5c0*/  ISETP.GE.AND P1, PT, R2, R244, PT ;  /* 0x000000f40200720c */ /* 0x002fe40003f26270 */
[----:B------:R-:W1:Y:S02]  /*3f5d0*/  LDC R2, c[0x0][0x228] ;  /* 0x00008a00ff027b82 */ /* 0x000e640000000800 */
[----:B------:R-:W-:Y:S01]  /*3f5e0*/  ISETP.LT.AND P2, PT, R23, R157, !P1 ;  /* 0x0000009d1700720c */ /* 0x000fe20004f41270 */
[----:B0-----:R-:W-:-:S05]  /*3f5f0*/  IMAD.IADD R0, R0, 0x1, R250 ;  /* 0x0000000100007824 */ /* 0x001fca00078e02fa */
[----:B------:R-:W0:Y:S01]  /*3f600*/  LDC R157, c[0x0][0x22c] ;  /* 0x00008b00ff9d7b82 */ /* 0x000e220000000800 */
[----:B--2---:R-:W-:-:S07]  /*3f610*/  IMAD.WIDE R248, R0, 0x2, R20 ;  /* 0x0000000200f87825 */ /* 0x004fce00078e0214 */
[----:B------:R-:W2:Y:S01]  /*3f620*/  LDC R100, c[0x0][0x228] ;  /* 0x00008a00ff647b82 */ /* 0x000ea20000000800 */
[----:B------:R4:W-:Y:S01]  /*3f630*/  @P2 STG.E.U16 desc[UR60][R248.64], R245 ;  /* 0x000000f5f8002986 */ /* 0x0009e2000c10153c */
[----:B-1----:R-:W-:Y:S02]  /*3f640*/  ISETP.LT.AND P1, PT, R156, R2, !P1 ;  /* 0x000000029c00720c */ /* 0x002fe40004f21270 */
[----:B------:R-:W-:-:S04]  /*3f650*/  PRMT R2, R245, 0x7632, R2 ;  /* 0x00007632f5027816 */ /* 0x000fc80000000002 */
[----:B----4-:R-:W1:Y:S01]  /*3f660*/  LDC R248, c[0x0][0x248] ;  /* 0x00009200fff87b82 */ /* 0x010e620000000800 */
[----:B------:R-:W-:-:S06]  /*3f670*/  IMAD.WIDE R244, R0, 0x2, R158 ;  /* 0x0000000200f47825 */ /* 0x000fcc00078e029e */
[----:B------:R4:W-:Y:S02]  /*3f680*/  @P1 STG.E.U16 desc[UR60][R244.64], R2 ;  /* 0x00000002f4001986 */ /* 0x0009e4000c10153c */
[----:B----4-:R-:W-:-:S05]  /*3f690*/  VIADD R2, R3, 0x13 ;  /* 0x0000001303027836 */ /* 0x010fca0000000000 */
[----:B0-----:R-:W-:Y:S02]  /*3f6a0*/  ISETP.GE.AND P1, PT, R2, R157, PT ;  /* 0x0000009d0200720c */ /* 0x001fe40003f26270 */
[----:B------:R-:W0:Y:S02]  /*3f6b0*/  LDC R2, c[0x0][0x228] ;  /* 0x00008a00ff027b82 */ /* 0x000e240000000800 */
[----:B--2---:R-:W-:Y:S01]  /*3f6c0*/  ISETP.LT.AND P2, PT, R23, R100, !P1 ;  /* 0x000000641700720c */ /* 0x004fe20004f41270 */
[----:B-1----:R-:W-:-:S04]  /*3f6d0*/  IMAD.IADD R0, R0, 0x1, R248 ;  /* 0x0000000100007824 */ /* 0x002fc800078e02f8 */
[----:B------:R-:W-:Y:S01]  /*3f6e0*/  IMAD.WIDE R244, R0, 0x2, R20 ;  /* 0x0000000200f47825 */ /* 0x000fe200078e0214 */
[----:B------:R-:W1:Y:S07]  /*3f6f0*/  LDC R157, c[0x0][0x228] ;  /* 0x00008a00ff9d7b82 */ /* 0x000e6e0000000800 */
[----:B------:R2:W-:Y:S02]  /*3f700*/  @P2 STG.E.U16 desc[UR60][R244.64], R101 ;  /* 0x00000065f4002986 */ /* 0x0005e4000c10153c */
[----:B--2---:R-:W2:Y:S01]  /*3f710*/  LDC R244, c[0x0][0x22c] ;  /* 0x00008b00fff47b82 */ /* 0x004ea20000000800 */
[----:B0-----:R-:W-:-:S02]  /*3f720*/  ISETP.LT.AND P1, PT, R156, R2, !P1 ;  /* 0x000000029c00720c */ /* 0x001fc40004f21270 */
[----:B------:R-:W-:Y:S01]  /*3f730*/  PRMT R2, R101, 0x7632, R2 ;  /* 0x0000763265027816 */ /* 0x000fe20000000002 */
[----:B------:R-:W-:-:S04]  /*3f740*/  IMAD.WIDE R100, R0, 0x2, R158 ;  /* 0x0000000200647825 */ /* 0x000fc800078e029e */
[----:B------:R-:W0:Y:S06]  /*3f750*/  LDC R245, c[0x0][0x248] ;  /* 0x00009200fff57b82 */ /* 0x000e2c0000000800 */
[----:B------:R4:W-:Y:S02]  /*3f760*/  @P1 STG.E.U16 desc[UR60][R100.64], R2 ;  /* 0x0000000264001986 */ /* 0x0009e4000c10153c */
[----:B----4-:R-:W-:-:S05]  /*3f770*/  VIADD R2, R3, 0x14 ;  /* 0x0000001403027836 */ /* 0x010fca0000000000 */
[----:B--2---:R-:W-:Y:S02]  /*3f780*/  ISETP.GE.AND P1, PT, R2, R244, PT ;  /* 0x000000f40200720c */ /* 0x004fe40003f26270 */
[----:B------:R-:W2:Y:S02]  /*3f790*/  LDC R2, c[0x0][0x228] ;  /* 0x00008a00ff027b82 */ /* 0x000ea40000000800 */
[----:B-1----:R-:W-:-:S06]  /*3f7a0*/  ISETP.LT.AND P2, PT, R23, R157, !P1 ;  /* 0x0000009d1700720c */ /* 0x002fcc0004f41270 */
[----:B------:R-:W1:Y:S01]  /*3f7b0*/  LDC R244, c[0x0][0x22c] ;  /* 0x00008b00fff47b82 */ /* 0x000e620000000800 */
[----:B0-----:R-:W-:-:S04]  /*3f7c0*/  IMAD.IADD R0, R0, 0x1, R245 ;  /* 0x0000000100007824 */ /* 0x001fc800078e02f5 */
[----:B------:R-:W-:-:S03]  /*3f7d0*/  IMAD.WIDE R100, R0, 0x2, R20 ;  /* 0x0000000200647825 */ /* 0x000fc600078e0214 */
[----:B------:R-:W0:Y:S01]  /*3f7e0*/  LDC R157, c[0x0][0x228] ;  /* 0x00008a00ff9d7b82 */ /* 0x000e220000000800 */
[----:B--2---:R-:W-:Y:S01]  /*3f7f0*/  ISETP.LT.AND P1, PT, R156, R2, !P1 ;  /* 0x000000029c00720c */ /* 0x004fe20004f21270 */
[----:B------:R-:W-:-:S06]  /*3f800*/  VIADD R2, R3, 0x15 ;  /* 0x0000001503027836 */ /* 0x000fcc0000000000 */
[----:B------:R-:W2:Y:S01]  /*3f810*/  LDC R245, c[0x0][0x248] ;  /* 0x00009200fff57b82 */ /* 0x000ea20000000800 */
[----:B---3--:R3:W-:Y:S02]  /*3f820*/  @P2 STG.E.U16 desc[UR60][R100.64], R246 ;  /* 0x000000f664002986 */ /* 0x0087e4000c10153c */
[----:B---3--:R-:W-:Y:S01]  /*3f830*/  PRMT R246, R246, 0x7632, R246 ;  /* 0x00007632f6f67816 */ /* 0x008fe200000000f6 */
[----:B------:R-:W-:-:S05]  /*3f840*/  IMAD.WIDE R100, R0, 0x2, R158 ;  /* 0x0000000200647825 */ /* 0x000fca00078e029e */
[----:B------:R3:W-:Y:S01]  /*3f850*/  @P1 STG.E.U16 desc[UR60][R100.64], R246 ;  /* 0x000000f664001986 */ /* 0x0007e2000c10153c */
[----:B-1----:R-:W-:Y:S02]  /*3f860*/  ISETP.GE.AND P1, PT, R2, R244, PT ;  /* 0x000000f40200720c */ /* 0x002fe40003f26270 */
[----:B------:R-:W1:Y:S02]  /*3f870*/  LDC R2, c[0x0][0x228] ;  /* 0x00008a00ff027b82 */ /* 0x000e640000000800 */
[----:B0-----:R-:W-:Y:S01]  /*3f880*/  ISETP.LT.AND P2, PT, R23, R157, !P1 ;  /* 0x0000009d1700720c */ /* 0x001fe20004f41270 */
[----:B--2---:R-:W-:-:S05]  /*3f890*/  IMAD.IADD R0, R0, 0x1, R245 ;  /* 0x0000000100007824 */ /* 0x004fca00078e02f5 */
[----:B------:R-:W0:Y:S01]  /*3f8a0*/  LDC R157, c[0x0][0x22c] ;  /* 0x00008b00ff9d7b82 */ /* 0x000e220000000800 */
[----:B---3--:R-:W-:-:S06]  /*3f8b0*/  IMAD.WIDE R100, R0, 0x2, R20 ;  /* 0x0000000200647825 */ /* 0x008fcc00078e0214 */
[----:B------:R2:W-:Y:S01]  /*3f8c0*/  @P2 STG.E.U16 desc[UR60][R100.64], R102 ;  /* 0x0000006664002986 */ /* 0x0005e2000c10153c */
[----:B------:R-:W3:Y:S01]  /*3f8d0*/  LDC R244, c[0x0][0x248] ;  /* 0x00009200fff47b82 */ /* 0x000ee20000000800 */
[----:B-1----:R-:W-:-:S07]  /*3f8e0*/  ISETP.LT.AND P1, PT, R156, R2, !P1 ;  /* 0x000000029c00720c */ /* 0x002fce0004f21270 */
[----:B------:R-:W1:Y:S01]  /*3f8f0*/  LDC R245, c[0x0][0x22c] ;  /* 0x00008b00fff57b82 */ /* 0x000e620000000800 */
[----:B--2---:R-:W-:Y:S01]  /*3f900*/  PRMT R102, R102, 0x7632, R102 ;  /* 0x0000763266667816 */ /* 0x004fe20000000066 */
[----:B------:R-:W-:-:S06]  /*3f910*/  IMAD.WIDE R100, R0, 0x2, R158 ;  /* 0x0000000200647825 */ /* 0x000fcc00078e029e */
[----:B------:R-:W2:Y:S01]  /*3f920*/  LDC R2, c[0x0][0x228] ;  /* 0x00008a00ff027b82 */ /* 0x000ea20000000800 */
[----:B------:R4:W-:Y:S07]  /*3f930*/  @P1 STG.E.U16 desc[UR60][R100.64], R102 ;  /* 0x0000006664001986 */ /* 0x0009ee000c10153c */
[----:B------:R-:W1:Y:S01]  /*3f940*/  LDC R246, c[0x0][0x22c] ;  /* 0x00008b00fff67b82 */ /* 0x000e620000000800 */
[----:B----4-:R-:W-:-:S07]  /*3f950*/  VIADD R100, R3, 0x16 ;  /* 0x0000001603647836 */ /* 0x010fce0000000000 */
[----:B------:R-:W4:Y:S01]  /*3f960*/  LDC R102, c[0x0][0x228] ;  /* 0x00008a00ff667b82 */ /* 0x000f220000000800 */
[----:B0-----:R-:W-:-:S07]  /*3f970*/  ISETP.GE.AND P1, PT, R100, R157, PT ;  /* 0x0000009d6400720c */ /* 0x001fce0003f26270 */
[----:B------:R-:W0:Y:S01]  /*3f980*/  LDC R157, c[0x0][0x228] ;  /* 0x00008a00ff9d7b82 */ /* 0x000e220000000800 */
[----:B--2---:R-:W-:Y:S01]  /*3f990*/  ISETP.LT.AND P2, PT, R23, R2, !P1 ;  /* 0x000000021700720c */ /* 0x004fe20004f41270 */
[----:B---3--:R-:W-:-:S06]  /*3f9a0*/  IMAD.IADD R0, R0, 0x1, R244 ;  /* 0x0000000100007824 */ /* 0x008fcc00078e02f4 */
[----:B------:R-:W2:Y:S01]  /*3f9b0*/  LDC R2, c[0x0][0x22c] ;  /* 0x00008b00ff027b82 */ /* 0x000ea20000000800 */
[----:B------:R-:W-:-:S05]  /*3f9c0*/  IMAD.WIDE R100, R0, 0x2, R20 ;  /* 0x0000000200647825 */ /* 0x000fca00078e0214 */
[----:B------:R3:W-:Y:S02]  /*3f9d0*/  @P2 STG.E.U16 desc[UR60][R100.64], R247 ;  /* 0x000000f764002986 */ /* 0x0007e4000c10153c */
[----:B------:R-:W1:Y:S01]  /*3f9e0*/  LDC R244, c[0x0][0x248] ;  /* 0x00009200fff47b82 */ /* 0x000e620000000800 */
[----:B0-----:R-:W-:-:S07]  /*3f9f0*/  ISETP.LT.AND P2, PT, R156, R157, !P1 ;  /* 0x0000009d9c00720c */ /* 0x001fce0004f41270 */
[----:B------:R-:W0:Y:S01]  /*3fa00*/  LDC R157, c[0x0][0x228] ;  /* 0x00008a00ff9d7b82 */ /* 0x000e220000000800 */
[----:B---3--:R-:W-:Y:S01]  /*3fa10*/  VIADD R100, R3, 0x17 ;  /* 0x0000001703647836 */ /* 0x008fe20000000000 */
[----:B------:R-:W-:-:S04]  /*3fa20*/  PRMT R247, R247, 0x7632, R247 ;  /* 0x00007632f7f77816 */ /* 0x000fc800000000f7 */
[----:B--2---:R-:W-:Y:S01]  /*3fa30*/  ISETP.GE.AND P1, PT, R100, R2, PT ;  /* 0x000000026400720c */ /* 0x004fe20003f26270 */
[----:B------:R-:W-:Y:S01]  /*3fa40*/  IMAD.WIDE R100, R0, 0x2, R158 ;  /* 0x0000000200647825 */ /* 0x000fe200078e029e */
[----:B------:R-:W2:Y:S04]  /*3fa50*/  LDC R2, c[0x0][0x228] ;  /* 0x00008a00ff027b82 */ /* 0x000ea80000000800 */
[----:B------:R3:W-:Y:S01]  /*3fa60*/  @P2 STG.E.U16 desc[UR60][R100.64], R247 ;  /* 0x000000f764002986 */ /* 0x0007e2000c10153c */
[----:B----4-:R-:W-:-:S03]  /*3fa70*/  ISETP.LT.AND P2, PT, R23, R102, !P1 ;  /* 0x000000661700720c */ /* 0x010fc60004f41270 */
[----:B------:R-:W4:Y:S01]  /*3fa80*/  LDC R102, c[0x0][0x228] ;  /* 0x00008a00ff667b82 */ /* 0x000f220000000800 */
[----:B-1----:R-:W-:Y:S01]  /*3fa90*/  IMAD.IADD R0, R0, 0x1, R244 ;  /* 0x0000000100007824 */ /* 0x002fe200078e02f4 */
[----:B0-----:R-:W-:-:S06]  /*3faa0*/  ISETP.LT.AND P1, PT, R156, R157, !P1 ;  /* 0x0000009d9c00720c */ /* 0x001fcc0004f21270 */
[----:B------:R-:W0:Y:S01]  /*3fab0*/  LDC R157, c[0x0][0x248] ;  /* 0x00009200ff9d7b82 */ /* 0x000e220000000800 */
[----:B---3--:R-:W-:-:S05]  /*3fac0*/  IMAD.WIDE R100, R0, 0x2, R20 ;  /* 0x0000000200647825 */ /* 0x008fca00078e0214 */
[----:B------:R1:W-:Y:S01]  /*3fad0*/  @P2 STG.E.U16 desc[UR60][R100.64], R103 ;  /* 0x0000006764002986 */ /* 0x0003e2000c10153c */
[----:B------:R-:W-:Y:S01]  /*3fae0*/  VIADD R244, R3, 0x18 ;  /* 0x0000001803f47836 */ /* 0x000fe20000000000 */
[----:B-1----:R-:W-:Y:S01]  /*3faf0*/  PRMT R103, R103, 0x7632, R103 ;  /* 0x0000763267677816 */ /* 0x002fe20000000067 */
[----:B------:R-:W-:-:S05]  /*3fb00*/  IMAD.WIDE R100, R0, 0x2, R158 ;  /* 0x0000000200647825 */ /* 0x000fca00078e029e */
[----:B------:R1:W-:Y:S01]  /*3fb10*/  @P1 STG.E.U16 desc[UR60][R100.64], R103 ;  /* 0x0000006764001986 */ /* 0x0003e2000c10153c */
[----:B------:R-:W-:Y:S01]  /*3fb20*/  ISETP.GE.AND P1, PT, R244, R245, PT ;  /* 0x000000f5f400720c */ /* 0x000fe20003f26270 */
[----:B0-----:R-:W-:Y:S01]  /*3fb30*/  IMAD.IADD R0, R0, 0x1, R157 ;  /* 0x0000000100007824 */ /* 0x001fe200078e029d */
[----:B------:R-:W0:Y:S02]  /*3fb40*/  LDC R245, c[0x0][0x228] ;  /* 0x00008a00fff57b82 */ /* 0x000e240000000800 */
[----:B----4-:R-:W-:-:S06]  /*3fb50*/  ISETP.LT.AND P2, PT, R23, R102, !P1 ;  /* 0x000000661700720c */ /* 0x010fcc0004f41270 */
[----:B-1----:R-:W1:Y:S01]  /*3fb60*/  LDC R103, c[0x0][0x22c] ;  /* 0x00008b00ff677b82 */ /* 0x002e620000000800 */
[----:B------:R-:W-:-:S06]  /*3fb70*/  IMAD.WIDE R100, R0, 0x2, R20 ;  /* 0x0000000200647825 */ /* 0x000fcc00078e0214 */
[----:B------:R3:W-:Y:S01]  /*3fb80*/  @P2 STG.E.U16 desc[UR60][R100.64], R96 ;  /* 0x0000006064002986 */ /* 0x0007e2000c10153c */
[----:B------:R-:W4:Y:S01]  /*3fb90*/  LDC R157, c[0x0][0x248] ;  /* 0x00009200ff9d7b82 */ /* 0x000f220000000800 */
[----:B--2---:R-:W-:Y:S01]  /*3fba0*/  ISETP.LT.AND P2, PT, R156, R2, !P1 ;  /* 0x000000029c00720c */ /* 0x004fe20004f41270 */
[----:B------:R-:W-:-:S06]  /*3fbb0*/  VIADD R244, R3, 0x19 ;  /* 0x0000001903f47836 */ /* 0x000fcc0000000000 */
[----:B------:R-:W2:Y:S08]  /*3fbc0*/  LDC R102, c[0x0][0x228] ;  /* 0x00008a00ff667b82 */ /* 0x000eb00000000800 */
[----:B------:R-:W0:Y:S01]  /*3fbd0*/  LDC R2, c[0x0][0x22c] ;  /* 0x00008b00ff027b82 */ /* 0x000e220000000800 */
[----:B-1----:R-:W-:-:S07]  /*3fbe0*/  ISETP.GE.AND P1, PT, R244, R103, PT ;  /* 0x00000067f400720c */ /* 0x002fce0003f26270 */
[----:B------:R-:W1:Y:S01]  /*3fbf0*/  LDC R244, c[0x0][0x228] ;  /* 0x00008a00fff47b82 */ /* 0x000e620000000800 */
[----:B---3--:R-:W-:Y:S01]  /*3fc00*/  PRMT R96, R96, 0x7632, R96 ;  /* 0x0000763260607816 */ /* 0x008fe20000000060 */
[----:B------:R-:W-:-:S05]  /*3fc10*/  IMAD.WIDE R100, R0, 0x2, R158 ;  /* 0x0000000200647825 */ /* 0x000fca00078e029e */
[----:B------:R3:W-:Y:S01]  /*3fc20*/  @P2 STG.E.U16 desc[UR60][R100.64], R96 ;  /* 0x0000006064002986 */ /* 0x0007e2000c10153c */
[----:B----4-:R-:W-:Y:S01]  /*3fc30*/  IMAD.IADD R0, R0, 0x1, R157 ;  /* 0x0000000100007824 */ /* 0x010fe200078e029d */
[----:B------:R-:W4:Y:S01]  /*3fc40*/  LDC R103, c[0x0][0x228] ;  /* 0x00008a00ff677b82 */ /* 0x000f220000000800 */
[----:B--2---:R-:W-:-:S07]  /*3fc50*/  ISETP.LT.AND P3, PT, R23, R102, !P1 ;  /* 0x000000661700720c */ /* 0x004fce0004f61270 */
[----:B------:R-:W2:Y:S01]  /*3fc60*/  LDC R157, c[0x0][0x228] ;  /* 0x00008a00ff9d7b82 */ /* 0x000ea20000000800 */
[----:B---3--:R-:W-:-:S05]  /*3fc70*/  VIADD R96, R3, 0x1a ;  /* 0x0000001a03607836 */ /* 0x008fca0000000000 */
[----:B0-----:R-:W-:Y:S02]  /*3fc80*/  ISETP.GE.AND P2, PT, R96, R2, PT ;  /* 0x000000026000720c */ /* 0x001fe40003f46270 */
[----:B------:R-:W0:Y:S01]  /*3fc90*/  LDC R102, c[0x0][0x248] ;  /* 0x00009200ff667b82 */ /* 0x000e220000000800 */
[----:B-1----:R-:W-:-:S07]  /*3fca0*/  ISETP.LT.AND P1, PT, R156, R244, !P1 ;  /* 0x000000f49c00720c */ /* 0x002fce0004f21270 */
[----:B------:R-:W1:Y:S01]  /*3fcb0*/  LDC R2, c[0x0][0x22c] ;  /* 0x00008b00ff027b82 */ /* 0x000e620000000800 */
[----:B------:R-:W-:-:S07]  /*3fcc0*/  IMAD.WIDE R100, R0, 0x2, R20 ;  /* 0x0000000200647825 */ /* 0x000fce00078e0214 */
[----:B------:R-:W3:Y:S01]  /*3fcd0*/  LDC R96, c[0x0][0x228] ;  /* 0x00008a00ff607b82 */ /* 0x000ee20000000800 */
[----:B------:R4:W-:Y:S07]  /*3fce0*/  @P3 STG.E.U16 desc[UR60][R100.64], R92 ;  /* 0x0000005c64003986 */ /* 0x0009ee000c10153c */
[----:B------:R-:W1:Y:S01]  /*3fcf0*/  LDC R244, c[0x0][0x248] ;  /* 0x00009200fff47b82 */ /* 0x000e620000000800 */
[----:B----4-:R-:W-:Y:S01]  /*3fd00*/  PRMT R92, R92, 0x7632, R92 ;  /* 0x000076325c5c7816 */ /* 0x010fe2000000005c */
[----:B------:R-:W-:Y:S01]  /*3fd10*/  IMAD.WIDE R100, R0, 0x2, R158 ;  /* 0x0000000200647825 */ /* 0x000fe200078e029e */
[----:B--2---:R-:W-:-:S05]  /*3fd20*/  ISETP.LT.AND P3, PT, R23, R157, !P2 ;  /* 0x0000009d1700720c */ /* 0x004fca0005761270 */
[----:B------:R-:W2:Y:S01]  /*3fd30*/  LDC R157, c[0x0][0x22c] ;  /* 0x00008b00ff9d7b82 */ /* 0x000ea20000000800 */
[----:B------:R4:W-:Y:S01]  /*3fd40*/  @P1 STG.E.U16 desc[UR60][R100.64], R92 ;  /* 0x0000005c64001986 */ /* 0x0009e2000c10153c */
[----:B0-----:R-:W-:Y:S02]  /*3fd50*/  IMAD.IADD R102, R0, 0x1, R102 ;  /* 0x0000000100667824 */ /* 0x001fe400078e0266 */
[----:B----4-:R-:W-:Y:S01]  /*3fd60*/  VIADD R92, R3, 0x1b ;  /* 0x0000001b035c7836 */ /* 0x010fe20000000000 */
[----:B---3--:R-:W-:-:S04]  /*3fd70*/  ISETP.LT.AND P2, PT, R156, R96, !P2 ;  /* 0x000000609c00720c */ /* 0x008fc80005741270 */
[----:B-1----:R-:W-:Y:S01]  /*3fd80*/  ISETP.GE.AND P1, PT, R92, R2, PT ;  /* 0x000000025c00720c */ /* 0x002fe20003f26270 */
[----:B------:R-:W-:-:S03]  /*3fd90*/  IMAD.WIDE R100, R102, 0x2, R20 ;  /* 0x0000000266647825 */ /* 0x000fc600078e0214 */
[----:B------:R-:W-:Y:S01]  /*3fda0*/  ISETP.LT.AND P5, PT, R23, R103, !P1 ;  /* 0x000000671700720c */ /* 0x000fe20004fa1270 */
[----:B------:R-:W-:Y:S01]  /*3fdb0*/  IMAD.IADD R0, R102, 0x1, R244 ;  /* 0x0000000166007824 */ /* 0x000fe200078e02f4 */
[----:B------:R0:W-:Y:S01]  /*3fdc0*/  @P3 STG.E.U16 desc[UR60][R100.64], R97 ;  /* 0x0000006164003986 */ /* 0x0001e2000c10153c */
[----:B------:R-:W-:Y:S02]  /*3fdd0*/  ISETP.LT.AND P1, PT, R156, R245, !P1 ;  /* 0x000000f59c00720c */ /* 0x000fe40004f21270 */
[----:B------:R-:W-:Y:S02]  /*3fde0*/  PRMT R2, R97, 0x7632, R2 ;  /* 0x0000763261027816 */ /* 0x000fe40000000002 */
[----:B------:R-:W-:Y:S01]  /*3fdf0*/  PRMT R244, R93, 0x7632, R244 ;  /* 0x000076325df47816 */ /* 0x000fe200000000f4 */
[----:B0-----:R-:W-:Y:S02]  /*3fe00*/  IMAD.WIDE R100, R102, 0x2, R158 ;  /* 0x0000000266647825 */ /* 0x001fe400078e029e */
[----:B------:R-:W0:Y:S02]  /*3fe10*/  LDC R102, c[0x0][0x248] ;  /* 0x00009200ff667b82 */ /* 0x000e240000000800 */
[C---:B------:R-:W-:Y:S01]  /*3fe20*/  IMAD.WIDE R96, R0.reuse, 0x2, R20 ;  /* 0x0000000200607825 */ /* 0x040fe200078e0214 */
[----:B------:R1:W-:Y:S04]  /*3fe30*/  @P2 STG.E.U16 desc[UR60][R100.64], R2 ;  /* 0x0000000264002986 */ /* 0x0003e8000c10153c */
[----:B------:R3:W-:Y:S01]  /*3fe40*/  @P5 STG.E.U16 desc[UR60][R96.64], R93 ;  /* 0x0000005d60005986 */ /* 0x0007e2000c10153c */
[----:B-1----:R-:W1:Y:S01]  /*3fe50*/  LDC R2, c[0x0][0x228] ;  /* 0x00008a00ff027b82 */ /* 0x002e620000000800 */
[----:B---3--:R-:W-:-:S07]  /*3fe60*/  IMAD.WIDE R92, R0, 0x2, R158 ;  /* 0x00000002005c7825 */ /* 0x008fce00078e029e */
[----:B------:R-:W3:Y:S01]  /*3fe70*/  LDC R96, c[0x0][0x248] ;  /* 0x00009200ff607b82 */ /* 0x000ee20000000800 */
[----:B------:R4:W-:Y:S07]  /*3fe80*/  @P1 STG.E.U16 desc[UR60][R92.64], R244 ;  /* 0x000000f45c001986 */ /* 0x0009ee000c10153c */
[----:B------:R-:W0:Y:S08]  /*3fe90*/  LDC R97, c[0x0][0x228] ;  /* 0x00008a00ff617b82 */ /* 0x000e300000000800 */
[----:B----4-:R-:W4:Y:S08]  /*3fea0*/  LDC R92, c[0x0][0x22c] ;  /* 0x00008b00ff5c7b82 */ /* 0x010f300000000800 */
[----:B------:R-:W4:Y:S01]  /*3feb0*/  LDC R100, c[0x0][0x228] ;  /* 0x00008a00ff647b82 */ /* 0x000f220000000800 */
[----:B------:R-:W-:-:S07]  /*3fec0*/  VIADD R103, R3, 0x1c ;  /* 0x0000001c03677836 */ /* 0x000fce0000000000 */
[----:B------:R-:W4:Y:S01]  /*3fed0*/  LDC R101, c[0x0][0x228] ;  /* 0x00008a00ff657b82 */ /* 0x000f220000000800 */
[----:B------:R-:W-:Y:S01]  /*3fee0*/  ISETP.GE.AND P1, PT, R103, R246, PT ;  /* 0x000000f66700720c */ /* 0x000fe20003f26270 */
[----:B------:R-:W-:-:S03]  /*3fef0*/  VIADD R93, R3, 0x1d ;  /* 0x0000001d035d7836 */ /* 0x000fc60000000000 */
[----:B-1----:R-:W-:Y:S02]  /*3ff00*/  ISETP.LT.AND P6, PT, R23, R2, !P1 ;  /* 0x000000021700720c */ /* 0x002fe40004fc1270 */
[----:B--2---:R-:W-:Y:S01]  /*3ff10*/  ISETP.GE.AND P3, PT, R93, R157, PT ;  /* 0x0000009d5d00720c */ /* 0x004fe20003f66270 */
[----:B------:R-:W1:Y:S01]  /*3ff20*/  LDC R103, c[0x0][0x228] ;  /* 0x00008a00ff677b82 */ /* 0x000e620000000800 */
[----:B------:R-:W-:Y:S02]  /*3ff30*/  VIADD R93, R3, 0x1e ;  /* 0x0000001e035d7836 */ /* 0x000fe40000000000 */
[----:B---3--:R-:W-:Y:S01]  /*3ff40*/  IMAD.IADD R96, R0, 0x1, R96 ;  /* 0x0000000100607824 */ /* 0x008fe200078e0260 */
[----:B0-----:R-:W-:Y:S02]  /*3ff50*/  ISETP.LT.AND P1, PT, R156, R97, !P1 ;  /* 0x000000619c00720c */ /* 0x001fe40004f21270 */
[----:B----4-:R-:W-:Y:S02]  /*3ff60*/  ISETP.GE.AND P2, PT, R93, R92, PT ;  /* 0x0000005c5d00720c */ /* 0x010fe40003f46270 */
[----:B------:R-:W0:Y:S01]  /*3ff70*/  LDC R157, c[0x0][0x248] ;  /* 0x00009200ff9d7b82 */ /* 0x000e220000000800 */
[----:B------:R-:W-:Y:S01]  /*3ff80*/  ISETP.LT.AND P5, PT, R23, R100, !P3 ;  /* 0x000000641700720c */ /* 0x000fe20005fa1270 */
[----:B------:R-:W-:-:S06]  /*3ff90*/  IMAD.WIDE R92, R96, 0x2, R20 ;  /* 0x00000002605c7825 */ /* 0x000fcc00078e0214 */
[----:B------:R-:W2:Y:S01]  /*3ffa0*/  LDC R244, c[0x0][0x228] ;  /* 0x00008a00fff47b82 */ /* 0x000ea20000000800 */
[----:B------:R-:W-:Y:S01]  /*3ffb0*/  ISETP.LT.AND P3, PT, R156, R101, !P3 ;  /* 0x000000659c00720c */ /* 0x000fe20005f61270 */
[C---:B------:R-:W-:Y:S01]  /*3ffc0*/  IMAD.IADD R102, R96.reuse, 0x1, R102 ;  /* 0x0000000160667824 */ /* 0x040fe200078e0266 */
[----:B------:R3:W-:Y:S01]  /*3ffd0*/  @P6 STG.E.U16 desc[UR60][R92.64], R98 ;  /* 0x000000625c006986 */ /* 0x0007e2000c10153c */
[----:B------:R-:W-:Y:S01]  /*3ffe0*/  IMAD.WIDE R100, R96, 0x2, R158 ;  /* 0x0000000260647825 */ /* 0x000fe200078e029e */
[----:B------:R-:W-:-:S03]  /*3fff0*/  PRMT R2, R94, 0x7632, R2 ;  /* 0x000076325e027816 */ /* 0x000fc60000000002 */
[----:B------:R-:W-:Y:S01]  /*40000*/  IMAD.WIDE R96, R102, 0x2, R158 ;  /* 0x0000000266607825 */ /* 0x000fe200078e029e */
[----:B---3--:R-:W-:-:S03]  /*40010*/  PRMT R98, R98, 0x7632, R98 ;  /* 0x0000763262627816 */ /* 0x008fc60000000062 */
[C---:B------:R-:W-:Y:S02]  /*40020*/  IMAD.WIDE R92, R102.reuse, 0x2, R20 ;  /* 0x00000002665c7825 */ /* 0x040fe400078e0214 */
[----:B------:R-:W-:Y:S04]  /*40030*/  @P1 STG.E.U16 desc[UR60][R100.64], R98 ;  /* 0x0000006264001986 */ /* 0x000fe8000c10153c */
[----:B------:R3:W-:Y:S04]  /*40040*/  @P5 STG.E.U16 desc[UR60][R92.64], R94 ;  /* 0x0000005e5c005986 */ /* 0x0007e8000c10153c */
[----:B------:R4:W-:Y:S01]  /*40050*/  @P3 STG.E.U16 desc[UR60][R96.64], R2 ;  /* 0x0000000260003986 */ /* 0x0009e2000c10153c */
[----:B-1----:R-:W-:Y:S01]  /*40060*/  ISETP.LT.AND P6, PT, R23, R103, !P2 ;  /* 0x000000671700720c */ /* 0x002fe200057c1270 */
[----:B0-----:R-:W-:Y:S01]  /*40070*/  IMAD.IADD R0, R102, 0x1, R157 ;  /* 0x0000000166007824 */ /* 0x001fe200078e029d */
[----:B------:R-:W0:Y:S08]  /*40080*/  LDC R103, c[0x0][0x248] ;  /* 0x00009200ff677b82 */ /* 0x000e300000000800 */
[----:B---3--:R-:W1:Y:S08]  /*40090*/  LDC R94, c[0x0][0x22c] ;  /* 0x00008b00ff5e7b82 */ /* 0x008e700000000800 */
[----:B----4-:R-:W3:Y:S01]  /*400a0*/  LDC R2, c[0x0][0x22c] ;  /* 0x00008b00ff027b82 */ /* 0x010ee20000000800 */
[----:B--2---:R-:W-:-:S07]  /*400b0*/  ISETP.LT.AND P2, PT, R156, R244, !P2 ;  /* 0x000000f49c00720c */ /* 0x004fce0005741270 */
[----:B------:R-:W2:Y:S01]  /*400c0*/  LDC R96, c[0x0][0x228] ;  /* 0x00008a00ff607b82 */ /* 0x000ea20000000800 */
[----:B------:R-:W-:-:S07]  /*400d0*/  IMAD.WIDE R92, R0, 0x2, R20 ;  /* 0x00000002005c7825 */ /* 0x000fce00078e0214 */
[----:B------:R-:W4:Y:S01]  /*400e0*/  LDC R97, c[0x0][0x228] ;  /* 0x00008a00ff617b82 */ /* 0x000f220000000800 */
[----:B------:R0:W-:Y:S07]  /*400f0*/  @P6 STG.E.U16 desc[UR60][R92.64], R99 ;  /* 0x000000635c006986 */ /* 0x0001ee000c10153c */
[----:B------:R-:W1:Y:S01]  /*40100*/  LDC R100, c[0x0][0x228] ;  /* 0x00008a00ff647b82 */ /* 0x000e620000000800 */
[----:B------:R-:W-:-:S07]  /*40110*/  PRMT R244, R99, 0x7632, R244 ;  /* 0x0000763263f47816 */ /* 0x000fce00000000f4 */
[----:B------:R-:W1:Y:S01]  /*40120*/  LDC R101, c[0x0][0x228] ;  /* 0x00008a00ff657b82 */ /* 0x000e620000000800 */
[----:B0-----:R-:W-:-:S07]  /*40130*/  IMAD.WIDE R92, R0, 0x2, R158 ;  /* 0x00000002005c7825 */ /* 0x001fce00078e029e */
[----:B------:R-:W0:Y:S01]  /*40140*/  LDC R102, c[0x0][0x22c] ;  /* 0x00008b00ff667b82 */ /* 0x000e220000000800 */
[----:B------:R-:W-:Y:S01]  /*40150*/  VIADD R157, R3, 0x1f ;  /* 0x0000001f039d7836 */ /* 0x000fe20000000000 */
[----:B------:R2:W-:Y:S06]  /*40160*/  @P2 STG.E.U16 desc[UR60][R92.64], R244 ;  /* 0x000000f45c002986 */ /* 0x0005ec000c10153c */
[----:B------:R-:W0:Y:S01]  /*40170*/  LDC R98, c[0x0][0x248] ;  /* 0x00009200ff627b82 */ /* 0x000e220000000800 */
[----:B---3--:R-:W-:-:S07]  /*40180*/  ISETP.GE.AND P2, PT, R157, R2, PT ;  /* 0x000000029d00720c */ /* 0x008fce0003f46270 */
[----:B------:R-:W3:Y:S01]  /*40190*/  LDC R99, c[0x0][0x228] ;  /* 0x00008a00ff637b82 */ /* 0x000ee20000000800 */
[----:B--2---:R-:W-:Y:S01]  /*401a0*/  VIADD R92, R3, 0x20 ;  /* 0x00000020035c7836 */ /* 0x004fe20000000000 */
[----:B------:R-:W-:Y:S02]  /*401b0*/  ISETP.LT.AND P5, PT, R23, R96, !P2 ;  /* 0x000000601700720c */ /* 0x000fe400057a1270 */
[----:B----4-:R-:W-:-:S04]  /*401c0*/  ISETP.LT.AND P2, PT, R156, R97, !P2 ;  /* 0x000000619c00720c */ /* 0x010fc80005741270 */
[----:B------:R-:W2:Y:S01]  /*401d0*/  LDC R157, c[0x0][0x248] ;  /* 0x00009200ff9d7b82 */ /* 0x000ea20000000800 */
[----:B-1----:R-:W-:Y:S01]  /*401e0*/  ISETP.GE.AND P3, PT, R92, R94, PT ;  /* 0x0000005e5c00720c */ /* 0x002fe20003f66270 */
[----:B------:R-:W-:Y:S02]  /*401f0*/  IMAD.IADD R103, R0, 0x1, R103 ;  /* 0x0000000100677824 */ /* 0x000fe400078e0267 */
[----:B------:R-:W-:Y:S01]  /*40200*/  VIADD R245, R3, 0x21 ;  /* 0x0000002103f57836 */ /* 0x000fe20000000000 */
[----:B------:R-:W-:Y:S01]  /*40210*/  ISETP.LT.AND P6, PT, R23, R100, !P3 ;  /* 0x000000641700720c */ /* 0x000fe20005fc1270 */
[----:B------:R-:W-:Y:S01]  /*40220*/  IMAD.WIDE R92, R103, 0x2, R20 ;  /* 0x00000002675c7825 */ /* 0x000fe200078e0214 */
[----:B------:R-:W-:Y:S01]  /*40230*/  ISETP.LT.AND P3, PT, R156, R101, !P3 ;  /* 0x000000659c00720c */ /* 0x000fe20005f61270 */
[----:B------:R-:W1:Y:S01]  /*40240*/  LDC R2, c[0x0][0x228] ;  /* 0x00008a00ff027b82 */ /* 0x000e620000000800 */
[----:B------:R-:W-:Y:S01]  /*40250*/  PRMT R94, R95, 0x7632, R94 ;  /* 0x000076325f5e7816 */ /* 0x000fe2000000005e */
[----:B------:R-:W-:Y:S01]  /*40260*/  IMAD.WIDE R96, R103, 0x2, R158 ;  /* 0x0000000267607825 */ /* 0x000fe200078e029e */
[----:B0-----:R-:W-:-:S05]  /*40270*/  ISETP.GE.AND P1, PT, R245, R102, PT ;  /* 0x00000066f500720c */ /* 0x001fca0003f26270 */
[----:B------:R-:W0:Y:S01]  /*40280*/  LDC R100, c[0x0][0x22c] ;  /* 0x00008b00ff647b82 */ /* 0x000e220000000800 */
[----:B------:R4:W-:Y:S01]  /*40290*/  @P5 STG.E.U16 desc[UR60][R92.64], R95 ;  /* 0x0000005f5c005986 */ /* 0x0009e2000c10153c */
[----:B------:R-:W-:-:S06]  /*402a0*/  IMAD.IADD R98, R103, 0x1, R98 ;  /* 0x0000000167627824 */ /* 0x000fcc00078e0262 */
[----:B------:R-:W0:Y:S01]  /*402b0*/  LDC R101, c[0x0][0x22c] ;  /* 0x00008b00ff657b82 */ /* 0x000e220000000800 */
[----:B------:R2:W-:Y:S01]  /*402c0*/  @P2 STG.E.U16 desc[UR60][R96.64], R94 ;  /* 0x0000005e60002986 */ /* 0x0005e2000c10153c */
[----:B---3--:R-:W-:-:S06]  /*402d0*/  ISETP.LT.AND P2, PT, R23, R99, !P1 ;  /* 0x000000631700720c */ /* 0x008fcc0004f41270 */
[----:B------:R-:W3:Y:S01]  /*402e0*/  LDC R0, c[0x0][0x228] ;  /* 0x00008a00ff007b82 */ /* 0x000ee20000000800 */
[----:B----4-:R-:W-:-:S04]  /*402f0*/  IMAD.WIDE R92, R98, 0x2, R20 ;  /* 0x00000002625c7825 */ /* 0x010fc800078e0214 */
[----:B--2---:R-:W-:-:S03]  /*40300*/  IMAD.WIDE R94, R98, 0x2, R158 ;  /* 0x00000002625e7825 */ /* 0x004fc600078e029e */
[----:B------:R-:W2:Y:S01]  /*40310*/  LDC R99, c[0x0][0x248] ;  /* 0x00009200ff637b82 */ /* 0x000ea20000000800 */
[----:B------:R-:W-:Y:S01]  /*40320*/  PRMT R96, R48, 0x7632, R96 ;  /* 0x0000763230607816 */ /* 0x000fe20000000060 */
[----:B------:R-:W-:Y:S01]  /*40330*/  IMAD.IADD R98, R98, 0x1, R157 ;  /* 0x0000000162627824 */ /* 0x000fe200078e029d */
[----:B------:R4:W-:Y:S05]  /*40340*/  @P6 STG.E.U16 desc[UR60][R92.64], R48 ;  /* 0x000000305c006986 */ /* 0x0009ea000c10153c */
[----:B------:R-:W2:Y:S01]  /*40350*/  LDC R102, c[0x0][0x228] ;  /* 0x00008a00ff667b82 */ /* 0x000ea20000000800 */
[----:B------:R0:W-:Y:S01]  /*40360*/  @P3 STG.E.U16 desc[UR60][R94.64], R96 ;  /* 0x000000605e003986 */ /* 0x0001e2000c10153c */
[----:B------:R-:W-:-:S02]  /*40370*/  VIADD R97, R3, 0x23 ;  /* 0x0000002303617836 */ /* 0x000fc40000000000 */
[----:B------:R-:W-:Y:S02]  /*40380*/  VIADD R244, R3, 0x22 ;  /* 0x0000002203f47836 */ /* 0x000fe40000000000 */
[----:B----4-:R-:W-:Y:S02]  /*40390*/  IMAD.WIDE R92, R98, 0x2, R20 ;  /* 0x00000002625c7825 */ /* 0x010fe400078e0214 */
[----:B------:R-:W4:Y:S01]  /*403a0*/  LDC R48, c[0x0][0x248] ;  /* 0x00009200ff307b82 */ /* 0x000f220000000800 */
[----:B-1----:R-:W-:-:S07]  /*403b0*/  ISETP.LT.AND P1, PT, R156, R2, !P1 ;  /* 0x000000029c00720c */ /* 0x002fce0004f21270 */
[----:B0-----:R-:W0:Y:S01]  /*403c0*/  LDC R94, c[0x0][0x228] ;  /* 0x00008a00ff5e7b82 */ /* 0x001e220000000800 */
[----:B------:R1:W-:Y:S01]  /*403d0*/  @P2 STG.E.U16 desc[UR60][R92.64], R52 ;  /* 0x000000345c002986 */ /* 0x0003e2000c10153c */
[----:B------:R-:W-:Y:S02]  /*403e0*/  ISETP.GE.AND P2, PT, R97, R100, PT ;  /* 0x000000646100720c */ /* 0x000fe40003f46270 */
[----:B------:R-:W-:-:S04]  /*403f0*/  ISETP.GE.AND P3, PT, R244, R101, PT ;  /* 0x00000065f400720c */ /* 0x000fc80003f66270 */
[----:B------:R-:W4:Y:S01]  /*40400*/  LDC R97, c[0x0][0x22c] ;  /* 0x00008b00ff617b82 */ /* 0x000f220000000800 */
[----:B---3--:R-:W-:Y:S02]  /*40410*/  ISETP.LT.AND P5, PT, R23, R0, !P3 ;  /* 0x000000001700720c */ /* 0x008fe40005fa1270 */
[----:B------:R-:W-:Y:S01]  /*40420*/  PRMT R100, R52, 0x7632, R100 ;  /* 0x0000763234647816 */ /* 0x000fe20000000064 */
[----:B-1----:R-:W-:-:S04]  /*40430*/  IMAD.WIDE R92, R98, 0x2, R158 ;  /* 0x00000002625c7825 */ /* 0x002fc800078e029e */
[----:B------:R-:W1:Y:S01]  /*40440*/  LDC R96, c[0x0][0x22c] ;  /* 0x00008b00ff607b82 */ /* 0x000e620000000800 */
[----:B--2---:R-:W-:Y:S01]  /*40450*/  IMAD.IADD R95, R98, 0x1, R99 ;  /* 0x00000001625f7824 */ /* 0x004fe200078e0263 */
[----:B------:R-:W-:Y:S01]  /*40460*/  ISETP.LT.AND P3, PT, R156, R102, !P3 ;  /* 0x000000669c00720c */ /* 0x000fe20005f61270 */
[----:B------:R2:W-:Y:S05]  /*40470*/  @P1 STG.E.U16 desc[UR60][R92.64], R100 ;  /* 0x000000645c001986 */ /* 0x0005ea000c10153c */
[----:B------:R-:W3:Y:S01]  /*40480*/  LDC R52, c[0x0][0x228] ;  /* 0x00008a00ff347b82 */ /* 0x000ee20000000800 */
[----:B0-----:R-:W-:-:S07]  /*40490*/  ISETP.LT.AND P6, PT, R23, R94, !P2 ;  /* 0x0000005e1700720c */ /* 0x001fce00057c1270 */
[----:B------:R-:W0:Y:S01]  /*404a0*/  LDC R2, c[0x0][0x228] ;  /* 0x00008a00ff027b82 */ /* 0x000e220000000800 */
[----:B--2---:R-:W-:-:S07]  /*404b0*/  IMAD.WIDE R92, R95, 0x2, R20 ;  /* 0x000000025f5c7825 */ /* 0x004fce00078e0214 */
[----:B------:R-:W2:Y:S01]  /*404c0*/  LDC R0, c[0x0][0x228] ;  /* 0x00008a00ff007b82 */ /* 0x000ea20000000800 */
[C---:B----4-:R-:W-:Y:S01]  /*404d0*/  IMAD.IADD R100, R95.reuse, 0x1, R48 ;  /* 0x000000015f647824 */ /* 0x050fe200078e0230 */
[----:B------:R4:W-:Y:S01]  /*404e0*/  @P5 STG.E.U16 desc[UR60][R92.64], R49 ;  /* 0x000000315c005986 */ /* 0x0009e2000c10153c */
[----:B------:R-:W-:Y:S01]  /*404f0*/  IMAD.WIDE R94, R95, 0x2, R158 ;  /* 0x000000025f5e7825 */ /* 0x000fe200078e029e */
[----:B------:R-:W-:-:S04]  /*40500*/  PRMT R101, R49, 0x7632, R101 ;  /* 0x0000763231657816 */ /* 0x000fc80000000065 */
[----:B------:R-:W2:Y:S01]  /*40510*/  LDC R103, c[0x0][0x248] ;  /* 0x00009200ff677b82 */ /* 0x000ea20000000800 */
[----:B------:R-:W-:Y:S01]  /*40520*/  VIADD R102, R3, 0x25 ;  /* 0x0000002503667836 */ /* 0x000fe20000000000 */
[----:B------:R2:W-:Y:S06]  /*40530*/  @P3 STG.E.U16 desc[UR60][R94.64], R101 ;  /* 0x000000655e003986 */ /* 0x0005ec000c10153c */
[----:B------:R-:W2:Y:S01]  /*40540*/  LDC R98, c[0x0][0x228] ;  /* 0x00008a00ff627b82 */ /* 0x000ea20000000800 */
[----:B------:R-:W-:-:S07]  /*40550*/  ISETP.GE.AND P3, PT, R102, R97, PT ;  /* 0x000000616600720c */ /* 0x000fce0003f66270 */
[----:B----4-:R-:W4:Y:S01]  /*40560*/  LDC R92, c[0x0][0x248] ;  /* 0x00009200ff5c7b82 */ /* 0x010f220000000800 */
[----:B------:R-:W-:-:S07]  /*40570*/  VIADD R157, R3, 0x24 ;  /* 0x00000024039d7836 */ /* 0x000fce0000000000 */
[----:B------:R-:W4:Y:S01]  /*40580*/  LDC R99, c[0x0][0x228] ;  /* 0x00008a00ff637b82 */ /* 0x000f220000000800 */
[----:B------:R-:W-:Y:S01]  /*40590*/  IMAD.WIDE R48, R100, 0x2, R20 ;  /* 0x0000000264307825 */ /* 0x000fe200078e0214 */
[----:B-1----:R-:W-:-:S06]  /*405a0*/  ISETP.GE.AND P1, PT, R157, R96, PT ;  /* 0x000000609d00720c */ /* 0x002fcc0003f26270 */
[----:B------:R-:W1:Y:S01]  /*405b0*/  LDC R102, c[0x0][0x22c] ;  /* 0x00008b00ff667b82 */ /* 0x000e620000000800 */
[----:B------:R4:W-:Y:S01]  /*405c0*/  @P6 STG.E.U16 desc[UR60][R48.64], R53 ;  /* 0x0000003530006986 */ /* 0x0009e2000c10153c */
[C---:B---3--:R-:W-:Y:S02]  /*405d0*/  ISETP.LT.AND P2, PT, R156.reuse, R52, !P2 ;  /* 0x000000349c00720c */ /* 0x048fe40005741270 */
[C---:B0-----:R-:W-:Y:S02]  /*405e0*/  ISETP.LT.AND P6, PT, R23.reuse, R2, !P1 ;  /* 0x000000021700720c */ /* 0x041fe40004fc1270 */
[----:B--2---:R-:W-:Y:S01]  /*405f0*/  ISETP.LT.AND P1, PT, R156, R0, !P1 ;  /* 0x000000009c00720c */ /* 0x004fe20004f21270 */
[----:B------:R-:W-:Y:S01]  /*40600*/  IMAD.IADD R103, R100, 0x1, R103 ;  /* 0x0000000164677824 */ /* 0x000fe200078e0267 */
[----:B------:R-:W0:Y:S01]  /*40610*/  LDC R0, c[0x0][0x228] ;  /* 0x00008a00ff007b82 */ /* 0x000e220000000800 */
[----:B------:R-:W-:Y:S02]  /*40620*/  ISETP.LT.AND P5, PT, R23, R98, !P3 ;  /* 0x000000621700720c */ /* 0x000fe40005fa1270 */
[----:B------:R-:W-:Y:S01]  /*40630*/  PRMT R101, R53, 0x7632, R101 ;  /* 0x0000763235657816 */ /* 0x000fe20000000065 */
[----:B----4-:R-:W-:-:S04]  /*40640*/  IMAD.IADD R98, R103, 0x1, R92 ;  /* 0x0000000167627824 */ /* 0x010fc800078e025c */
[----:B------:R-:W2:Y:S01]  /*40650*/  LDC R97, c[0x0][0x22c] ;  /* 0x00008b00ff617b82 */ /* 0x000ea20000000800 */
[----:B------:R-:W-:Y:S01]  /*40660*/  IMAD.WIDE R48, R100, 0x2, R158 ;  /* 0x0000000264307825 */ /* 0x000fe200078e029e */
[----:B------:R-:W-:-:S03]  /*40670*/  PRMT R100, R50, 0x7632, R100 ;  /* 0x0000763232647816 */ /* 0x000fc60000000064 */
[----:B------:R-:W-:-:S03]  /*40680*/  IMAD.WIDE R52, R103, 0x2, R20 ;  /* 0x0000000267347825 */ /* 0x000fc600078e0214 */
[----:B------:R-:W3:Y:S01]  /*40690*/  LDC R96, c[0x0][0x248] ;  /* 0x00009200ff607b82 */ /* 0x000ee20000000800 */
[----:B------:R-:W-:Y:S01]  /*406a0*/  IMAD.WIDE R92, R103, 0x2, R158 ;  /* 0x00000002675c7825 */ /* 0x000fe200078e029e */
[----:B------:R-:W-:Y:S01]  /*406b0*/  ISETP.LT.AND P3, PT, R156, R99, !P3 ;  /* 0x000000639c00720c */ /* 0x000fe20005f61270 */
[----:B------:R4:W-:Y:S02]  /*406c0*/  @P2 STG.E.U16 desc[UR60][R48.64], R101 ;  /* 0x0000006530002986 */ /* 0x0009e4000c10153c */
[----:B------:R-:W-:-:S03]  /*406d0*/  VIADD R103, R3, 0x26 ;  /* 0x0000002603677836 */ /* 0x000fc60000000000 */
[----:B------:R-:W3:Y:S01]  /*406e0*/  LDC R95, c[0x0][0x228] ;  /* 0x00008a00ff5f7b82 */ /* 0x000ee20000000800 */
[----:B------:R0:W-:Y:S07]  /*406f0*/  @P6 STG.E.U16 desc[UR60][R52.64], R50 ;  /* 0x0000003234006986 */ /* 0x0001ee000c10153c */
[----:B------:R-:W3:Y:S01]  /*40700*/  LDC R94, c[0x0][0x228] ;  /* 0x00008a00ff5e7b82 */ /* 0x000ee20000000800 */
[----:B------:R0:W-:Y:S01]  /*40710*/  @P1 STG.E.U16 desc[UR60][R92.64], R100 ;  /* 0x000000645c001986 */ /* 0x0001e2000c10153c */
[----:B-1----:R-:W-:-:S06]  /*40720*/  ISETP.GE.AND P1, PT, R103, R102, PT ;  /* 0x000000666700720c */ /* 0x002fcc0003f26270 */
[----:B------:R-:W1:Y:S08]  /*40730*/  LDC R2, c[0x0][0x228] ;  /* 0x00008a00ff027b82 */ /* 0x000e700000000800 */
[----:B------:R-:W1:Y:S01]  /*40740*/  LDC R99, c[0x0][0x248] ;  /* 0x00009200ff637b82 */ /* 0x000e620000000800 */
[----:B----4-:R-:W-:-:S07]  /*40750*/  IMAD.WIDE R48, R98, 0x2, R20 ;  /* 0x0000000262307825 */ /* 0x010fce00078e0214 */
[----:B------:R-:W4:Y:S01]  /*40760*/  LDC R102, c[0x0][0x22c] ;  /* 0x00008b00ff667b82 */ /* 0x000f220000000800 */
[----:B------:R-:W-:Y:S01]  /*40770*/  VIADD R244, R3, 0x27 ;  /* 0x0000002703f47836 */ /* 0x000fe20000000000 */
[----:B------:R1:W-:Y:S01]  /*40780*/  @P5 STG.E.U16 desc[UR60][R48.64], R54 ;  /* 0x0000003630005986 */ /* 0x0003e2000c10153c */
[----:B0-----:R-:W-:Y:S01]  /*40790*/  IMAD.WIDE R52, R98, 0x2, R158 ;  /* 0x0000000262347825 */ /* 0x001fe200078e029e */
[----:B------:R-:W-:-:S04]  /*407a0*/  PRMT R93, R54, 0x7632, R93 ;  /* 0x00007632365d7816 */ /* 0x000fc8000000005d */
[----:B------:R-:W0:Y:S01]  /*407b0*/  LDC R50, c[0x0][0x228] ;  /* 0x00008a00ff327b82 */ /* 0x000e220000000800 */
[----:B------:R-:W-:Y:S02]  /*407c0*/  ISETP.LT.AND P5, PT, R23, R0, !P1 ;  /* 0x000000001700720c */ /* 0x000fe40004fa1270 */
[----:B--2---:R-:W-:Y:S01]  /*407d0*/  ISETP.GE.AND P2, PT, R244, R97, PT ;  /* 0x00000061f400720c */ /* 0x004fe20003f46270 */
[----:B---3--:R-:W-:-:S04]  /*407e0*/  IMAD.IADD R97, R98, 0x1, R96 ;  /* 0x0000000162617824 */ /* 0x008fc800078e0260 */
[----:B------:R-:W2:Y:S01]  /*407f0*/  LDC R100, c[0x0][0x248] ;  /* 0x00009200ff647b82 */ /* 0x000ea20000000800 */
[----:B------:R-:W-:Y:S01]  /*40800*/  ISETP.LT.AND P1, PT, R156, R95, !P1 ;  /* 0x0000005f9c00720c */ /* 0x000fe20004f21270 */
[----:B------:R3:W-:Y:S01]  /*40810*/  @P3 STG.E.U16 desc[UR60][R52.64], R93 ;  /* 0x0000005d34003986 */ /* 0x0007e2000c10153c */
[----:B------:R-:W-:-:S05]  /*40820*/  ISETP.LT.AND P6, PT, R23, R94, !P2 ;  /* 0x0000005e1700720c */ /* 0x000fca00057c1270 */
[----:B------:R-:W2:Y:S01]  /*40830*/  LDC R101, c[0x0][0x228] ;  /* 0x00008a00ff657b82 */ /* 0x000ea20000000800 */
[----:B-1----:R-:W-:Y:S01]  /*40840*/  ISETP.LT.AND P3, PT, R156, R2, !P2 ;  /* 0x000000029c00720c */ /* 0x002fe20005761270 */
[----:B------:R-:W-:-:S04]  /*40850*/  IMAD.WIDE R48, R97, 0x2, R20 ;  /* 0x0000000261307825 */ /* 0x000fc800078e0214 */
[----:B------:R-:W-:Y:S02]  /*40860*/  VIADD R95, R3, 0x28 ;  /* 0x00000028035f7836 */ /* 0x000fe40000000000 */
[----:B------:R-:W1:Y:S01]  /*40870*/  LDC R0, c[0x0][0x248] ;  /* 0x00009200ff007b82 */ /* 0x000e620000000800 */
[----:B------:R-:W-:Y:S01]  /*40880*/  IMAD.IADD R99, R97, 0x1, R99 ;  /* 0x0000000161637824 */ /* 0x000fe200078e0263 */
[----:B------:R-:W-:Y:S01]  /*40890*/  PRMT R157, R51, 0x7632, R157 ;  /* 0x00007632339d7816 */ /* 0x000fe2000000009d */
[----:B---3--:R-:W-:Y:S01]  /*408a0*/  IMAD.WIDE R52, R97, 0x2, R158 ;  /* 0x0000000261347825 */ /* 0x008fe200078e029e */
[----:B------:R3:W-:Y:S04]  /*408b0*/  @P5 STG.E.U16 desc[UR60][R48.64], R51 ;  /* 0x0000003330005986 */ /* 0x0007e8000c10153c */
[----:B------:R-:W1:Y:S01]  /*408c0*/  LDC R98, c[0x0][0x22c] ;  /* 0x00008b00ff627b82 */ /* 0x000e620000000800 */
[----:B------:R-:W-:Y:S01]  /*408d0*/  IMAD.WIDE R92, R99, 0x2, R20 ;  /* 0x00000002635c7825 */ /* 0x000fe200078e0214 */
[----:B----4-:R-:W-:-:S06]  /*408e0*/  ISETP.GE.AND P2, PT, R95, R102, PT ;  /* 0x000000665f00720c */ /* 0x010fcc0003f46270 */
[----:B------:R-:W4:Y:S01]  /*408f0*/  LDC R96, c[0x0][0x22c] ;  /* 0x00008b00ff607b82 */ /* 0x000f220000000800 */
[----:B---3--:R-:W-:Y:S01]  /*40900*/  PRMT R49, R55, 0x7632, R49 ;  /* 0x0000763237317816 */ /* 0x008fe20000000031 */
[----:B------:R-:W-:Y:S01]  /*40910*/  IMAD.WIDE R94, R99, 0x2, R158 ;  /* 0x00000002635e7825 */ /* 0x000fe200078e029e */
[----:B------:R-:W-:Y:S05]  /*40920*/  @P1 STG.E.U16 desc[UR60][R52.64], R157 ;  /* 0x0000009d34001986 */ /* 0x000fea000c10153c */
[----:B------:R-:W3:Y:S01]  /*40930*/  LDC R244, c[0x0][0x228] ;  /* 0x00008a00fff47b82 */ /* 0x000ee20000000800 */
[----:B------:R-:W-:Y:S04]  /*40940*/  @P6 STG.E.U16 desc[UR60][R92.64], R55 ;  /* 0x000000375c006986 */ /* 0x000fe8000c10153c */
[----:B------:R2:W-:Y:S03]  /*40950*/  @P3 STG.E.U16 desc[UR60][R94.64], R49 ;  /* 0x000000315e003986 */ /* 0x0005e6000c10153c */
[----:B------:R-:W3:Y:S01]  /*40960*/  LDC R2, c[0x0][0x22c] ;  /* 0x00008b00ff027b82 */ /* 0x000ee20000000800 */
[----:B0-----:R-:W-:Y:S01]  /*40970*/  ISETP.LT.AND P3, PT, R23, R50, !P2 ;  /* 0x000000321700720c */ /* 0x001fe20005761270 */
[----:B--2---:R-:W-:Y:S01]  /*40980*/  IMAD.IADD R51, R99, 0x1, R100 ;  /* 0x0000000163337824 */ /* 0x004fe200078e0264 */
[----:B------:R-:W-:-:S05]  /*40990*/  ISETP.LT.AND P2, PT, R156, R101, !P2 ;  /* 0x000000659c00720c */ /* 0x000fca0005741270 */
[----:B------:R-:W0:Y:S01]  /*409a0*/  LDC R97, c[0x0][0x228] ;  /* 0x00008a00ff617b82 */ /* 0x000e220000000800 */
[----:B------:R-:W-:Y:S02]  /*409b0*/  VIADD R103, R3, 0x29 ;  /* 0x0000002903677836 */ /* 0x000fe40000000000 */
[----:B------:R-:W-:-:S05]  /*409c0*/  IMAD.WIDE R48, R51, 0x2, R20 ;  /* 0x0000000233307825 */ /* 0x000fca00078e0214 */
[----:B------:R-:W2:Y:S01]  /*409d0*/  LDC R54, c[0x0][0x228] ;  /* 0x00008a00ff367b82 */ /* 0x000ea20000000800 */
[----:B------:R-:W-:Y:S01]  /*409e0*/  VIADD R95, R3, 0x2a ;  /* 0x0000002a035f7836 */ /* 0x000fe20000000000 */
[----:B-1----:R-:W-:Y:S01]  /*409f0*/  ISETP.GE.AND P1, PT, R103, R98, PT ;  /* 0x000000626700720c */ /* 0x002fe20003f26270 */
[----:B------:R-:W-:-:S05]  /*40a00*/  IMAD.IADD R99, R51, 0x1, R0 ;  /* 0x0000000133637824 */ /* 0x000fca00078e0200 */
[----:B------:R-:W1:Y:S01]  /*40a10*/  LDC R93, c[0x0][0x228] ;  /* 0x00008a00ff5d7b82 */ /* 0x000e620000000800 */
[----:B------:R1:W-:Y:S01]  /*40a20*/  @P3 STG.E.U16 desc[UR60][R48.64], R40 ;  /* 0x0000002830003986 */ /* 0x0003e2000c10153c */
[----:B------:R-:W-:Y:S01]  /*40a30*/  IMAD.WIDE R50, R51, 0x2, R158 ;  /* 0x0000000233327825 */ /* 0x000fe200078e029e */
[----:B------:R-:W-:-:S05]  /*40a40*/  PRMT R94, R40, 0x7632, R94 ;  /* 0x00007632285e7816 */ /* 0x000fca000000005e */
[----:B------:R-:W1:Y:S01]  /*40a50*/  LDC R55, c[0x0][0x248] ;  /* 0x00009200ff377b82 */ /* 0x000e620000000800 */
[----:B----4-:R-:W-:Y:S01]  /*40a60*/  ISETP.GE.AND P3, PT, R95, R96, PT ;  /* 0x000000605f00720c */ /* 0x010fe20003f66270 */
[----:B------:R-:W-:-:S06]  /*40a70*/  VIADD R95, R3, 0x2b ;  /* 0x0000002b035f7836 */ /* 0x000fcc0000000000 */
[----:B------:R-:W4:Y:S01]  /*40a80*/  LDC R92, c[0x0][0x228] ;  /* 0x00008a00ff5c7b82 */ /* 0x000f220000000800 */
[----:B---3--:R-:W-:Y:S01]  /*40a90*/  ISETP.LT.AND P5, PT, R23, R244, !P1 ;  /* 0x000000f41700720c */ /* 0x008fe20004fa1270 */
[----:B------:R3:W-:Y:S06]  /*40aa0*/  @P2 STG.E.U16 desc[UR60][R50.64], R94 ;  /* 0x0000005e32002986 */ /* 0x0007ec000c10153c */
[----:B------:R-:W4:Y:S01]  /*40ab0*/  LDC R0, c[0x0][0x248] ;  /* 0x00009200ff007b82 */ /* 0x000f220000000800 */
[----:B------:R-:W-:Y:S01]  /*40ac0*/  ISETP.GE.AND P2, PT, R95, R2, PT ;  /* 0x000000025f00720c */ /* 0x000fe20003f46270 */
[----:B------:R-:W-:Y:S01]  /*40ad0*/  IMAD.WIDE R52, R99, 0x2, R20 ;  /* 0x0000000263347825 */ /* 0x000fe200078e0214 */
[----:B0-----:R-:W-:-:S05]  /*40ae0*/  ISETP.LT.AND P1, PT, R156, R97, !P1 ;  /* 0x000000619c00720c */ /* 0x001fca0004f21270 */
[----:B------:R-:W0:Y:S01]  /*40af0*/  LDC R2, c[0x0][0x22c] ;  /* 0x00008b00ff027b82 */ /* 0x000e220000000800 */
[----:B------:R4:W-:Y:S01]  /*40b00*/  @P5 STG.E.U16 desc[UR60][R52.64], R44 ;  /* 0x0000002c34005986 */ /* 0x0009e2000c10153c */
[----:B--2---:R-:W-:-:S06]  /*40b10*/  ISETP.LT.AND P5, PT, R23, R54, !P3 ;  /* 0x000000361700720c */ /* 0x004fcc0005fa1270 */
[----:B------:R-:W2:Y:S01]  /*40b20*/  LDC R96, c[0x0][0x228] ;  /* 0x00008a00ff607b82 */ /* 0x000ea20000000800 */
[----:B-1----:R-:W-:Y:S01]  /*40b30*/  ISETP.LT.AND P6, PT, R156, R93, !P3 ;  /* 0x0000005d9c00720c */ /* 0x002fe20005fc1270 */
[----:B------:R-:W-:Y:S01]  /*40b40*/  IMAD.WIDE R48, R99, 0x2, R158 ;  /* 0x0000000263307825 */ /* 0x000fe200078e029e */
[----:B---3--:R-:W-:Y:S02]  /*40b50*/  PRMT R51, R44, 0x7632, R51 ;  /* 0x000076322c337816 */ /* 0x008fe40000000033 */
[----:B----4-:R-:W-:-:S03]  /*40b60*/  ISETP.LT.AND P3, PT, R23, R92, !P2 ;  /* 0x0000005c1700720c */ /* 0x010fc60005761270 */
[----:B------:R-:W1:Y:S01]  /*40b70*/  LDC R98, c[0x0][0x22c] ;  /* 0x00008b00ff627b82 */ /* 0x000e620000000800 */
[----:B------:R-:W-:-:S07]  /*40b80*/  IMAD.IADD R55, R99, 0x1, R55 ;  /* 0x0000000163377824 */ /* 0x000fce00078e0237 */
[----:B------:R-:W3:Y:S01]  /*40b90*/  LDC R101, c[0x0][0x228] ;  /* 0x00008a00ff657b82 */ /* 0x000ee20000000800 */
[C---:B------:R-:W-:Y:S01]  /*40ba0*/  IMAD.IADD R93, R55.reuse, 0x1, R0 ;  /* 0x00000001375d7824 */ /* 0x040fe200078e0200 */
[----:B------:R4:W-:Y:S06]  /*40bb0*/  @P1 STG.E.U16 desc[UR60][R48.64], R51 ;  /* 0x0000003330001986 */ /* 0x0009ec000c10153c */
[----:B------:R-:W1:Y:S01]  /*40bc0*/  LDC R97, c[0x0][0x228] ;  /* 0x00008a00ff617b82 */ /* 0x000e620000000800 */
[----:B------:R-:W-:Y:S01]  /*40bd0*/  IMAD.WIDE R52, R55, 0x2, R158 ;  /* 0x0000000237347825 */ /* 0x000fe200078e029e */
[----:B------:R-:W-:-:S06]  /*40be0*/  PRMT R0, R41, 0x7632, R0 ;  /* 0x0000763229007816 */ /* 0x000fcc0000000000 */
[----:B------:R-:W1:Y:S01]  /*40bf0*/  LDC R94, c[0x0][0x228] ;  /* 0x00008a00ff5e7b82 */ /* 0x000e620000000800 */
[----:B----4-:R-:W-:-:S07]  /*40c00*/  IMAD.WIDE R50, R55, 0x2, R20 ;  /* 0x0000000237327825 */ /* 0x010fce00078e0214 */
[----:B------:R-:W4:Y:S01]  /*40c10*/  LDC R44, c[0x0][0x248] ;  /* 0x00009200ff2c7b82 */ /* 0x000f220000000800 */
[----:B------:R-:W-:Y:S01]  /*40c20*/  IADD3 R99, R3, 0x2c, RZ ;  /* 0x0000002c03637810 */ /* 0x000fe20007ffe0ff */
[----:B------:R-:W-:-:S06]  /*40c30*/  IMAD.WIDE R54, R93, 0x2, R20 ;  /* 0x000000025d367825 */ /* 0x000fcc00078e0214 */
[----:B------:R-:W1:Y:S01]  /*40c40*/  LDC R95, c[0x0][0x228] ;  /* 0x00008a00ff5f7b82 */ /* 0x000e620000000800 */
[----:B------:R-:W-:Y:S07]  /*40c50*/  @P5 STG.E.U16 desc[UR60][R50.64], R41 ;  /* 0x0000002932005986 */ /* 0x000fee000c10153c */
[----:B------:R-:W1:Y:S01]  /*40c60*/  LDC R40, c[0x0][0x248] ;  /* 0x00009200ff287b82 */ /* 0x000e620000000800 */
[----:B------:R-:W-:Y:S01]  /*40c70*/  @P6 STG.E.U16 desc[UR60][R52.64], R0 ;  /* 0x0000000034006986 */ /* 0x000fe2000c10153c */
[----:B0-----:R-:W-:-:S03]  /*40c80*/  ISETP.GE.AND P1, PT, R99, R2, PT ;  /* 0x000000026300720c */ /* 0x001fc60003f26270 */
[----:B------:R0:W-:Y:S01]  /*40c90*/  @P3 STG.E.U16 desc[UR60][R54.64], R45 ;  /* 0x0000002d36003986 */ /* 0x0001e2000c10153c */
[----:B------:R-:W-:Y:S01]  /*40ca0*/  VIADD R103, R3, 0x2d ;  /* 0x0000002d03677836 */ /* 0x000fe20000000000 */
[----:B--2---:R-:W-:Y:S01]  /*40cb0*/  ISETP.LT.AND P6, PT, R23, R96, !P1 ;  /* 0x000000601700720c */ /* 0x004fe20004fc1270 */
[----:B------:R-:W2:Y:S01]  /*40cc0*/  LDC R2, c[0x0][0x228] ;  /* 0x00008a00ff027b82 */ /* 0x000ea20000000800 */
[----:B---3--:R-:W-:Y:S01]  /*40cd0*/  ISETP.LT.AND P2, PT, R156, R101, !P2 ;  /* 0x000000659c00720c */ /* 0x008fe20005741270 */
[----:B----4-:R-:W-:-:S06]  /*40ce0*/  IMAD.IADD R49, R93, 0x1, R44 ;  /* 0x000000015d317824 */ /* 0x010fcc00078e022c */
[----:B------:R-:W3:Y:S01]  /*40cf0*/  LDC R92, c[0x0][0x228] ;  /* 0x00008a00ff5c7b82 */ /* 0x000ee20000000800 */
[----:B-1----:R-:W-:-:S07]  /*40d00*/  ISETP.GE.AND P3, PT, R103, R98, PT ;  /* 0x000000626700720c */ /* 0x002fce0003f66270 */
[----:B0-----:R-:W0:Y:S01]  /*40d10*/  LDC R54, c[0x0][0x22c] ;  /* 0x00008b00ff367b82 */ /* 0x001e220000000800 */
[----:B------:R-:W-:-:S07]  /*40d20*/  ISETP.LT.AND P1, PT, R156, R97, !P1 ;  /* 0x000000619c00720c */ /* 0x000fce0004f21270 */
[----:B------:R-:W1:Y:S01]  /*40d30*/  LDC R96, c[0x0][0x22c] ;  /* 0x00008b00ff607b82 */ /* 0x000e620000000800 */
[----:B------:R-:W-:Y:S02]  /*40d40*/  ISETP.LT.AND P5, PT, R23, R94, !P3 ;  /* 0x0000005e1700720c */ /* 0x000fe40005fa1270 */
[----:B------:R-:W-:Y:S01]  /*40d50*/  ISETP.LT.AND P3, PT, R156, R95, !P3 ;  /* 0x0000005f9c00720c */ /* 0x000fe20005f61270 */
[----:B------:R-:W-:-:S04]  /*40d60*/  IMAD.IADD R95, R49, 0x1, R40 ;  /* 0x00000001315f7824 */ /* 0x000fc800078e0228 */
[----:B------:R-:W4:Y:S01]  /*40d70*/  LDC R55, c[0x0][0x228] ;  /* 0x00008a00ff377b82 */ /* 0x000f220000000800 */
[----:B------:R-:W-:Y:S01]  /*40d80*/  PRMT R53, R45, 0x7632, R53 ;  /* 0x000076322d357816 */ /* 0x000fe20000000035 */
[----:B------:R-:W-:Y:S01]  /*40d90*/  IMAD.WIDE R40, R93, 0x2, R158 ;  /* 0x000000025d287825 */ /* 0x000fe200078e029e */
[----:B------:R-:W-:-:S05]  /*40da0*/  PRMT R98, R42, 0x7632, R98 ;  /* 0x000076322a627816 */ /* 0x000fca0000000062 */
[----:B------:R-:W4:Y:S01]  /*40db0*/  LDC R94, c[0x0][0x248] ;  /* 0x00009200ff5e7b82 */ /* 0x000f220000000800 */
[C---:B------:R-:W-:Y:S01]  /*40dc0*/  IMAD.WIDE R44, R49.reuse, 0x2, R20 ;  /* 0x00000002312c7825 */ /* 0x040fe200078e0214 */
[----:B------:R2:W-:Y:S03]  /*40dd0*/  @P2 STG.E.U16 desc[UR60][R40.64], R53 ;  /* 0x0000003528002986 */ /* 0x0005e6000c10153c */
[----:B------:R-:W-:-:S03]  /*40de0*/  IMAD.WIDE R48, R49, 0x2, R158 ;  /* 0x0000000231307825 */ /* 0x000fc600078e029e */
[----:B------:R-:W4:Y:S01]  /*40df0*/  LDC R0, c[0x0][0x248] ;  /* 0x00009200ff007b82 */ /* 0x000f220000000800 */
[----:B------:R-:W-:Y:S01]  /*40e00*/  IMAD.WIDE R50, R95, 0x2, R20 ;  /* 0x000000025f327825 */ /* 0x000fe200078e0214 */
[----:B------:R-:W-:Y:S03]  /*40e10*/  @P6 STG.E.U16 desc[UR60][R44.64], R42 ;  /* 0x0000002a2c006986 */ /* 0x000fe6000c10153c */
[C---:B------:R-:W-:Y:S01]  /*40e20*/  VIADD R99, R3.reuse, 0x2f ;  /* 0x0000002f03637836 */ /* 0x040fe20000000000 */
[----:B------:R-:W-:Y:S01]  /*40e30*/  @P1 STG.E.U16 desc[UR60][R48.64], R98 ;  /* 0x0000006230001986 */ /* 0x000fe2000c10153c */
[----:B------:R-:W-:Y:S01]  /*40e40*/  VIADD R97, R3, 0x2e ;  /* 0x0000002e03617836 */ /* 0x000fe20000000000 */
[----:B--2---:R-:W-:Y:S01]  /*40e50*/  PRMT R41, R46, 0x7632, R41 ;  /* 0x000076322e297816 */ /* 0x004fe20000000029 */
[----:B------:R-:W2:Y:S01]  /*40e60*/  LDC R93, c[0x0][0x22c] ;  /* 0x00008b00ff5d7b82 */ /* 0x000ea20000000800 */
[----:B------:R3:W-:Y:S01]  /*40e70*/  @P5 STG.E.U16 desc[UR60][R50.64], R46 ;  /* 0x0000002e32005986 */ /* 0x0007e2000c10153c */
[----:B0-----:R-:W-:Y:S01]  /*40e80*/  ISETP.GE.AND P1, PT, R99, R54, PT ;  /* 0x000000366300720c */ /* 0x001fe20003f26270 */
[----:B------:R-:W-:Y:S01]  /*40e90*/  IMAD.WIDE R52, R95, 0x2, R158 ;  /* 0x000000025f347825 */ /* 0x000fe200078e029e */
[----:B-1----:R-:W-:-:S02]  /*40ea0*/  ISETP.GE.AND P2, PT, R97, R96, PT ;  /* 0x000000606100720c */ /* 0x002fc40003f46270 */
[C---:B------:R-:W-:Y:S02]  /*40eb0*/  ISETP.LT.AND P5, PT, R23.reuse, R2, !P1 ;  /* 0x000000021700720c */ /* 0x040fe40004fa1270 */
[----:B------:R-:W0:Y:S08]  /*40ec0*/  LDC R96, c[0x0][0x228] ;  /* 0x00008a00ff607b82 */ /* 0x000e300000000800 */
[----:B---3--:R-:W1:Y:S01]  /*40ed0*/  LDC R46, c[0x0][0x22c] ;  /* 0x00008b00ff2e7b82 */ /* 0x008e620000000800 */
[----:B------:R3:W-:Y:S01]  /*40ee0*/  @P3 STG.E.U16 desc[UR60][R52.64], R41 ;  /* 0x0000002934003986 */ /* 0x0007e2000c10153c */
[----:B------:R-:W-:-:S06]  /*40ef0*/  ISETP.LT.AND P3, PT, R23, R92, !P2 ;  /* 0x0000005c1700720c */ /* 0x000fcc0005761270 */
[----:B------:R-:W0:Y:S01]  /*40f00*/  LDC R51, c[0x0][0x228] ;  /* 0x00008a00ff337b82 */ /* 0x000e220000000800 */
[----:B----4-:R-:W-:-:S07]  /*40f10*/  ISETP.LT.AND P2, PT, R156, R55, !P2 ;  /* 0x000000379c00720c */ /* 0x010fce0005741270 */
[----:B------:R-:W4:Y:S01]  /*40f20*/  LDC R2, c[0x0][0x228] ;  /* 0x00008a00ff027b82 */ /* 0x000f220000000800 */
[----:B------:R-:W-:Y:S01]  /*40f30*/  IMAD.IADD R45, R95, 0x1, R94 ;  /* 0x000000015f2d7824 */ /* 0x000fe200078e025e */
[----:B------:R-:W-:Y:S01]  /*40f40*/  PRMT R92, R43, 0x7632, R92 ;  /* 0x000076322b5c7816 */ /* 0x000fe2000000005c */
[----:B------:R-:W-:-:S05]  /*40f50*/  VIADD R50, R3, 0x30 ;  /* 0x0000003003327836 */ /* 0x000fca0000000000 */
[----:B------:R-:W4:Y:S01]  /*40f60*/  LDC R97, c[0x0][0x228] ;  /* 0x00008a00ff617b82 */ /* 0x000f220000000800 */
[----:B---3--:R-:W-:-:S04]  /*40f70*/  IMAD.WIDE R40, R45, 0x2, R20 ;  /* 0x000000022d287825 */ /* 0x008fc800078e0214 */
[C---:B------:R-:W-:Y:S02]  /*40f80*/  IMAD.IADD R53, R45.reuse, 0x1, R0 ;  /* 0x000000012d357824 */ /* 0x040fe400078e0200 */
[----:B------:R-:W-:Y:S01]  /*40f90*/  IMAD.WIDE R44, R45, 0x2, R158 ;  /* 0x000000022d2c7825 */ /* 0x000fe200078e029e */
[----:B------:R-:W3:Y:S03]  /*40fa0*/  LDC R42, c[0x0][0x248] ;  /* 0x00009200ff2a7b82 */ /* 0x000ee60000000800 */
[----:B------:R-:W-:Y:S01]  /*40fb0*/  VIADD R95, R3, 0x31 ;  /* 0x00000031035f7836 */ /* 0x000fe20000000000 */
[----:B------:R-:W-:Y:S01]  /*40fc0*/  @P3 STG.E.U16 desc[UR60][R40.64], R43 ;  /* 0x0000002b28003986 */ /* 0x000fe2000c10153c */
[----:B------:R-:W-:Y:S01]  /*40fd0*/  IMAD.WIDE R48, R53, 0x2, R20 ;  /* 0x0000000235307825 */ /* 0x000fe200078e0214 */
[----:B--2---:R-:W-:Y:S02]  /*40fe0*/  ISETP.GE.AND P3, PT, R50, R93, PT ;  /* 0x0000005d3200720c */ /* 0x004fe40003f66270 */
[----:B------:R-:W2:Y:S01]  /*40ff0*/  LDC R0, c[0x0][0x248] ;  /* 0x00009200ff007b82 */ /* 0x000ea20000000800 */
[----:B------:R3:W-:Y:S01]  /*41000*/  @P2 STG.E.U16 desc[UR60][R44.64], R92 ;  /* 0x0000005c2c002986 */ /* 0x0007e2000c10153c */
[----:B-1----:R-:W-:-:S02]  /*41010*/  ISETP.GE.AND P2, PT, R95, R46, PT ;  /* 0x0000002e5f00720c */ /* 0x002fc40003f46270 */
[C---:B0-----:R-:W-:Y:S01]  /*41020*/  ISETP.LT.AND P6, PT, R156.reuse, R51, !P3 ;  /* 0x000000339c00720c */ /* 0x041fe20005fc1270 */
[----:B------:R0:W-:Y:S01]  /*41030*/  @P5 STG.E.U16 desc[UR60][R48.64], R47 ;  /* 0x0000002f30005986 */ /* 0x0001e2000c10153c */
[C---:B------:R-:W-:Y:S02]  /*41040*/  ISETP.LT.AND P5, PT, R23.reuse, R96, !P3 ;  /* 0x000000601700720c */ /* 0x040fe40005fa1270 */
[----:B----4-:R-:W-:Y:S01]  /*41050*/  ISETP.LT.AND P3, PT, R23, R2, !P2 ;  /* 0x000000021700720c */ /* 0x010fe20005761270 */
[----:B------:R-:W1:Y:S08]  /*41060*/  LDC R50, c[0x0][0x22c] ;  /* 0x00008b00ff327b82 */ /* 0x000e700000000800 */
[----:B------:R-:W4:Y:S01]  /*41070*/  LDC R2, c[0x0][0x248] ;  /* 0x00009200ff027b82 */ /* 0x000f220000000800 */
[----:B------:R-:W-:Y:S01]  /*41080*/  ISETP.LT.AND P1, PT, R156, R97, !P1 ;  /* 0x000000619c00720c */ /* 0x000fe20004f21270 */
[----:B---3--:R-:W-:-:S06]  /*41090*/  IMAD.IADD R45, R53, 0x1, R42 ;  /* 0x00000001352d7824 */ /* 0x008fcc00078e022a */
[----:B------:R-:W3:Y:S08]  /*410a0*/  LDC R52, c[0x0][0x22c] ;  /* 0x00008b00ff347b82 */ /* 0x000ef00000000800 */
[----:B------:R-:W3:Y:S01]  /*410b0*/  LDC R55, c[0x0][0x228] ;  /* 0x00008a00ff377b82 */ /* 0x000ee20000000800 */
[----:B------:R-:W-:Y:S01]  /*410c0*/  PRMT R94, R47, 0x7632, R94 ;  /* 0x000076322f5e7816 */ /* 0x000fe2000000005e */
[----:B------:R-:W-:-:S06]  /*410d0*/  IMAD.WIDE R40, R53, 0x2, R158 ;  /* 0x0000000235287825 */ /* 0x000fcc00078e029e */
[----:B------:R-:W3:Y:S01]  /*410e0*/  LDC R54, c[0x0][0x228] ;  /* 0x00008a00ff367b82 */ /* 0x000ee20000000800 */
[----:B------:R-:W-:-:S04]  /*410f0*/  IMAD.WIDE R42, R45, 0x2, R20 ;  /* 0x000000022d2a7825 */ /* 0x000fc800078e0214 */
[----:B--2---:R-:W-:-:S03]  /*41100*/  IMAD.IADD R51, R45, 0x1, R0 ;  /* 0x000000012d337824 */ /* 0x004fc600078e0200 */
[----:B------:R-:W2:Y:S01]  /*41110*/  LDC R93, c[0x0][0x228] ;  /* 0x00008a00ff5d7b82 */ /* 0x000ea20000000800 */
[----:B------:R-:W-:Y:S01]  /*41120*/  PRMT R0, R32, 0x7632, R0 ;  /* 0x0000763220007816 */ /* 0x000fe20000000000 */
[----:B------:R-:W-:-:S06]  /*41130*/  IMAD.WIDE R44, R45, 0x2, R158 ;  /* 0x000000022d2c7825 */ /* 0x000fcc00078e029e */
[----:B------:R-:W2:Y:S01]  /*41140*/  LDC R92, c[0x0][0x228] ;  /* 0x00008a00ff5c7b82 */ /* 0x000ea20000000800 */
[----:B------:R-:W-:Y:S01]  /*41150*/  @P1 STG.E.U16 desc[UR60][R40.64], R94 ;  /* 0x0000005e28001986 */ /* 0x000fe2000c10153c */
[----:B------:R-:W-:-:S03]  /*41160*/  VIADD R53, R3, 0x32 ;  /* 0x0000003203357836 */ /* 0x000fc60000000000 */
[----:B------:R-:W-:Y:S03]  /*41170*/  @P5 STG.E.U16 desc[UR60][R42.64], R32 ;  /* 0x000000202a005986 */ /* 0x000fe6000c10153c */
[----:B0-----:R-:W0:Y:S01]  /*41180*/  LDC R49, c[0x0][0x228] ;  /* 0x00008a00ff317b82 */ /* 0x001e220000000800 */
[----:B------:R4:W-:Y:S01]  /*41190*/  @P6 STG.E.U16 desc[UR60][R44.64], R0 ;  /* 0x000000002c006986 */ /* 0x0009e2000c10153c */
[----:B------:R-:W-:-:S06]  /*411a0*/  IMAD.WIDE R46, R51, 0x2, R20 ;  /* 0x00000002332e7825 */ /* 0x000fcc00078e0214 */
[----:B------:R-:W0:Y:S01]  /*411b0*/  LDC R48, c[0x0][0x248] ;  /* 0x00009200ff307b82 */ /* 0x000e220000000800 */
[----:B------:R-:W-:Y:S01]  /*411c0*/  VIADD R95, R3, 0x33 ;  /* 0x00000033035f7836 */ /* 0x000fe20000000000 */
[----:B-1----:R-:W-:Y:S01]  /*411d0*/  ISETP.GE.AND P1, PT, R53, R50, PT ;  /* 0x000000323500720c */ /* 0x002fe20003f26270 */
[----:B----4-:R-:W-:-:S05]  /*411e0*/  IMAD.IADD R45, R51, 0x1, R2 ;  /* 0x00000001332d7824 */ /* 0x010fca00078e0202 */
[----:B------:R-:W1:Y:S01]  /*411f0*/  LDC R2, c[0x0][0x22c] ;  /* 0x00008b00ff027b82 */ /* 0x000e620000000800 */
[----:B------:R4:W-:Y:S01]  /*41200*/  @P3 STG.E.U16 desc[UR60][R46.64], R36 ;  /* 0x000000242e003986 */ /* 0x0009e2000c10153c */
[----:B---3--:R-:W-:Y:S02]  /*41210*/  ISETP.GE.AND P3, PT, R95, R52, PT ;  /* 0x000000345f00720c */ /* 0x008fe40003f66270 */
[----:B------:R-:W-:-:S04]  /*41220*/  ISETP.LT.AND P2, PT, R156, R55, !P2 ;  /* 0x000000379c00720c */ /* 0x000fc80005741270 */
[----:B------:R-:W3:Y:S01]  /*41230*/  LDC R50, c[0x0][0x22c] ;  /* 0x00008b00ff327b82 */ /* 0x000ee20000000800 */
[----:B------:R-:W-:-:S07]  /*41240*/  ISETP.LT.AND P6, PT, R23, R54, !P1 ;  /* 0x000000361700720c */ /* 0x000fce0004fc1270 */
[----:B------:R-:W3:Y:S01]  /*41250*/  LDC R32, c[0x0][0x248] ;  /* 0x00009200ff207b82 */ /* 0x000ee20000000800 */
[----:B--2---:R-:W-:-:S07]  /*41260*/  ISETP.LT.AND P1, PT, R156, R93, !P1 ;  /* 0x0000005d9c00720c */ /* 0x004fce0004f21270 */
[----:B------:R-:W2:Y:S01]  /*41270*/  LDC R52, c[0x0][0x228] ;  /* 0x00008a00ff347b82 */ /* 0x000ea20000000800 */
[----:B------:R-:W-:-:S07]  /*41280*/  ISETP.LT.AND P5, PT, R23, R92, !P3 ;  /* 0x0000005c1700720c */ /* 0x000fce0005fa1270 */
[----:B------:R-:W2:Y:S01]  /*41290*/  LDC R55, c[0x0][0x228] ;  /* 0x00008a00ff377b82 */ /* 0x000ea20000000800 */
[----:B------:R-:W-:-:S07]  /*412a0*/  PRMT R92, R36, 0x7632, R92 ;  /* 0x00007632245c7816 */ /* 0x000fce000000005c */
[----:B------:R-:W2:Y:S01]  /*412b0*/  LDC R0, c[0x0][0x248] ;  /* 0x00009200ff007b82 */ /* 0x000ea20000000800 */
[----:B------:R-:W-:Y:S01]  /*412c0*/  IMAD.WIDE R40, R51, 0x2, R158 ;  /* 0x0000000233287825 */ /* 0x000fe200078e029e */
[----:B0-----:R-:W-:-:S06]  /*412d0*/  ISETP.LT.AND P3, PT, R156, R49, !P3 ;  /* 0x000000319c00720c */ /* 0x001fcc0005f61270 */
[----:B----4-:R-:W0:Y:S01]  /*412e0*/  LDC R36, c[0x0][0x228] ;  /* 0x00008a00ff247b82 */ /* 0x010e220000000800 */
[----:B------:R-:W-:Y:S01]  /*412f0*/  VIADD R97, R3, 0x35 ;  /* 0x0000003503617836 */ /* 0x000fe20000000000 */
[----:B------:R-:W-:Y:S01]  /*41300*/  PRMT R94, R33, 0x7632, R94 ;  /* 0x00007632215e7816 */ /* 0x000fe2000000005e */
[C---:B------:R-:W-:Y:S02]  /*41310*/  IMAD.IADD R53, R45.reuse, 0x1, R48 ;  /* 0x000000012d357824 */ /* 0x040fe400078e0230 */
[C---:B------:R-:W-:Y:S01]  /*41320*/  IMAD.WIDE R42, R45.reuse, 0x2, R20 ;  /* 0x000000022d2a7825 */ /* 0x040fe200078e0214 */
[----:B------:R4:W-:Y:S02]  /*41330*/  @P2 STG.E.U16 desc[UR60][R40.64], R92 ;  /* 0x0000005c28002986 */ /* 0x0009e4000c10153c */
[----:B------:R-:W0:Y:S01]  /*41340*/  LDC R93, c[0x0][0x228] ;  /* 0x00008a00ff5d7b82 */ /* 0x000e220000000800 */
[----:B------:R-:W-:Y:S01]  /*41350*/  IMAD.WIDE R44, R45, 0x2, R158 ;  /* 0x000000022d2c7825 */ /* 0x000fe200078e029e */
[----:B-1----:R-:W-:-:S03]  /*41360*/  ISETP.GE.AND P2, PT, R97, R2, PT ;  /* 0x000000026100720c */ /* 0x002fc60003f46270 */
[----:B------:R-:W-:Y:S01]  /*41370*/  VIADD R95, R3, 0x34 ;  /* 0x00000034035f7836 */ /* 0x000fe20000000000 */
[----:B------:R1:W-:Y:S01]  /*41380*/  @P6 STG.E.U16 desc[UR60][R42.64], R33 ;  /* 0x000000212a006986 */ /* 0x0003e2000c10153c */
[----:B------:R-:W-:Y:S01]  /*41390*/  IMAD.WIDE R46, R53, 0x2, R20 ;  /* 0x00000002352e7825 */ /* 0x000fe200078e0214 */
[----:B------:R-:W0:Y:S02]  /*413a0*/  LDC R51, c[0x0][0x22c] ;  /* 0x00008b00ff337b82 */ /* 0x000e240000000800 */
[----:B------:R-:W-:Y:S01]  /*413b0*/  @P1 STG.E.U16 desc[UR60][R44.64], R94 ;  /* 0x0000005e2c001986 */ /* 0x000fe2000c10153c */
[----:B----4-:R-:W-:Y:S01]  /*413c0*/  PRMT R41, R37, 0x7632, R41 ;  /* 0x0000763225297816 */ /* 0x010fe20000000029 */
[----:B------:R-:W-:Y:S01]  /*413d0*/  IMAD.WIDE R48, R53, 0x2, R158 ;  /* 0x0000000235307825 */ /* 0x000fe200078e029e */
[----:B---3--:R-:W-:-:S03]  /*413e0*/  ISETP.GE.AND P1, PT, R95, R50, PT ;  /* 0x000000325f00720c */ /* 0x008fc60003f26270 */
[----:B------:R-:W3:Y:S01]  /*413f0*/  LDC R2, c[0x0][0x248] ;  /* 0x00009200ff027b82 */ /* 0x000ee20000000800 */
[----:B------:R4:W-:Y:S01]  /*41400*/  @P5 STG.E.U16 desc[UR60][R46.64], R37 ;  /* 0x000000252e005986 */ /* 0x0009e2000c10153c */
[----:B------:R-:W-:Y:S01]  /*41410*/  IMAD.IADD R53, R53, 0x1, R32 ;  /* 0x0000000135357824 */ /* 0x000fe200078e0220 */
[----:B--2---:R-:W-:Y:S02]  /*41420*/  ISETP.LT.AND P5, PT, R23, R52, !P1 ;  /* 0x000000341700720c */ /* 0x004fe40004fa1270 */
[----:B------:R2:W-:Y:S03]  /*41430*/  @P3 STG.E.U16 desc[UR60][R48.64], R41 ;  /* 0x0000002930003986 */ /* 0x0005e6000c10153c */
[----:B------:R-:W2:Y:S01]  /*41440*/  LDC R54, c[0x0][0x228] ;  /* 0x00008a00ff367b82 */ /* 0x000ea20000000800 */
[----:B------:R-:W-:Y:S01]  /*41450*/  ISETP.LT.AND P3, PT, R156, R55, !P1 ;  /* 0x000000379c00720c */ /* 0x000fe20004f61270 */
[----:B-1----:R-:W-:-:S06]  /*41460*/  IMAD.IADD R43, R53, 0x1, R0 ;  /* 0x00000001352b7824 */ /* 0x002fcc00078e0200 */
[----:B----4-:R-:W1:Y:S01]  /*41470*/  LDC R47, c[0x0][0x228] ;  /* 0x00008a00ff2f7b82 */ /* 0x010e620000000800 */
[----:B0-----:R-:W-:Y:S01]  /*41480*/  ISETP.LT.AND P6, PT, R23, R36, !P2 ;  /* 0x000000241700720c */ /* 0x001fe200057c1270 */
[----:B------:R-:W-:Y:S01]  /*41490*/  IMAD.WIDE R32, R53, 0x2, R20 ;  /* 0x0000000235207825 */ /* 0x000fe200078e0214 */
[----:B------:R-:W-:-:S05]  /*414a0*/  PRMT R50, R34, 0x7632, R50 ;  /* 0x0000763222327816 */ /* 0x000fca0000000032 */
[----:B------:R-:W0:Y:S01]  /*414b0*/  LDC R42, c[0x0][0x22c] ;  /* 0x00008b00ff2a7b82 */ /* 0x000e220000000800 */
[----:B------:R-:W-:-:S07]  /*414c0*/  IMAD.WIDE R36, R53, 0x2, R158 ;  /* 0x0000000235247825 */ /* 0x000fce00078e029e */
[----:B------:R-:W4:Y:S01]  /*414d0*/  LDC R0, c[0x0][0x248] ;  /* 0x00009200ff007b82 */ /* 0x000f220000000800 */
[----:B------:R-:W-:Y:S01]  /*414e0*/  VIADD R44, R3, 0x36 ;  /* 0x00000036032c7836 */ /* 0x000fe20000000000 */
[----:B------:R2:W-:Y:S06]  /*414f0*/  @P5 STG.E.U16 desc[UR60][R32.64], R34 ;  /* 0x0000002220005986 */ /* 0x0005ec000c10153c */
[----:B------:R-:W4:Y:S01]  /*41500*/  LDC R46, c[0x0][0x228] ;  /* 0x00008a00ff2e7b82 */ /* 0x000f220000000800 */
[----:B------:R2:W-:Y:S01]  /*41510*/  @P3 STG.E.U16 desc[UR60][R36.64], R50 ;  /* 0x0000003224003986 */ /* 0x0005e2000c10153c */
[----:B------:R-:W-:-:S02]  /*41520*/  ISETP.LT.AND P3, PT, R156, R93, !P2 ;  /* 0x0000005d9c00720c */ /* 0x000fc40005761270 */
[----:B------:R-:W-:Y:S01]  /*41530*/  ISETP.GE.AND P1, PT, R44, R51, PT ;  /* 0x000000332c00720c */ /* 0x000fe20003f26270 */
[----:B---3--:R-:W-:-:S03]  /*41540*/  IMAD.IADD R45, R43, 0x1, R2 ;  /* 0x000000012b2d7824 */ /* 0x008fc600078e0202 */
[----:B------:R-:W3:Y:S01]  /*41550*/  LDC R44, c[0x0][0x22c] ;  /* 0x00008b00ff2c7b82 */ /* 0x000ee20000000800 */
[----:B--2---:R-:W-:Y:S01]  /*41560*/  IMAD.WIDE R40, R43, 0x2, R20 ;  /* 0x000000022b287825 */ /* 0x004fe200078e0214 */
[----:B------:R-:W-:Y:S02]  /*41570*/  ISETP.LT.AND P5, PT, R23, R54, !P1 ;  /* 0x000000361700720c */ /* 0x000fe40004fa1270 */
[----:B------:R-:W-:-:S04]  /*41580*/  PRMT R33, R38, 0x7632, R33 ;  /* 0x0000763226217816 */ /* 0x000fc80000000021 */
[----:B------:R-:W2:Y:S01]  /*41590*/  LDC R2, c[0x0][0x248] ;  /* 0x00009200ff027b82 */ /* 0x000ea20000000800 */
[----:B------:R-:W-:Y:S01]  /*415a0*/  IMAD.WIDE R36, R43, 0x2, R158 ;  /* 0x000000022b247825 */ /* 0x000fe200078e029e */
[----:B-1----:R-:W-:-:S03]  /*415b0*/  ISETP.LT.AND P1, PT, R156, R47, !P1 ;  /* 0x0000002f9c00720c */ /* 0x002fc60004f21270 */
[----:B------:R-:W-:-:S03]  /*415c0*/  VIADD R53, R3, 0x37 ;  /* 0x0000003703357836 */ /* 0x000fc60000000000 */
[----:B------:R-:W1:Y:S01]  /*415d0*/  LDC R49, c[0x0][0x228] ;  /* 0x00008a00ff317b82 */ /* 0x000e620000000800 */
[----:B------:R-:W-:Y:S07]  /*415e0*/  @P6 STG.E.U16 desc[UR60][R40.64], R38 ;  /* 0x0000002628006986 */ /* 0x000fee000c10153c */
[----:B------:R-:W1:Y:S01]  /*415f0*/  LDC R48, c[0x0][0x228] ;  /* 0x00008a00ff307b82 */ /* 0x000e620000000800 */
[----:B------:R3:W-:Y:S01]  /*41600*/  @P3 STG.E.U16 desc[UR60][R36.64], R33 ;  /* 0x0000002124003986 */ /* 0x0007e2000c10153c */
[----:B0-----:R-:W-:-:S06]  /*41610*/  ISETP.GE.AND P2, PT, R53, R42, PT ;  /* 0x0000002a3500720c */ /* 0x001fcc0003f46270 */
[----:B------:R-:W0:Y:S01]  /*41620*/  LDC R34, c[0x0][0x22c] ;  /* 0x00008b00ff227b82 */ /* 0x000e220000000800 */
[----:B----4-:R-:W-:-:S07]  /*41630*/  IMAD.IADD R43, R45, 0x1, R0 ;  /* 0x000000012d2b7824 */ /* 0x010fce00078e0200 */
[----:B------:R-:W4:Y:S01]  /*41640*/  LDC R51, c[0x0][0x228] ;  /* 0x00008a00ff337b82 */ /* 0x000f220000000800 */
[----:B---3--:R-:W-:Y:S01]  /*41650*/  IMAD.WIDE R32, R45, 0x2, R20 ;  /* 0x000000022d207825 */ /* 0x008fe200078e0214 */
[----:B------:R-:W-:-:S03]  /*41660*/  PRMT R42, R35, 0x7632, R42 ;  /* 0x00007632232a7816 */ /* 0x000fc6000000002a */
[----:B------:R-:W-:-:S03]  /*41670*/  IMAD.WIDE R40, R45, 0x2, R158 ;  /* 0x000000022d287825 */ /* 0x000fc600078e029e */
[----:B------:R-:W3:Y:S01]  /*41680*/  LDC R50, c[0x0][0x228] ;  /* 0x00008a00ff327b82 */ /* 0x000ee20000000800 */
[----:B------:R-:W-:Y:S01]  /*41690*/  ISETP.LT.AND P3, PT, R23, R46, !P2 ;  /* 0x0000002e1700720c */ /* 0x000fe20005761270 */
[----:B------:R-:W-:Y:S06]  /*416a0*/  @P5 STG.E.U16 desc[UR60][R32.64], R35 ;  /* 0x0000002320005986 */ /* 0x000fec000c10153c */
[----:B------:R-:W3:Y:S01]  /*416b0*/  LDC R45, c[0x0][0x228] ;  /* 0x00008a00ff2d7b82 */ /* 0x000ee20000000800 */
[----:B------:R-:W-:Y:S01]  /*416c0*/  VIADD R47, R3, 0x38 ;  /* 0x00000038032f7836 */ /* 0x000fe20000000000 */
[----:B------:R2:W-:Y:S06]  /*416d0*/  @P1 STG.E.U16 desc[UR60][R40.64], R42 ;  /* 0x0000002a28001986 */ /* 0x0005ec000c10153c */
[----:B------:R-:W3:Y:S01]  /*416e0*/  LDC R38, c[0x0][0x248] ;  /* 0x00009200ff267b82 */ /* 0x000ee20000000800 */
[----:B------:R-:W-:Y:S01]  /*416f0*/  IMAD.WIDE R36, R43, 0x2, R20 ;  /* 0x000000022b247825 */ /* 0x000fe200078e0214 */
[----:B------:R-:W-:-:S06]  /*41700*/  ISETP.GE.AND P1, PT, R47, R44, PT ;  /* 0x0000002c2f00720c */ /* 0x000fcc0003f26270 */
[----:B------:R-:W3:Y:S01]  /*41710*/  LDC R0, c[0x0][0x248] ;  /* 0x00009200ff007b82 */ /* 0x000ee20000000800 */
[----:B------:R-:W-:-:S07]  /*41720*/  VIADD R53, R3, 0x39 ;  /* 0x0000003903357836 */ /* 0x000fce0000000000 */
[----:B--2---:R-:W2:Y:S01]  /*41730*/  LDC R42, c[0x0][0x22c] ;  /* 0x00008b00ff2a7b82 */ /* 0x004ea20000000800 */
[----:B------:R-:W-:Y:S01]  /*41740*/  IMAD.IADD R41, R43, 0x1, R2 ;  /* 0x000000012b297824 */ /* 0x000fe200078e0202 */
[----:B-1----:R-:W-:Y:S01]  /*41750*/  ISETP.LT.AND P2, PT, R156, R49, !P2 ;  /* 0x000000319c00720c */ /* 0x002fe20005741270 */
[----:B------:R1:W-:Y:S05]  /*41760*/  @P3 STG.E.U16 desc[UR60][R36.64], R39 ;  /* 0x0000002724003986 */ /* 0x0003ea000c10153c */
[----:B------:R-:W2:Y:S01]  /*41770*/  LDC R46, c[0x0][0x228] ;  /* 0x00008a00ff2e7b82 */ /* 0x000ea20000000800 */
[----:B------:R-:W-:Y:S02]  /*41780*/  ISETP.LT.AND P6, PT, R23, R48, !P1 ;  /* 0x000000301700720c */ /* 0x000fe40004fc1270 */
[----:B0-----:R-:W-:-:S05]  /*41790*/  ISETP.GE.AND P3, PT, R53, R34, PT ;  /* 0x000000223500720c */ /* 0x001fca0003f66270 */
[----:B------:R-:W0:Y:S01]  /*417a0*/  LDC R47, c[0x0][0x228] ;  /* 0x00008a00ff2f7b82 */ /* 0x000e220000000800 */
[----:B----4-:R-:W-:-:S07]  /*417b0*/  ISETP.LT.AND P1, PT, R156, R51, !P1 ;  /* 0x000000339c00720c */ /* 0x010fce0004f21270 */
[----:B------:R-:W4:Y:S01]  /*417c0*/  LDC R44, c[0x0][0x22c] ;  /* 0x00008b00ff2c7b82 */ /* 0x000f220000000800 */
[----:B---3--:R-:W-:-:S07]  /*417d0*/  ISETP.LT.AND P5, PT, R23, R50, !P3 ;  /* 0x000000321700720c */ /* 0x008fce0005fa1270 */
[----:B------:R-:W3:Y:S01]  /*417e0*/  LDC R2, c[0x0][0x248] ;  /* 0x00009200ff027b82 */ /* 0x000ee20000000800 */
[----:B------:R-:W-:Y:S01]  /*417f0*/  PRMT R52, R39, 0x7632, R52 ;  /* 0x0000763227347816 */ /* 0x000fe20000000034 */
[----:B------:R-:W-:-:S06]  /*41800*/  IMAD.WIDE R32, R43, 0x2, R158 ;  /* 0x000000022b207825 */ /* 0x000fcc00078e029e */
[----:B------:R-:W4:Y:S01]  /*41810*/  LDC R48, c[0x0][0x228] ;  /* 0x00008a00ff307b82 */ /* 0x000f220000000800 */
[----:B------:R-:W-:Y:S01]  /*41820*/  IMAD.WIDE R34, R41, 0x2, R20 ;  /* 0x0000000229227825 */ /* 0x000fe200078e0214 */
[----:B------:R-:W-:-:S06]  /*41830*/  ISETP.LT.AND P3, PT, R156, R45, !P3 ;  /* 0x0000002d9c00720c */ /* 0x000fcc0005f61270 */
[----:B------:R-:W4:Y:S01]  /*41840*/  LDC R49, c[0x0][0x228] ;  /* 0x00008a00ff317b82 */ /* 0x000f220000000800 */
[C---:B------:R-:W-:Y:S01]  /*41850*/  IMAD.IADD R43, R41.reuse, 0x1, R38 ;  /* 0x00000001292b7824 */ /* 0x040fe200078e0226 */
[----:B-1----:R-:W-:Y:S01]  /*41860*/  PRMT R39, R28, 0x7632, R39 ;  /* 0x000076321c277816 */ /* 0x002fe20000000027 */
[----:B------:R-:W-:Y:S01]  /*41870*/  IMAD.WIDE R36, R41, 0x2, R158 ;  /* 0x0000000229247825 */ /* 0x000fe200078e029e */
[----:B------:R-:W-:Y:S03]  /*41880*/  @P2 STG.E.U16 desc[UR60][R32.64], R52 ;  /* 0x0000003420002986 */ /* 0x000fe6000c10153c */
[----:B------:R-:W-:Y:S01]  /*41890*/  VIADD R51, R3, 0x3a ;  /* 0x0000003a03337836 */ /* 0x000fe20000000000 */
[----:B------:R-:W1:Y:S01]  /*418a0*/  LDC R45, c[0x0][0x22c] ;  /* 0x00008b00ff2d7b82 */ /* 0x000e620000000800 */
[----:B------:R0:W-:Y:S01]  /*418b0*/  @P6 STG.E.U16 desc[UR60][R34.64], R28 ;  /* 0x0000001c22006986 */ /* 0x0001e2000c10153c */
[----:B------:R-:W-:-:S03]  /*418c0*/  IMAD.WIDE R40, R43, 0x2, R20 ;  /* 0x000000022b287825 */ /* 0x000fc600078e0214 */
[----:B------:R0:W-:Y:S01]  /*418d0*/  @P1 STG.E.U16 desc[UR60][R36.64], R39 ;  /* 0x0000002724001986 */ /* 0x0001e2000c10153c */
[----:B--2---:R-:W-:Y:S01]  /*418e0*/  ISETP.GE.AND P1, PT, R51, R42, PT ;  /* 0x0000002a3300720c */ /* 0x004fe20003f26270 */
[----:B------:R-:W-:Y:S01]  /*418f0*/  VIADD R53, R3, 0x3b ;  /* 0x0000003b03357836 */ /* 0x000fe20000000000 */
[----:B------:R-:W2:Y:S01]  /*41900*/  LDC R42, c[0x0][0x228] ;  /* 0x00008a00ff2a7b82 */ /* 0x000ea20000000800 */
[----:B------:R3:W-:Y:S01]  /*41910*/  @P5 STG.E.U16 desc[UR60][R40.64], R24 ;  /* 0x0000001828005986 */ /* 0x0007e2000c10153c */
[----:B0-----:R-:W-:-:S06]  /*41920*/  IMAD.IADD R35, R43, 0x1, R0 ;  /* 0x000000012b237824 */ /* 0x001fcc00078e0200 */
[----:B------:R-:W0:Y:S01]  /*41930*/  LDC R0, c[0x0][0x248] ;  /* 0x00009200ff007b82 */ /* 0x000e220000000800 */
[----:B------:R-:W-:Y:S01]  /*41940*/  IMAD.WIDE R38, R43, 0x2, R158 ;  /* 0x000000022b267825 */ /* 0x000fe200078e029e */
[----:B------:R-:W-:Y:S02]  /*41950*/  ISETP.LT.AND P5, PT, R23, R46, !P1 ;  /* 0x0000002e1700720c */ /* 0x000fe40004fa1270 */
[----:B------:R-:W-:-:S04]  /*41960*/  PRMT R33, R24, 0x7632, R33 ;  /* 0x0000763218217816 */ /* 0x000fc80000000021 */
[----:B------:R-:W2:Y:S01]  /*41970*/  LDC R43, c[0x0][0x228] ;  /* 0x00008a00ff2b7b82 */ /* 0x000ea20000000800 */
[----:B------:R-:W-:Y:S01]  /*41980*/  ISETP.LT.AND P1, PT, R156, R47, !P1 ;  /* 0x0000002f9c00720c */ /* 0x000fe20004f21270 */
[----:B---3--:R-:W-:Y:S01]  /*41990*/  IMAD.IADD R41, R35, 0x1, R2 ;  /* 0x0000000123297824 */ /* 0x008fe200078e0202 */
[----:B----4-:R-:W-:-:S05]  /*419a0*/  ISETP.GE.AND P2, PT, R53, R44, PT ;  /* 0x0000002c3500720c */ /* 0x010fca0003f46270 */
[----:B------:R-:W3:Y:S01]  /*419b0*/  LDC R28, c[0x0][0x22c] ;  /* 0x00008b00ff1c7b82 */ /* 0x000ee20000000800 */
[----:B------:R4:W-:Y:S01]  /*419c0*/  @P3 STG.E.U16 desc[UR60][R38.64], R33 ;  /* 0x0000002126003986 */ /* 0x0009e2000c10153c */
[----:B------:R-:W-:Y:S02]  /*419d0*/  ISETP.LT.AND P6, PT, R23, R48, !P2 ;  /* 0x000000301700720c */ /* 0x000fe400057c1270 */
[----:B------:R-:W-:-:S04]  /*419e0*/  ISETP.LT.AND P3, PT, R156, R49, !P2 ;  /* 0x000000319c00720c */ /* 0x000fc80005761270 */
[----:B------:R-:W2:Y:S08]  /*419f0*/  LDC R24, c[0x0][0x248] ;  /* 0x00009200ff187b82 */ /* 0x000eb00000000800 */
[----:B------:R-:W2:Y:S01]  /*41a00*/  LDC R2, c[0x0][0x228] ;  /* 0x00008a00ff027b82 */ /* 0x000ea20000000800 */
[----:B----4-:R-:W-:Y:S01]  /*41a10*/  IMAD.WIDE R32, R35, 0x2, R20 ;  /* 0x0000000223207825 */ /* 0x010fe200078e0214 */
[----:B------:R-:W-:-:S03]  /*41a20*/  PRMT R39, R29, 0x7632, R39 ;  /* 0x000076321d277816 */ /* 0x000fc60000000027 */
[----:B------:R-:W-:-:S03]  /*41a30*/  IMAD.WIDE R34, R35, 0x2, R158 ;  /* 0x0000000223227825 */ /* 0x000fc600078e029e */
[----:B------:R-:W4:Y:S01]  /*41a40*/  LDC R40, c[0x0][0x22c] ;  /* 0x00008b00ff287b82 */ /* 0x000f220000000800 */
[----:B------:R-:W-:Y:S01]  /*41a50*/  VIADD R38, R3, 0x3c ;  /* 0x0000003c03267836 */ /* 0x000fe20000000000 */
[----:B------:R0:W-:Y:S01]  /*41a60*/  @P5 STG.E.U16 desc[UR60][R32.64], R29 ;  /* 0x0000001d20005986 */ /* 0x0001e2000c10153c */
[----:B------:R-:W-:-:S03]  /*41a70*/  IMAD.WIDE R36, R41, 0x2, R20 ;  /* 0x0000000229247825 */ /* 0x000fc600078e0214 */
[----:B------:R3:W-:Y:S01]  /*41a80*/  @P1 STG.E.U16 desc[UR60][R34.64], R39 ;  /* 0x0000002722001986 */ /* 0x0007e2000c10153c */
[----:B-1----:R-:W-:Y:S01]  /*41a90*/  ISETP.GE.AND P2, PT, R38, R45, PT ;  /* 0x0000002d2600720c */ /* 0x002fe20003f46270 */
[----:B------:R-:W-:Y:S01]  /*41aa0*/  VIADD R49, R3, 0x3d ;  /* 0x0000003d03317836 */ /* 0x000fe20000000000 */
[----:B------:R-:W1:Y:S01]  /*41ab0*/  LDC R45, c[0x0][0x228] ;  /* 0x00008a00ff2d7b82 */ /* 0x000e620000000800 */
[----:B------:R2:W-:Y:S01]  /*41ac0*/  @P6 STG.E.U16 desc[UR60][R36.64], R25 ;  /* 0x0000001924006986 */ /* 0x0005e2000c10153c */
[----:B0-----:R-:W-:-:S06]  /*41ad0*/  PRMT R33, R25, 0x7632, R33 ;  /* 0x0000763219217816 */ /* 0x001fcc0000000021 */
[----:B------:R-:W0:Y:S01]  /*41ae0*/  LDC R44, c[0x0][0x228] ;  /* 0x00008a00ff2c7b82 */ /* 0x000e220000000800 */
[----:B---3--:R-:W-:Y:S01]  /*41af0*/  IMAD.WIDE R38, R41, 0x2, R158 ;  /* 0x0000000229267825 */ /* 0x008fe200078e029e */
[----:B------:R-:W-:-:S03]  /*41b00*/  ISETP.GE.AND P1, PT, R49, R28, PT ;  /* 0x0000001c3100720c */ /* 0x000fc60003f26270 */
[----:B------:R-:W-:Y:S01]  /*41b10*/  IMAD.IADD R29, R41, 0x1, R0 ;  /* 0x00000001291d7824 */ /* 0x000fe200078e0200 */
[----:B------:R3:W-:Y:S01]  /*41b20*/  @P3 STG.E.U16 desc[UR60][R38.64], R33 ;  /* 0x0000002126003986 */ /* 0x0007e2000c10153c */
[----:B--2---:R-:W-:Y:S01]  /*41b30*/  ISETP.LT.AND P3, PT, R23, R42, !P2 ;  /* 0x0000002a1700720c */ /* 0x004fe20005761270 */
[----:B------:R-:W2:Y:S01]  /*41b40*/  LDC R47, c[0x0][0x228] ;  /* 0x00008a00ff2f7b82 */ /* 0x000ea20000000800 */
[----:B------:R-:W-:-:S07]  /*41b50*/  ISETP.LT.AND P2, PT, R156, R43, !P2 ;  /* 0x0000002b9c00720c */ /* 0x000fce0005741270 */
[----:B------:R-:W2:Y:S01]  /*41b60*/  LDC R34, c[0x0][0x22c] ;  /* 0x00008b00ff227b82 */ /* 0x000ea20000000800 */
[----:B------:R-:W-:Y:S01]  /*41b70*/  ISETP.LT.AND P5, PT, R23, R2, !P1 ;  /* 0x000000021700720c */ /* 0x000fe20004fa1270 */
[----:B------:R-:W-:-:S06]  /*41b80*/  IMAD.IADD R35, R29, 0x1, R24 ;  /* 0x000000011d237824 */ /* 0x000fcc00078e0218 */
[----:B------:R-:W2:Y:S01]  /*41b90*/  LDC R0, c[0x0][0x248] ;  /* 0x00009200ff007b82 */ /* 0x000ea20000000800 */
[----:B------:R-:W-:Y:S01]  /*41ba0*/  IMAD.WIDE R24, R29, 0x2, R20 ;  /* 0x000000021d187825 */ /* 0x000fe200078e0214 */
[----:B---3--:R-:W-:-:S06]  /*41bb0*/  PRMT R38, R30, 0x7632, R38 ;  /* 0x000076321e267816 */ /* 0x008fcc0000000026 */
[----:B------:R-:W3:Y:S01]  /*41bc0*/  LDC R42, c[0x0][0x228] ;  /* 0x00008a00ff2a7b82 */ /* 0x000ee20000000800 */
[----:B------:R-:W-:Y:S01]  /*41bd0*/  IMAD.WIDE R28, R29, 0x2, R158 ;  /* 0x000000021d1c7825 */ /* 0x000fe200078e029e */
[----:B------:R1:W-:Y:S06]  /*41be0*/  @P3 STG.E.U16 desc[UR60][R24.64], R30 ;  /* 0x0000001e18003986 */ /* 0x0003ec000c10153c */
[----:B------:R-:W3:Y:S01]  /*41bf0*/  LDC R2, c[0x0][0x248] ;  /* 0x00009200ff027b82 */ /* 0x000ee20000000800 */
[----:B------:R-:W-:Y:S01]  /*41c00*/  VIADD R37, R3, 0x3e ;  /* 0x0000003e03257836 */ /* 0x000fe20000000000 */
[----:B------:R0:W-:Y:S06]  /*41c10*/  @P2 STG.E.U16 desc[UR60][R28.64], R38 ;  /* 0x000000261c002986 */ /* 0x0001ec000c10153c */
[----:B------:R-:W3:Y:S01]  /*41c20*/  LDC R36, c[0x0][0x22c] ;  /* 0x00008b00ff247b82 */ /* 0x000ee20000000800 */
[----:B----4-:R-:W-:Y:S01]  /*41c30*/  ISETP.GE.AND P2, PT, R37, R40, PT ;  /* 0x000000282500720c */ /* 0x010fe20003f46270 */
[----:B------:R-:W-:-:S06]  /*41c40*/  VIADD R37, R3, 0x3f ;  /* 0x0000003f03257836 */ /* 0x000fcc0000000000 */
[----:B-1----:R-:W1:Y:S01]  /*41c50*/  LDC R30, c[0x0][0x22c] ;  /* 0x00008b00ff1e7b82 */ /* 0x002e620000000800 */
[----:B------:R-:W-:-:S07]  /*41c60*/  ISETP.LT.AND P1, PT, R156, R45, !P1 ;  /* 0x0000002d9c00720c */ /* 0x000fce0004f21270 */
[----:B0-----:R-:W0:Y:S01]  /*41c70*/  LDC R38, c[0x0][0x228] ;  /* 0x00008a00ff267b82 */ /* 0x001e220000000800 */
[----:B------:R-:W-:Y:S01]  /*41c80*/  ISETP.LT.AND P3, PT, R23, R44, !P2 ;  /* 0x0000002c1700720c */ /* 0x000fe20005761270 */
[----:B------:R-:W-:Y:S01]  /*41c90*/  IMAD.WIDE R32, R35, 0x2, R20 ;  /* 0x0000000223207825 */ /* 0x000fe200078e0214 */
[----:B--2---:R-:W-:-:S05]  /*41ca0*/  ISETP.LT.AND P6, PT, R156, R47, !P2 ;  /* 0x0000002f9c00720c */ /* 0x004fca00057c1270 */
[----:B------:R-:W2:Y:S01]  /*41cb0*/  LDC R40, c[0x0][0x228] ;  /* 0x00008a00ff287b82 */ /* 0x000ea20000000800 */
[----:B------:R-:W-:Y:S01]  /*41cc0*/  ISETP.GE.AND P2, PT, R37, R34, PT ;  /* 0x000000222500720c */ /* 0x000fe20003f46270 */
[----:B------:R-:W-:-:S06]  /*41cd0*/  IMAD.IADD R37, R35, 0x1, R0 ;  /* 0x0000000123257824 */ /* 0x000fcc00078e0200 */
[----:B------:R-:W4:Y:S08]  /*41ce0*/  LDC R39, c[0x0][0x228] ;  /* 0x00008a00ff277b82 */ /* 0x000f300000000800 */
[----:B------:R-:W2:Y:S01]  /*41cf0*/  LDC R41, c[0x0][0x228] ;  /* 0x00008a00ff297b82 */ /* 0x000ea20000000800 */
[----:B------:R1:W-:Y:S01]  /*41d00*/  @P5 STG.E.U16 desc[UR60][R32.64], R26 ;  /* 0x0000001a20005986 */ /* 0x0003e2000c10153c */
[----:B---3--:R-:W-:Y:S01]  /*41d10*/  ISETP.LT.AND P5, PT, R23, R42, !P2 ;  /* 0x0000002a1700720c */ /* 0x008fe200057a1270 */
[----:B------:R-:W-:-:S05]  /*41d20*/  IMAD.WIDE R24, R35, 0x2, R158 ;  /* 0x0000000223187825 */ /* 0x000fca00078e029e */
[----:B------:R-:W3:Y:S01]  /*41d30*/  LDC R0, c[0x0][0x248] ;  /* 0x00009200ff007b82 */ /* 0x000ee20000000800 */
[----:B------:R-:W-:Y:S01]  /*41d40*/  IMAD.WIDE R28, R37, 0x2, R20 ;  /* 0x00000002251c7825 */ /* 0x000fe200078e0214 */
[----:B------:R-:W-:Y:S02]  /*41d50*/  PRMT R35, R31, 0x7632, R35 ;  /* 0x000076321f237816 */ /* 0x000fe40000000023 */
[----:B-1----:R-:W-:Y:S01]  /*41d60*/  PRMT R26, R26, 0x7632, R26 ;  /* 0x000076321a1a7816 */ /* 0x002fe2000000001a */
[----:B------:R-:W-:Y:S02]  /*41d70*/  VIADD R45, R3, 0x40 ;  /* 0x00000040032d7836 */ /* 0x000fe40000000000 */
[C---:B------:R-:W-:Y:S01]  /*41d80*/  IMAD.WIDE R32, R37.reuse, 0x2, R158 ;  /* 0x0000000225207825 */ /* 0x040fe200078e029e */
[----:B------:R-:W1:Y:S01]  /*41d90*/  LDC R43, c[0x0][0x228] ;  /* 0x00008a00ff2b7b82 */ /* 0x000e620000000800 */
[----:B------:R-:W-:Y:S02]  /*41da0*/  @P1 STG.E.U16 desc[UR60][R24.64], R26 ;  /* 0x0000001a18001986 */ /* 0x000fe4000c10153c */
[----:B------:R-:W-:Y:S01]  /*41db0*/  IMAD.IADD R37, R37, 0x1, R2 ;  /* 0x0000000125257824 */ /* 0x000fe200078e0202 */
[----:B------:R-:W-:Y:S01]  /*41dc0*/  ISETP.GE.AND P1, PT, R45, R36, PT ;  /* 0x000000242d00720c */ /* 0x000fe20003f26270 */
[----:B------:R-:W-:Y:S01]  /*41dd0*/  VIADD R47, R3, 0x41 ;  /* 0x00000041032f7836 */ /* 0x000fe20000000000 */
[----:B------:R-:W-:Y:S02]  /*41de0*/  @P3 STG.E.U16 desc[UR60][R28.64], R31 ;  /* 0x0000001f1c003986 */ /* 0x000fe4000c10153c */
[----:B------:R-:W1:Y:S02]  /*41df0*/  LDC R2, c[0x0][0x248] ;  /* 0x00009200ff027b82 */ /* 0x000e640000000800 */
[----:B------:R4:W-:Y:S01]  /*41e00*/  @P6 STG.E.U16 desc[UR60][R32.64], R35 ;  /* 0x0000002320006986 */ /* 0x0009e2000c10153c */
[----:B------:R-:W-:-:S02]  /*41e10*/  ISETP.GE.AND P3, PT, R47, R30, PT ;  /* 0x0000001e2f00720c */ /* 0x000fc40003f66270 */
[----:B0-----:R-:W-:-:S03]  /*41e20*/  ISETP.LT.AND P6, PT, R23, R38, !P1 ;  /* 0x000000261700720c */ /* 0x001fc60004fc1270 */
[----:B------:R-:W0:Y:S01]  /*41e30*/  LDC R38, c[0x0][0x22c] ;  /* 0x00008b00ff267b82 */ /* 0x000e220000000800 */
[----:B----4-:R-:W-:Y:S01]  /*41e40*/  IMAD.WIDE R34, R37, 0x2, R20 ;  /* 0x0000000225227825 */ /* 0x010fe200078e0214 */
[----:B------:R-:W-:-:S06]  /*41e50*/  ISETP.LT.AND P2, PT, R156, R39, !P2 ;  /* 0x000000279c00720c */ /* 0x000fcc0005741270 */
[----:B------:R-:W4:Y:S01]  /*41e60*/  LDC R36, c[0x0][0x248] ;  /* 0x00009200ff247b82 */ /* 0x000f220000000800 */
[----:B--2---:R-:W-:Y:S01]  /*41e70*/  ISETP.LT.AND P1, PT, R156, R41, !P1 ;  /* 0x000000299c00720c */ /* 0x004fe20004f21270 */
[----:B------:R2:W-:Y:S01]  /*41e80*/  @P5 STG.E.U16 desc[UR60][R34.64], R27 ;  /* 0x0000001b22005986 */ /* 0x0005e2000c10153c */
[----:B------:R-:W-:-:S05]  /*41e90*/  ISETP.LT.AND P5, PT, R23, R40, !P3 ;  /* 0x000000281700720c */ /* 0x000fca0005fa1270 */
[----:B------:R-:W4:Y:S01]  /*41ea0*/  LDC R40, c[0x0][0x228] ;  /* 0x00008a00ff287b82 */ /* 0x000f220000000800 */
[----:B---3--:R-:W-:-:S07]  /*41eb0*/  IMAD.IADD R29, R37, 0x1, R0 ;  /* 0x00000001251d7824 */ /* 0x008fce00078e0200 */
[----:B------:R-:W3:Y:S08]  /*41ec0*/  LDC R39, c[0x0][0x22c] ;  /* 0x00008b00ff277b82 */ /* 0x000ef00000000800 */
[----:B------:R-:W3:Y:S01]  /*41ed0*/  LDC R41, c[0x0][0x228] ;  /* 0x00008a00ff297b82 */ /* 0x000ee20000000800 */
[----:B------:R-:W-:Y:S01]  /*41ee0*/  PRMT R33, R27, 0x7632, R33 ;  /* 0x000076321b217816 */ /* 0x000fe20000000021 */
[----:B--2---:R-:W-:Y:S01]  /*41ef0*/  IMAD.WIDE R26, R37, 0x2, R158 ;  /* 0x00000002251a7825 */ /* 0x004fe200078e029e */
[----:B-1----:R-:W-:-:S05]  /*41f00*/  ISETP.LT.AND P3, PT, R156, R43, !P3 ;  /* 0x0000002b9c00720c */ /* 0x002fca0005f61270 */
[----:B------:R-:W1:Y:S01]  /*41f10*/  LDC R0, c[0x0][0x248] ;  /* 0x00009200ff007b82 */ /* 0x000e620000000800 */
[C---:B------:R-:W-:Y:S01]  /*41f20*/  IMAD.IADD R35, R29.reuse, 0x1, R2 ;  /* 0x000000011d237824 */ /* 0x040fe200078e0202 */
[----:B------:R-:W-:Y:S01]  /*41f30*/  PRMT R45, R56, 0x7632, R45 ;  /* 0x00007632382d7816 */ /* 0x000fe2000000002d */
[----:B------:R-:W-:-:S05]  /*41f40*/  IMAD.WIDE R24, R29, 0x2, R20 ;  /* 0x000000021d187825 */ /* 0x000fca00078e0214 */
[----:B------:R-:W2:Y:S01]  /*41f50*/  LDC R42, c[0x0][0x228] ;  /* 0x00008a00ff2a7b82 */ /* 0x000ea20000000800 */
[----:B------:R-:W-:Y:S01]  /*41f60*/  IMAD.WIDE R28, R29, 0x2, R158 ;  /* 0x000000021d1c7825 */ /* 0x000fe200078e029e */
[----:B------:R0:W-:Y:S03]  /*41f70*/  @P2 STG.E.U16 desc[UR60][R26.64], R33 ;  /* 0x000000211a002986 */ /* 0x0001e6000c10153c */
[----:B------:R-:W-:-:S03]  /*41f80*/  VIADD R43, R3, 0x42 ;  /* 0x00000042032b7836 */ /* 0x000fc60000000000 */
[----:B------:R-:W2:Y:S01]  /*41f90*/  LDC R37, c[0x0][0x228] ;  /* 0x00008a00ff257b82 */ /* 0x000ea20000000800 */
[----:B------:R-:W-:Y:S01]  /*41fa0*/  IMAD.WIDE R30, R35, 0x2, R20 ;  /* 0x00000002231e7825 */ /* 0x000fe200078e0214 */
[----:B------:R4:W-:Y:S03]  /*41fb0*/  @P6 STG.E.U16 desc[UR60][R24.64], R56 ;  /* 0x0000003818006986 */ /* 0x0009e6000c10153c */
[----:B------:R-:W-:Y:S01]  /*41fc0*/  VIADD R2, R3, 0x43 ;  /* 0x0000004303027836 */ /* 0x000fe20000000000 */
[----:B------:R-:W-:Y:S01]  /*41fd0*/  @P1 STG.E.U16 desc[UR60][R28.64], R45 ;  /* 0x0000002d1c001986 */ /* 0x000fe2000c10153c */
[----:B0-----:R-:W-:Y:S01]  /*41fe0*/  IMAD.WIDE R32, R35, 0x2, R158 ;  /* 0x0000000223207825 */ /* 0x001fe200078e029e */
[----:B------:R-:W0:Y:S01]  /*41ff0*/  LDC R34, c[0x0][0x22c] ;  /* 0x00008b00ff227b82 */ /* 0x000e220000000800 */
[----:B------:R-:W-:Y:S01]  /*42000*/  ISETP.GE.AND P1, PT, R43, R38, PT ;  /* 0x000000262b00720c */ /* 0x000fe20003f26270 */
[----:B------:R1:W-:Y:S01]  /*42010*/  @P5 STG.E.U16 desc[UR60][R30.64], R88 ;  /* 0x000000581e005986 */ /* 0x0003e2000c10153c */
[----:B----4-:R-:W-:Y:S01]  /*42020*/  PRMT R25, R88, 0x7632, R25 ;  /* 0x0000763258197816 */ /* 0x010fe20000000019 */
[----:B------:R-:W-:-:S04]  /*42030*/  IMAD.IADD R27, R35, 0x1, R36 ;  /* 0x00000001231b7824 */ /* 0x000fc800078e0224 */
[----:B------:R-:W4:Y:S01]  /*42040*/  LDC R44, c[0x0][0x228] ;  /* 0x00008a00ff2c7b82 */ /* 0x000f220000000800 */
[----:B------:R-:W-:Y:S01]  /*42050*/  ISETP.LT.AND P5, PT, R23, R40, !P1 ;  /* 0x000000281700720c */ /* 0x000fe20004fa1270 */
[----:B------:R1:W-:Y:S01]  /*42060*/  @P3 STG.E.U16 desc[UR60][R32.64], R25 ;  /* 0x0000001920003986 */ /* 0x0003e2000c10153c */
[----:B---3--:R-:W-:Y:S02]  /*42070*/  ISETP.GE.AND P2, PT, R2, R39, PT ;  /* 0x000000270200720c */ /* 0x008fe40003f46270 */
[----:B------:R-:W-:-:S03]  /*42080*/  ISETP.LT.AND P3, PT, R156, R41, !P1 ;  /* 0x000000299c00720c */ /* 0x000fc60004f61270 */
[----:B------:R-:W3:Y:S01]  /*42090*/  LDC R35, c[0x0][0x228] ;  /* 0x00008a00ff237b82 */ /* 0x000ee20000000800 */
[----:B-1----:R-:W-:-:S07]  /*420a0*/  IMAD.IADD R31, R27, 0x1, R0 ;  /* 0x000000011b1f7824 */ /* 0x002fce00078e0200 */
[----:B------:R-:W1:Y:S01]  /*420b0*/  LDC R30, c[0x0][0x22c] ;  /* 0x00008b00ff1e7b82 */ /* 0x000e620000000800 */
[----:B------:R-:W-:-:S07]  /*420c0*/  IMAD.WIDE R24, R27, 0x2, R20 ;  /* 0x000000021b187825 */ /* 0x000fce00078e0214 */
[----:B------:R-:W3:Y:S01]  /*420d0*/  LDC R2, c[0x0][0x248] ;  /* 0x00009200ff027b82 */ /* 0x000ee20000000800 */
[----:B------:R-:W-:Y:S01]  /*420e0*/  IMAD.WIDE R26, R27, 0x2, R158 ;  /* 0x000000021b1a7825 */ /* 0x000fe200078e029e */
[----:B------:R-:W-:-:S06]  /*420f0*/  PRMT R38, R57, 0x7632, R38 ;  /* 0x0000763239267816 */ /* 0x000fcc0000000026 */
[----:B------:R-:W3:Y:S01]  /*42100*/  LDC R36, c[0x0][0x228] ;  /* 0x00008a00ff247b82 */ /* 0x000ee20000000800 */
[----:B--2---:R-:W-:Y:S01]  /*42110*/  ISETP.LT.AND P6, PT, R23, R42, !P2 ;  /* 0x0000002a1700720c */ /* 0x004fe200057c1270 */
[----:B------:R-:W-:Y:S01]  /*42120*/  VIADD R39, R3, 0x44 ;  /* 0x0000004403277836 */ /* 0x000fe20000000000 */
[----:B------:R-:W-:Y:S05]  /*42130*/  @P5 STG.E.U16 desc[UR60][R24.64], R57 ;  /* 0x0000003918005986 */ /* 0x000fea000c10153c */
[----:B------:R-:W2:Y:S01]  /*42140*/  LDC R0, c[0x0][0x248] ;  /* 0x00009200ff007b82 */ /* 0x000ea20000000800 */
[----:B------:R4:W-:Y:S01]  /*42150*/  @P3 STG.E.U16 desc[UR60][R26.64], R38 ;  /* 0x000000261a003986 */ /* 0x0009e2000c10153c */
[----:B------:R-:W-:-:S02]  /*42160*/  ISETP.LT.AND P3, PT, R156, R37, !P2 ;  /* 0x000000259c00720c */ /* 0x000fc40005761270 */
[----:B0-----:R-:W-:-:S04]  /*42170*/  ISETP.GE.AND P1, PT, R39, R34, PT ;  /* 0x000000222700720c */ /* 0x001fc80003f26270 */
[----:B------:R-:W0:Y:S01]  /*42180*/  LDC R32, c[0x0][0x22c] ;  /* 0x00008b00ff207b82 */ /* 0x000e220000000800 */
[----:B------:R-:W-:-:S04]  /*42190*/  IMAD.WIDE R28, R31, 0x2, R20 ;  /* 0x000000021f1c7825 */ /* 0x000fc800078e0214 */
[----:B------:R-:W-:-:S03]  /*421a0*/  VIADD R43, R3, 0x45 ;  /* 0x00000045032b7836 */ /* 0x000fc60000000000 */
[----:B------:R-:W0:Y:S01]  /*421b0*/  LDC R33, c[0x0][0x22c] ;  /* 0x00008b00ff217b82 */ /* 0x000e220000000800 */
[----:B----4-:R-:W-:Y:S01]  /*421c0*/  PRMT R27, R89, 0x7632, R27 ;  /* 0x00007632591b7816 */ /* 0x010fe2000000001b */
[----:B------:R-:W-:Y:S01]  /*421d0*/  IMAD.WIDE R24, R31, 0x2, R158 ;  /* 0x000000021f187825 */ /* 0x000fe200078e029e */
[----:B------:R-:W-:-:S05]  /*421e0*/  ISETP.LT.AND P5, PT, R23, R44, !P1 ;  /* 0x0000002c1700720c */ /* 0x000fca0004fa1270 */
[----:B------:R-:W4:Y:S01]  /*421f0*/  LDC R34, c[0x0][0x228] ;  /* 0x00008a00ff227b82 */ /* 0x000f220000000800 */
[----:B------:R2:W-:Y:S01]  /*42200*/  @P6 STG.E.U16 desc[UR60][R28.64], R89 ;  /* 0x000000591c006986 */ /* 0x0005e2000c10153c */
[----:B-1----:R-:W-:Y:S02]  /*42210*/  ISETP.GE.AND P2, PT, R43, R30, PT ;  /* 0x0000001e2b00720c */ /* 0x002fe40003f46270 */
[----:B---3--:R-:W-:-:S04]  /*42220*/  ISETP.LT.AND P1, PT, R156, R35, !P1 ;  /* 0x000000239c00720c */ /* 0x008fc80004f21270 */
[----:B------:R-:W1:Y:S01]  /*42230*/  LDC R38, c[0x0][0x228] ;  /* 0x00008a00ff267b82 */ /* 0x000e620000000800 */
[----:B------:R3:W-:Y:S01]  /*42240*/  @P3 STG.E.U16 desc[UR60][R24.64], R27 ;  /* 0x0000001b18003986 */ /* 0x0007e2000c10153c */
[----:B------:R-:W-:Y:S01]  /*42250*/  ISETP.LT.AND P3, PT, R23, R36, !P2 ;  /* 0x000000241700720c */ /* 0x000fe20005761270 */
[----:B--2---:R-:W-:-:S05]  /*42260*/  IMAD.IADD R29, R31, 0x1, R2 ;  /* 0x000000011f1d7824 */ /* 0x004fca00078e0202 */
[----:B------:R-:W2:Y:S01]  /*42270*/  LDC R39, c[0x0][0x228] ;  /* 0x00008a00ff277b82 */ /* 0x000ea20000000800 */
[----:B------:R-:W-:Y:S01]  /*42280*/  IMAD.IADD R31, R29, 0x1, R0 ;  /* 0x000000011d1f7824 */ /* 0x000fe200078e0200 */
[----:B------:R-:W-:-:S06]  /*42290*/  PRMT R36, R58, 0x7632, R36 ;  /* 0x000076323a247816 */ /* 0x000fcc0000000024 */
[----:B------:R-:W2:Y:S01]  /*422a0*/  LDC R2, c[0x0][0x248] ;  /* 0x00009200ff027b82 */ /* 0x000ea20000000800 */
[----:B---3--:R-:W-:-:S07]  /*422b0*/  IMAD.WIDE R26, R29, 0x2, R20 ;  /* 0x000000021d1a7825 */ /* 0x008fce00078e0214 */
[----:B------:R-:W3:Y:S01]  /*422c0*/  LDC R37, c[0x0][0x228] ;  /* 0x00008a00ff257b82 */ /* 0x000ee20000000800 */
[----:B------:R-:W-:Y:S01]  /*422d0*/  IMAD.WIDE R28, R29, 0x2, R158 ;  /* 0x000000021d1c7825 */ /* 0x000fe200078e029e */
[----:B------:R-:W-:Y:S03]  /*422e0*/  @P5 STG.E.U16 desc[UR60][R26.64], R58 ;  /* 0x0000003a1a005986 */ /* 0x000fe6000c10153c */
[----:B------:R-:W-:-:S03]  /*422f0*/  VIADD R35, R3, 0x46 ;  /* 0x0000004603237836 */ /* 0x000fc60000000000 */
[----:B------:R-:W3:Y:S01]  /*42300*/  LDC R41, c[0x0][0x228] ;  /* 0x00008a00ff297b82 */ /* 0x000ee20000000800 */
[----:B------:R-:W-:Y:S01]  /*42310*/  IMAD.WIDE R24, R31, 0x2, R20 ;  /* 0x000000021f187825 */ /* 0x000fe200078e0214 */
[----:B------:R2:W-:Y:S01]  /*42320*/  @P1 STG.E.U16 desc[UR60][R28.64], R36 ;  /* 0x000000241c001986 */ /* 0x0005e2000c10153c */
[----:B------:R-:W-:Y:S02]  /*42330*/  IADD3 R0, R3, 0x47, RZ ;  /* 0x0000004703007810 */ /* 0x000fe40007ffe0ff */
[----:B0-----:R-:W-:-:S03]  /*42340*/  ISETP.GE.AND P1, PT, R35, R32, PT ;  /* 0x000000202300720c */ /* 0x001fc60003f26270 */
[----:B------:R-:W0:Y:S01]  /*42350*/  LDC R30, c[0x0][0x248] ;  /* 0x00009200ff1e7b82 */ /* 0x000e220000000800 */
[----:B------:R3:W-:Y:S01]  /*42360*/  @P3 STG.E.U16 desc[UR60][R24.64], R90 ;  /* 0x0000005a18003986 */ /* 0x0007e2000c10153c */
[----:B------:R-:W-:Y:S02]  /*42370*/  ISETP.GE.AND P3, PT, R0, R33, PT ;  /* 0x000000210000720c */ /* 0x000fe40003f66270 */
[----:B----4-:R-:W-:-:S04]  /*42380*/  ISETP.LT.AND P6, PT, R23, R34, !P1 ;  /* 0x000000221700720c */ /* 0x010fc80004fc1270 */
[----:B------:R-:W4:Y:S01]  /*42390*/  LDC R34, c[0x0][0x22c] ;  /* 0x00008b00ff227b82 */ /* 0x000f220000000800 */
[----:B-1----:R-:W-:Y:S02]  /*423a0*/  ISETP.LT.AND P5, PT, R23, R38, !P3 ;  /* 0x000000261700720c */ /* 0x002fe40005fa1270 */
[----:B--2---:R-:W-:-:S05]  /*423b0*/  ISETP.LT.AND P1, PT, R156, R39, !P1 ;  /* 0x000000279c00720c */ /* 0x004fca0004f21270 */
[----:B------:R-:W1:Y:S01]  /*423c0*/  LDC R0, c[0x0][0x248] ;  /* 0x00009200ff007b82 */ /* 0x000e620000000800 */
[----:B------:R-:W-:Y:S01]  /*423d0*/  IMAD.IADD R29, R31, 0x1, R2 ;  /* 0x000000011f1d7824 */ /* 0x000fe200078e0202 */
[----:B---3--:R-:W-:-:S06]  /*423e0*/  ISETP.LT.AND P2, PT, R156, R37, !P2 ;  /* 0x000000259c00720c */ /* 0x008fcc0005741270 */
[----:B------:R-:W2:Y:S08]  /*423f0*/  LDC R38, c[0x0][0x228] ;  /* 0x00008a00ff267b82 */ /* 0x000eb00000000800 */
[----:B------:R-:W3:Y:S01]  /*42400*/  LDC R39, c[0x0][0x228] ;  /* 0x00008a00ff277b82 */ /* 0x000ee20000000800 */
[----:B------:R-:W-:-:S07]  /*42410*/  ISETP.LT.AND P3, PT, R156, R41, !P3 ;  /* 0x000000299c00720c */ /* 0x000fce0005f61270 */
[----:B------:R-:W3:Y:S01]  /*42420*/  LDC R2, c[0x0][0x248] ;  /* 0x00009200ff027b82 */ /* 0x000ee20000000800 */
[----:B------:R-:W-:Y:S01]  /*42430*/  PRMT R33, R90, 0x7632, R33 ;  /* 0x000076325a217816 */ /* 0x000fe20000000021 */
[----:B------:R-:W-:-:S06]  /*42440*/  IMAD.WIDE R24, R31, 0x2, R158 ;  /* 0x000000021f187825 */ /* 0x000fcc00078e029e */
[----:B------:R-:W3:Y:S01]  /*42450*/  LDC R36, c[0x0][0x22c] ;  /* 0x00008b00ff247b82 */ /* 0x000ee20000000800 */
[----:B0-----:R-:W-:Y:S01]  /*42460*/  IMAD.IADD R35, R29, 0x1, R30 ;  /* 0x000000011d237824 */ /* 0x001fe200078e021e */
[----:B------:R-:W-:Y:S01]  /*42470*/  PRMT R44, R59, 0x7632, R44 ;  /* 0x000076323b2c7816 */ /* 0x000fe2000000002c */
[----:B------:R-:W-:-:S05]  /*42480*/  IMAD.WIDE R26, R29, 0x2, R20 ;  /* 0x000000021d1a7825 */ /* 0x000fca00078e0214 */
[----:B------:R-:W0:Y:S01]  /*42490*/  LDC R40, c[0x0][0x228] ;  /* 0x00008a00ff287b82 */ /* 0x000e220000000800 */
[----:B------:R-:W-:Y:S01]  /*424a0*/  IMAD.WIDE R28, R29, 0x2, R158 ;  /* 0x000000021d1c7825 */ /* 0x000fe200078e029e */
[----:B------:R4:W-:Y:S03]  /*424b0*/  @P2 STG.E.U16 desc[UR60][R24.64], R33 ;  /* 0x0000002118002986 */ /* 0x0009e6000c10153c */
[----:B------:R-:W-:-:S03]  /*424c0*/  VIADD R43, R3, 0x48 ;  /* 0x00000048032b7836 */ /* 0x000fc60000000000 */
[----:B------:R-:W0:Y:S01]  /*424d0*/  LDC R37, c[0x0][0x22c] ;  /* 0x00008b00ff257b82 */ /* 0x000e220000000800 */
[----:B------:R-:W-:Y:S01]  /*424e0*/  IMAD.WIDE R30, R35, 0x2, R20 ;  /* 0x00000002231e7825 */ /* 0x000fe200078e0214 */
[----:B------:R1:W-:Y:S06]  /*424f0*/  @P6 STG.E.U16 desc[UR60][R26.64], R59 ;  /* 0x0000003b1a006986 */ /* 0x0003ec000c10153c */
[----:B------:R-:W0:Y:S01]  /*42500*/  LDC R41, c[0x0][0x228] ;  /* 0x00008a00ff297b82 */ /* 0x000e220000000800 */
[----:B------:R-:W-:Y:S01]  /*42510*/  @P1 STG.E.U16 desc[UR60][R28.64], R44 ;  /* 0x0000002c1c001986 */ /* 0x000fe2000c10153c */
[----:B----4-:R-:W-:Y:S01]  /*42520*/  PRMT R25, R91, 0x7632, R25 ;  /* 0x000076325b197816 */ /* 0x010fe20000000019 */
[----:B------:R-:W-:Y:S01]  /*42530*/  IMAD.WIDE R32, R35, 0x2, R158 ;  /* 0x0000000223207825 */ /* 0x000fe200078e029e */
[----:B------:R-:W-:Y:S01]  /*42540*/  ISETP.GE.AND P1, PT, R43, R34, PT ;  /* 0x000000222b00720c */ /* 0x000fe20003f26270 */
[----:B------:R4:W-:Y:S02]  /*42550*/  @P5 STG.E.U16 desc[UR60][R30.64], R91 ;  /* 0x0000005b1e005986 */ /* 0x0009e4000c10153c */
[----:B-1----:R-:W-:Y:S01]  /*42560*/  IMAD.IADD R27, R35, 0x1, R0 ;  /* 0x00000001231b7824 */ /* 0x002fe200078e0200 */
[----:B------:R-:W1:Y:S01]  /*42570*/  LDC R42, c[0x0][0x228] ;  /* 0x00008a00ff2a7b82 */ /* 0x000e620000000800 */
[----:B------:R4:W-:Y:S01]  /*42580*/  @P3 STG.E.U16 desc[UR60][R32.64], R25 ;  /* 0x0000001920003986 */ /* 0x0009e2000c10153c */
[----:B--2---:R-:W-:Y:S01]  /*42590*/  ISETP.LT.AND P5, PT, R23, R38, !P1 ;  /* 0x000000261700720c */ /* 0x004fe20004fa1270 */
[----:B------:R-:W-:Y:S01]  /*425a0*/  VIADD R45, R3, 0x49 ;  /* 0x00000049032d7836 */ /* 0x000fe20000000000 */
[----:B---3--:R-:W-:-:S04]  /*425b0*/  ISETP.LT.AND P3, PT, R156, R39, !P1 ;  /* 0x000000279c00720c */ /* 0x008fc80004f61270 */
[----:B------:R-:W2:Y:S01]  /*425c0*/  LDC R35, c[0x0][0x228] ;  /* 0x00008a00ff237b82 */ /* 0x000ea20000000800 */
[----:B----4-:R-:W-:Y:S01]  /*425d0*/  IMAD.IADD R31, R27, 0x1, R2 ;  /* 0x000000011b1f7824 */ /* 0x010fe200078e0202 */
[----:B------:R-:W-:-:S06]  /*425e0*/  ISETP.GE.AND P2, PT, R45, R36, PT ;  /* 0x000000242d00720c */ /* 0x000fcc0003f46270 */
[----:B------:R-:W3:Y:S01]  /*425f0*/  LDC R0, c[0x0][0x248] ;  /* 0x00009200ff007b82 */ /* 0x000ee20000000800 */
[----:B------:R-:W-:-:S07]  /*42600*/  IMAD.WIDE R24, R27, 0x2, R20 ;  /* 0x000000021b187825 */ /* 0x000fce00078e0214 */
[----:B------:R-:W4:Y:S01]  /*42610*/  LDC R30, c[0x0][0x22c] ;  /* 0x00008b00ff1e7b82 */ /* 0x000f220000000800 */
[----:B------:R-:W-:Y:S01]  /*42620*/  IMAD.WIDE R26, R27, 0x2, R158 ;  /* 0x000000021b1a7825 */ /* 0x000fe200078e029e */
[----:B------:R-:W-:-:S06]  /*42630*/  PRMT R38, R60, 0x7632, R38 ;  /* 0x000076323c267816 */ /* 0x000fcc0000000026 */
[----:B------:R-:W3:Y:S01]  /*42640*/  LDC R34, c[0x0][0x228] ;  /* 0x00008a00ff227b82 */ /* 0x000ee20000000800 */
[----:B------:R-:W-:Y:S01]  /*42650*/  VIADD R36, R3, 0x4a ;  /* 0x0000004a03247836 */ /* 0x000fe20000000000 */
[----:B0-----:R-:W-:-:S06]  /*42660*/  ISETP.LT.AND P6, PT, R23, R40, !P2 ;  /* 0x000000281700720c */ /* 0x001fcc00057c1270 */
[----:B------:R-:W0:Y:S01]  /*42670*/  LDC R2, c[0x0][0x248] ;  /* 0x00009200ff027b82 */ /* 0x000e220000000800 */
[----:B------:R2:W-:Y:S01]  /*42680*/  @P5 STG.E.U16 desc[UR60][R24.64], R60 ;  /* 0x0000003c18005986 */ /* 0x0005e2000c10153c */
[----:B------:R-:W-:-:S03]  /*42690*/  ISETP.GE.AND P1, PT, R36, R37, PT ;  /* 0x000000252400720c */ /* 0x000fc60003f26270 */
[----:B------:R2:W-:Y:S03]  /*426a0*/  @P3 STG.E.U16 desc[UR60][R26.64], R38 ;  /* 0x000000261a003986 */ /* 0x0005e6000c10153c */
[----:B------:R-:W0:Y:S01]  /*426b0*/  LDC R32, c[0x0][0x22c] ;  /* 0x00008b00ff207b82 */ /* 0x000e220000000800 */
[----:B------:R-:W-:Y:S01]  /*426c0*/  ISETP.LT.AND P3, PT, R156, R41, !P2 ;  /* 0x000000299c00720c */ /* 0x000fe20005761270 */
[----:B------:R-:W-:Y:S01]  /*426d0*/  IMAD.WIDE R28, R31, 0x2, R20 ;  /* 0x000000021f1c7825 */ /* 0x000fe200078e0214 */
[----:B-1----:R-:W-:-:S05]  /*426e0*/  ISETP.LT.AND P5, PT, R23, R42, !P1 ;  /* 0x0000002a1700720c */ /* 0x002fca0004fa1270 */
[----:B------:R-:W1:Y:S01]  /*426f0*/  LDC R36, c[0x0][0x228] ;  /* 0x00008a00ff247b82 */ /* 0x000e620000000800 */
[----:B------:R-:W-:Y:S01]  /*42700*/  VIADD R43, R3, 0x4b ;  /* 0x0000004b032b7836 */ /* 0x000fe20000000000 */
[----:B--2---:R-:W-:Y:S01]  /*42710*/  ISETP.LT.AND P1, PT, R156, R35, !P1 ;  /* 0x000000239c00720c */ /* 0x004fe20004f21270 */
[----:B------:R-:W-:Y:S01]  /*42720*/  IMAD.WIDE R24, R31, 0x2, R158 ;  /* 0x000000021f187825 */ /* 0x000fe200078e029e */
[----:B------:R-:W-:-:S04]  /*42730*/  PRMT R27, R84, 0x7632, R27 ;  /* 0x00007632541b7816 */ /* 0x000fc8000000001b */
[----:B------:R-:W2:Y:S01]  /*42740*/  LDC R33, c[0x0][0x22c] ;  /* 0x00008b00ff217b82 */ /* 0x000ea20000000800 */
[----:B------:R3:W-:Y:S01]  /*42750*/  @P6 STG.E.U16 desc[UR60][R28.64], R84 ;  /* 0x000000541c006986 */ /* 0x0007e2000c10153c */
[----:B----4-:R-:W-:-:S06]  /*42760*/  ISETP.GE.AND P2, PT, R43, R30, PT ;  /* 0x0000001e2b00720c */ /* 0x010fcc0003f46270 */
[----:B------:R-:W4:Y:S01]  /*42770*/  LDC R37, c[0x0][0x228] ;  /* 0x00008a00ff257b82 */ /* 0x000f220000000800 */
[----:B------:R0:W-:Y:S01]  /*42780*/  @P3 STG.E.U16 desc[UR60][R24.64], R27 ;  /* 0x0000001b18003986 */ /* 0x0001e2000c10153c */
[----:B---3--:R-:W-:-:S06]  /*42790*/  IMAD.IADD R29, R31, 0x1, R0 ;  /* 0x000000011f1d7824 */ /* 0x008fcc00078e0200 */
[----:B------:R-:W3:Y:S01]  /*427a0*/  LDC R38, c[0x0][0x228] ;  /* 0x00008a00ff267b82 */ /* 0x000ee20000000800 */
[----:B------:R-:W-:Y:S01]  /*427b0*/  ISETP.LT.AND P3, PT, R23, R34, !P2 ;  /* 0x000000221700720c */ /* 0x000fe20005761270 */
[----:B0-----:R-:W-:Y:S01]  /*427c0*/  IMAD.IADD R31, R29, 0x1, R2 ;  /* 0x000000011d1f7824 */ /* 0x001fe200078e0202 */
[----:B------:R-:W-:Y:S01]  /*427d0*/  PRMT R34, R61, 0x7632, R34 ;  /* 0x000076323d227816 */ /* 0x000fe20000000022 */
[----:B------:R-:W-:-:S04]  /*427e0*/  IMAD.WIDE R26, R29, 0x2, R20 ;  /* 0x000000021d1a7825 */ /* 0x000fc800078e0214 */
[----:B------:R-:W0:Y:S01]  /*427f0*/  LDC R39, c[0x0][0x228] ;  /* 0x00008a00ff277b82 */ /* 0x000e220000000800 */
[----:B------:R-:W-:Y:S01]  /*42800*/  IMAD.WIDE R28, R29, 0x2, R158 ;  /* 0x000000021d1c7825 */ /* 0x000fe200078e029e */
[----:B------:R-:W-:Y:S03]  /*42810*/  @P5 STG.E.U16 desc[UR60][R26.64], R61 ;  /* 0x0000003d1a005986 */ /* 0x000fe6000c10153c */
[----:B------:R-:W-:-:S03]  /*42820*/  VIADD R35, R3, 0x4c ;  /* 0x0000004c03237836 */ /* 0x000fc60000000000 */
[----:B------:R-:W0:Y:S01]  /*42830*/  LDC R0, c[0x0][0x248] ;  /* 0x00009200ff007b82 */ /* 0x000e220000000800 */
[----:B------:R0:W-:Y:S01]  /*42840*/  @P1 STG.E.U16 desc[UR60][R28.64], R34 ;  /* 0x000000221c001986 */ /* 0x0001e2000c10153c */
[----:B------:R-:W-:Y:S01]  /*42850*/  ISETP.GE.AND P1, PT, R35, R32, PT ;  /* 0x000000202300720c */ /* 0x000fe20003f26270 */
[----:B------:R-:W-:-:S05]  /*42860*/  IMAD.WIDE R24, R31, 0x2, R20 ;  /* 0x000000021f187825 */ /* 0x000fca00078e0214 */
[----:B------:R-:W0:Y:S01]  /*42870*/  LDC R41, c[0x0][0x228] ;  /* 0x00008a00ff297b82 */ /* 0x000e220000000800 */
[----:B------:R-:W-:Y:S01]  /*42880*/  VIADD R30, R3, 0x4d ;  /* 0x0000004d031e7836 */ /* 0x000fe20000000000 */
[----:B-1----:R-:W-:-:S06]  /*42890*/  ISETP.LT.AND P6, PT, R23, R36, !P1 ;  /* 0x000000241700720c */ /* 0x002fcc0004fc1270 */
[----:B------:R-:W1:Y:S01]  /*428a0*/  LDC R2, c[0x0][0x248] ;  /* 0x00009200ff027b82 */ /* 0x000e620000000800 */
[----:B------:R0:W-:Y:S01]  /*428b0*/  @P3 STG.E.U16 desc[UR60][R24.64], R85 ;  /* 0x0000005518003986 */ /* 0x0001e2000c10153c */
[----:B--2---:R-:W-:-:S06]  /*428c0*/  ISETP.GE.AND P3, PT, R30, R33, PT ;  /* 0x000000211e00720c */ /* 0x004fcc0003f66270 */
[----:B------:R-:W2:Y:S01]  /*428d0*/  LDC R36, c[0x0][0x22c] ;  /* 0x00008b00ff247b82 */ /* 0x000ea20000000800 */
[C---:B----4-:R-:W-:Y:S02]  /*428e0*/  ISETP.LT.AND P2, PT, R156.reuse, R37, !P2 ;  /* 0x000000259c00720c */ /* 0x050fe40005741270 */
[----:B---3--:R-:W-:Y:S02]  /*428f0*/  ISETP.LT.AND P5, PT, R23, R38, !P3 ;  /* 0x000000261700720c */ /* 0x008fe40005fa1270 */
[----:B0-----:R-:W-:-:S03]  /*42900*/  ISETP.LT.AND P1, PT, R156, R39, !P1 ;  /* 0x000000279c00720c */ /* 0x001fc60004f21270 */
[----:B------:R-:W0:Y:S01]  /*42910*/  LDC R34, c[0x0][0x248] ;  /* 0x00009200ff227b82 */ /* 0x000e220000000800 */
[----:B------:R-:W-:-:S07]  /*42920*/  IMAD.IADD R29, R31, 0x1, R0 ;  /* 0x000000011f1d7824 */ /* 0x000fce00078e0200 */
[----:B------:R-:W3:Y:S08]  /*42930*/  LDC R37, c[0x0][0x22c] ;  /* 0x00008b00ff257b82 */ /* 0x000ef00000000800 */
[----:B------:R-:W4:Y:S01]  /*42940*/  LDC R38, c[0x0][0x228] ;  /* 0x00008a00ff267b82 */ /* 0x000f220000000800 */
[----:B------:R-:W-:Y:S01]  /*42950*/  PRMT R33, R85, 0x7632, R33 ;  /* 0x0000763255217816 */ /* 0x000fe20000000021 */
[----:B------:R-:W-:-:S06]  /*42960*/  IMAD.WIDE R24, R31, 0x2, R158 ;  /* 0x000000021f187825 */ /* 0x000fcc00078e029e */
[----:B------:R-:W3:Y:S01]  /*42970*/  LDC R40, c[0x0][0x228] ;  /* 0x00008a00ff287b82 */ /* 0x000ee20000000800 */
[----:B------:R-:W-:Y:S01]  /*42980*/  ISETP.LT.AND P3, PT, R156, R41, !P3 ;  /* 0x000000299c00720c */ /* 0x000fe20005f61270 */
[----:B------:R-:W-:Y:S01]  /*42990*/  IMAD.WIDE R26, R29, 0x2, R20 ;  /* 0x000000021d1a7825 */ /* 0x000fe200078e0214 */
[----:B------:R-:W-:-:S03]  /*429a0*/  PRMT R42, R62, 0x7632, R42 ;  /* 0x000076323e2a7816 */ /* 0x000fc6000000002a */
[C---:B-1----:R-:W-:Y:S02]  /*429b0*/  IMAD.IADD R35, R29.reuse, 0x1, R2 ;  /* 0x000000011d237824 */ /* 0x042fe400078e0202 */
[----:B------:R-:W1:Y:S01]  /*429c0*/  LDC R0, c[0x0][0x248] ;  /* 0x00009200ff007b82 */ /* 0x000e620000000800 */
[----:B------:R-:W-:Y:S01]  /*429d0*/  IMAD.WIDE R28, R29, 0x2, R158 ;  /* 0x000000021d1c7825 */ /* 0x000fe200078e029e */
[----:B------:R-:W-:Y:S03]  /*429e0*/  @P2 STG.E.U16 desc[UR60][R24.64], R33 ;  /* 0x0000002118002986 */ /* 0x000fe6000c10153c */
[----:B------:R-:W-:-:S03]  /*429f0*/  VIADD R43, R3, 0x4e ;  /* 0x0000004e032b7836 */ /* 0x000fc60000000000 */
[----:B------:R-:W1:Y:S01]  /*42a00*/  LDC R39, c[0x0][0x228] ;  /* 0x00008a00ff277b82 */ /* 0x000e620000000800 */
[----:B------:R0:W-:Y:S07]  /*42a10*/  @P6 STG.E.U16 desc[UR60][R26.64], R62 ;  /* 0x0000003e1a006986 */ /* 0x0001ee000c10153c */
[----:B------:R-:W1:Y:S01]  /*42a20*/  LDC R41, c[0x0][0x228] ;  /* 0x00008a00ff297b82 */ /* 0x000e620000000800 */
[----:B------:R-:W-:Y:S01]  /*42a30*/  @P1 STG.E.U16 desc[UR60][R28.64], R42 ;  /* 0x0000002a1c001986 */ /* 0x000fe2000c10153c */
[----:B--2---:R-:W-:Y:S01]  /*42a40*/  ISETP.GE.AND P1, PT, R43, R36, PT ;  /* 0x000000242b00720c */ /* 0x004fe20003f26270 */
[----:B------:R-:W-:-:S04]  /*42a50*/  IMAD.WIDE R30, R35, 0x2, R20 ;  /* 0x00000002231e7825 */ /* 0x000fc800078e0214 */
[----:B------:R-:W-:Y:S01]  /*42a60*/  VIADD R2, R3, 0x4f ;  /* 0x0000004f03027836 */ /* 0x000fe20000000000 */
[----:B------:R-:W2:Y:S01]  /*42a70*/  LDC R36, c[0x0][0x22c] ;  /* 0x00008b00ff247b82 */ /* 0x000ea20000000800 */
[----:B------:R-:W-:Y:S01]  /*42a80*/  @P5 STG.E.U16 desc[UR60][R30.64], R86 ;  /* 0x000000561e005986 */ /* 0x000fe2000c10153c */
[----:B0-----:R-:W-:Y:S01]  /*42a90*/  IMAD.IADD R27, R35, 0x1, R34 ;  /* 0x00000001231b7824 */ /* 0x001fe200078e0222 */
[----:B----4-:R-:W-:Y:S02]  /*42aa0*/  ISETP.LT.AND P5, PT, R23, R38, !P1 ;  /* 0x000000261700720c */ /* 0x010fe40004fa1270 */
[----:B---3--:R-:W-:Y:S01]  /*42ab0*/  ISETP.GE.AND P2, PT, R2, R37, PT ;  /* 0x000000250200720c */ /* 0x008fe20003f46270 */
[----:B------:R-:W-:Y:S01]  /*42ac0*/  IMAD.WIDE R32, R35, 0x2, R158 ;  /* 0x0000000223207825 */ /* 0x000fe200078e029e */
[----:B------:R-:W-:Y:S01]  /*42ad0*/  PRMT R25, R86, 0x7632, R25 ;  /* 0x0000763256197816 */ /* 0x000fe20000000019 */
[----:B------:R-:W0:Y:S01]  /*42ae0*/  LDC R34, c[0x0][0x22c] ;  /* 0x00008b00ff227b82 */ /* 0x000e220000000800 */
[----:B------:R-:W-:-:S07]  /*42af0*/  ISETP.LT.AND P6, PT, R23, R40, !P2 ;  /* 0x000000281700720c */ /* 0x000fce00057c1270 */
[----:B------:R-:W3:Y:S01]  /*42b00*/  LDC R38, c[0x0][0x228] ;  /* 0x00008a00ff267b82 */ /* 0x000ee20000000800 */
[----:B------:R4:W-:Y:S07]  /*42b10*/  @P3 STG.E.U16 desc[UR60][R32.64], R25 ;  /* 0x0000001920003986 */ /* 0x0009ee000c10153c */
[----:B------:R-:W3:Y:S01]  /*42b20*/  LDC R2, c[0x0][0x248] ;  /* 0x00009200ff027b82 */ /* 0x000ee20000000800 */
[----:B-1----:R-:W-:-:S07]  /*42b30*/  ISETP.LT.AND P1, PT, R156, R39, !P1 ;  /* 0x000000279c00720c */ /* 0x002fce0004f21270 */
[----:B------:R-:W1:Y:S01]  /*42b40*/  LDC R37, c[0x0][0x228] ;  /* 0x00008a00ff257b82 */ /* 0x000e620000000800 */
[----:B----4-:R-:W-:Y:S01]  /*42b50*/  IMAD.IADD R33, R27, 0x1, R0 ;  /* 0x000000011b217824 */ /* 0x010fe200078e0200 */
[----:B------:R-:W-:-:S06]  /*42b60*/  ISETP.LT.AND P3, PT, R156, R41, !P2 ;  /* 0x000000299c00720c */ /* 0x000fcc0005761270 */
[----:B------:R-:W4:Y:S01]  /*42b70*/  LDC R40, c[0x0][0x228] ;  /* 0x00008a00ff287b82 */ /* 0x000f220000000800 */
[----:B------:R-:W-:-:S07]  /*42b80*/  IMAD.WIDE R24, R27, 0x2, R20 ;  /* 0x000000021b187825 */ /* 0x000fce00078e0214 */
[----:B------:R-:W4:Y:S01]  /*42b90*/  LDC R0, c[0x0][0x248] ;  /* 0x00009200ff007b82 */ /* 0x000f220000000800 */
[----:B------:R-:W-:Y:S01]  /*42ba0*/  VIADD R31, R3, 0x50 ;  /* 0x00000050031f7836 */ /* 0x000fe20000000000 */
[----:B------:R-:W-:Y:S01]  /*42bb0*/  PRMT R42, R63, 0x7632, R42 ;  /* 0x000076323f2a7816 */ /* 0x000fe2000000002a */
[----:B------:R-:W-:Y:S01]  /*42bc0*/  IMAD.WIDE R26, R27, 0x2, R158 ;  /* 0x000000021b1a7825 */ /* 0x000fe200078e029e */
[----:B------:R0:W-:Y:S04]  /*42bd0*/  @P5 STG.E.U16 desc[UR60][R24.64], R63 ;  /* 0x0000003f18005986 */ /* 0x0001e8000c10153c */
[----:B------:R-:W4:Y:S01]  /*42be0*/  LDC R32, c[0x0][0x22c] ;  /* 0x00008b00ff207b82 */ /* 0x000f220000000800 */
[----:B------:R-:W-:Y:S01]  /*42bf0*/  IMAD.WIDE R28, R33, 0x2, R20 ;  /* 0x00000002211c7825 */ /* 0x000fe200078e0214 */
[----:B--2---:R-:W-:-:S03]  /*42c00*/  ISETP.GE.AND P2, PT, R31, R36, PT ;  /* 0x000000241f00720c */ /* 0x004fc60003f46270 */
[----:B------:R-:W-:Y:S01]  /*42c10*/  IMAD.WIDE R30, R33, 0x2, R158 ;  /* 0x00000002211e7825 */ /* 0x000fe200078e029e */
[----:B0-----:R-:W-:Y:S02]  /*42c20*/  PRMT R25, R87, 0x7632, R25 ;  /* 0x0000763257197816 */ /* 0x001fe40000000019 */
[----:B------:R-:W0:Y:S01]  /*42c30*/  LDC R36, c[0x0][0x228] ;  /* 0x00008a00ff247b82 */ /* 0x000e220000000800 */
[----:B------:R-:W-:Y:S01]  /*42c40*/  VIADD R41, R3, 0x51 ;  /* 0x0000005103297836 */ /* 0x000fe20000000000 */
[----:B------:R2:W-:Y:S06]  /*42c50*/  @P1 STG.E.U16 desc[UR60][R26.64], R42 ;  /* 0x0000002a1a001986 */ /* 0x0005ec000c10153c */
[----:B------:R-:W0:Y:S01]  /*42c60*/  LDC R35, c[0x0][0x22c] ;  /* 0x00008b00ff237b82 */ /* 0x000e220000000800 */
[----:B------:R-:W-:Y:S01]  /*42c70*/  @P6 STG.E.U16 desc[UR60][R28.64], R87 ;  /* 0x000000571c006986 */ /* 0x000fe2000c10153c */
[----:B------:R-:W-:-:S03]  /*42c80*/  ISETP.GE.AND P1, PT, R41, R34, PT ;  /* 0x000000222900720c */ /* 0x000fc60003f26270 */
[----:B------:R4:W-:Y:S03]  /*42c90*/  @P3 STG.E.U16 desc[UR60][R30.64], R25 ;  /* 0x000000191e003986 */ /* 0x0009e6000c10153c */
[----:B------:R-:W0:Y:S01]  /*42ca0*/  LDC R39, c[0x0][0x228] ;  /* 0x00008a00ff277b82 */ /* 0x000e220000000800 */
[----:B---3--:R-:W-:Y:S01]  /*42cb0*/  ISETP.LT.AND P3, PT, R23, R38, !P2 ;  /* 0x000000261700720c */ /* 0x008fe20005761270 */
[----:B--2---:R-:W-:Y:S01]  /*42cc0*/  IMAD.IADD R27, R33, 0x1, R2 ;  /* 0x00000001211b7824 */ /* 0x004fe200078e0202 */
[----:B-1----:R-:W-:Y:S02]  /*42cd0*/  ISETP.LT.AND P2, PT, R156, R37, !P2 ;  /* 0x000000259c00720c */ /* 0x002fe40005741270 */
[----:B----4-:R-:W-:-:S03]  /*42ce0*/  ISETP.LT.AND P5, PT, R23, R40, !P1 ;  /* 0x000000281700720c */ /* 0x010fc60004fa1270 */
[----:B------:R-:W1:Y:S01]  /*42cf0*/  LDC R2, c[0x0][0x248] ;  /* 0x00009200ff027b82 */ /* 0x000e620000000800 */
[----:B------:R-:W-:-:S07]  /*42d00*/  IMAD.WIDE R24, R27, 0x2, R20 ;  /* 0x000000021b187825 */ /* 0x000fce00078e0214 */
[----:B------:R-:W2:Y:S01]  /*42d10*/  LDC R37, c[0x0][0x228] ;  /* 0x00008a00ff257b82 */ /* 0x000ea20000000800 */
[----:B------:R-:W-:Y:S02]  /*42d20*/  IMAD.IADD R33, R27, 0x1, R0 ;  /* 0x000000011b217824 */ /* 0x000fe400078e0200 */
[----:B------:R-:W-:-:S05]  /*42d30*/  VIADD R31, R3, 0x52 ;  /* 0x00000052031f7836 */ /* 0x000fca0000000000 */
[----:B------:R-:W3:Y:S01]  /*42d40*/  LDC R38, c[0x0][0x228] ;  /* 0x00008a00ff267b82 */ /* 0x000ee20000000800 */
[----:B------:R-:W-:Y:S01]  /*42d50*/  IMAD.WIDE R26, R27, 0x2, R158 ;  /* 0x000000021b1a7825 */ /* 0x000fe200078e029e */
[----:B------:R-:W-:Y:S01]  /*42d60*/  PRMT R40, R64, 0x7632, R40 ;  /* 0x0000763240287816 */ /* 0x000fe20000000028 */
[----:B------:R-:W-:Y:S02]  /*42d70*/  @P3 STG.E.U16 desc[UR60][R24.64], R64 ;  /* 0x0000004018003986 */ /* 0x000fe4000c10153c */
[----:B------:R-:W-:-:S03]  /*42d80*/  IMAD.WIDE R28, R33, 0x2, R20 ;  /* 0x00000002211c7825 */ /* 0x000fc600078e0214 */
[----:B------:R-:W4:Y:S01]  /*42d90*/  LDC R0, c[0x0][0x248] ;  /* 0x00009200ff007b82 */ /* 0x000f220000000800 */
[----:B------:R-:W-:Y:S01]  /*42da0*/  VIADD R30, R3, 0x53 ;  /* 0x00000053031e7836 */ /* 0x000fe20000000000 */
[----:B------:R-:W-:Y:S01]  /*42db0*/  ISETP.GE.AND P3, PT, R31, R32, PT ;  /* 0x000000201f00720c */ /* 0x000fe20003f66270 */
[----:B------:R-:W-:Y:S05]  /*42dc0*/  @P2 STG.E.U16 desc[UR60][R26.64], R40 ;  /* 0x000000281a002986 */ /* 0x000fea000c10153c */
[----:B------:R-:W4:Y:S01]  /*42dd0*/  LDC R34, c[0x0][0x22c] ;  /* 0x00008b00ff227b82 */ /* 0x000f220000000800 */
[----:B------:R1:W-:Y:S01]  /*42de0*/  @P5 STG.E.U16 desc[UR60][R28.64], R80 ;  /* 0x000000501c005986 */ /* 0x0003e2000c10153c */
[----:B0-----:R-:W-:-:S02]  /*42df0*/  ISETP.LT.AND P5, PT, R23, R36, !P3 ;  /* 0x000000241700720c */ /* 0x001fc40005fa1270 */
[----:B------:R-:W-:Y:S02]  /*42e00*/  ISETP.GE.AND P2, PT, R30, R35, PT ;  /* 0x000000231e00720c */ /* 0x000fe40003f46270 */
[C---:B------:R-:W-:Y:S02]  /*42e10*/  ISETP.LT.AND P1, PT, R156.reuse, R39, !P1 ;  /* 0x000000279c00720c */ /* 0x040fe40004f21270 */
[----:B------:R-:W0:Y:S08]  /*42e20*/  LDC R35, c[0x0][0x22c] ;  /* 0x00008b00ff237b82 */ /* 0x000e300000000800 */
[----:B------:R-:W0:Y:S01]  /*42e30*/  LDC R36, c[0x0][0x228] ;  /* 0x00008a00ff247b82 */ /* 0x000e220000000800 */
[----:B-1----:R-:W-:Y:S01]  /*42e40*/  IMAD.IADD R29, R33, 0x1, R2 ;  /* 0x00000001211d7824 */ /* 0x002fe200078e0202 */
[----:B--2---:R-:W-:-:S06]  /*42e50*/  ISETP.LT.AND P6, PT, R156, R37, !P3 ;  /* 0x000000259c00720c */ /* 0x004fcc0005fc1270 */
[----:B------:R-:W1:Y:S01]  /*42e60*/  LDC R39, c[0x0][0x228] ;  /* 0x00008a00ff277b82 */ /* 0x000e620000000800 */
[----:B------:R-:W-:Y:S01]  /*42e70*/  PRMT R27, R80, 0x7632, R27 ;  /* 0x00007632501b7816 */ /* 0x000fe2000000001b */
[----:B------:R-:W-:-:S06]  /*42e80*/  IMAD.WIDE R24, R33, 0x2, R158 ;  /* 0x0000000221187825 */ /* 0x000fcc00078e029e */
[----:B------:R-:W2:Y:S01]  /*42e90*/  LDC R40, c[0x0][0x228] ;  /* 0x00008a00ff287b82 */ /* 0x000ea20000000800 */
[----:B---3--:R-:W-:-:S07]  /*42ea0*/  ISETP.LT.AND P3, PT, R23, R38, !P2 ;  /* 0x000000261700720c */ /* 0x008fce0005761270 */
[----:B------:R-:W3:Y:S01]  /*42eb0*/  LDC R41, c[0x0][0x228] ;  /* 0x00008a00ff297b82 */ /* 0x000ee20000000800 */
[----:B------:R-:W-:-:S07]  /*42ec0*/  VIADD R37, R3, 0x54 ;  /* 0x0000005403257836 */ /* 0x000fce0000000000 */
[----:B------:R-:W3:Y:S01]  /*42ed0*/  LDC R2, c[0x0][0x248] ;  /* 0x00009200ff027b82 */ /* 0x000ee20000000800 */
[----:B----4-:R-:W-:Y:S01]  /*42ee0*/  IMAD.IADD R33, R29, 0x1, R0 ;  /* 0x000000011d217824 */ /* 0x010fe200078e0200 */
[----:B------:R4:W-:Y:S06]  /*42ef0*/  @P1 STG.E.U16 desc[UR60][R24.64], R27 ;  /* 0x0000001b18001986 */ /* 0x0009ec000c10153c */
[----:B------:R-:W3:Y:S01]  /*42f00*/  LDC R43, c[0x0][0x228] ;  /* 0x00008a00ff2b7b82 */ /* 0x000ee20000000800 */
[----:B------:R-:W-:Y:S01]  /*42f10*/  ISETP.GE.AND P1, PT, R37, R34, PT ;  /* 0x000000222500720c */ /* 0x000fe20003f26270 */
[----:B------:R-:W-:-:S06]  /*42f20*/  IMAD.WIDE R30, R33, 0x2, R20 ;  /* 0x00000002211e7825 */ /* 0x000fcc00078e0214 */
[----:B------:R-:W3:Y:S01]  /*42f30*/  LDC R32, c[0x0][0x248] ;  /* 0x00009200ff207b82 */ /* 0x000ee20000000800 */
[----:B----4-:R-:W-:Y:S01]  /*42f40*/  IMAD.WIDE R26, R29, 0x2, R20 ;  /* 0x000000021d1a7825 */ /* 0x010fe200078e0214 */
[----:B------:R-:W-:-:S03]  /*42f50*/  PRMT R25, R65, 0x7632, R25 ;  /* 0x0000763241197816 */ /* 0x000fc60000000019 */
[----:B------:R-:W-:-:S03]  /*42f60*/  IMAD.WIDE R28, R29, 0x2, R158 ;  /* 0x000000021d1c7825 */ /* 0x000fc600078e029e */
[----:B------:R-:W4:Y:S01]  /*42f70*/  LDC R34, c[0x0][0x22c] ;  /* 0x00008b00ff227b82 */ /* 0x000f220000000800 */
[----:B------:R-:W-:Y:S01]  /*42f80*/  VIADD R0, R3, 0x55 ;  /* 0x0000005503007836 */ /* 0x000fe20000000000 */
[----:B------:R-:W-:Y:S04]  /*42f90*/  @P5 STG.E.U16 desc[UR60][R26.64], R65 ;  /* 0x000000411a005986 */ /* 0x000fe8000c10153c */
[----:B------:R3:W-:Y:S01]  /*42fa0*/  @P6 STG.E.U16 desc[UR60][R28.64], R25 ;  /* 0x000000191c006986 */ /* 0x0007e2000c10153c */
[----:B0-----:R-:W-:Y:S01]  /*42fb0*/  ISETP.LT.AND P6, PT, R23, R36, !P1 ;  /* 0x000000241700720c */ /* 0x001fe20004fc1270 */
[----:B------:R-:W0:Y:S02]  /*42fc0*/  LDC R38, c[0x0][0x228] ;  /* 0x00008a00ff267b82 */ /* 0x000e240000000800 */
[----:B------:R4:W-:Y:S01]  /*42fd0*/  @P3 STG.E.U16 desc[UR60][R30.64], R81 ;  /* 0x000000511e003986 */ /* 0x0009e2000c10153c */
[----:B------:R-:W-:-:S02]  /*42fe0*/  ISETP.GE.AND P3, PT, R0, R35, PT ;  /* 0x000000230000720c */ /* 0x000fc40003f66270 */
[----:B-1----:R-:W-:-:S03]  /*42ff0*/  ISETP.LT.AND P2, PT, R156, R39, !P2 ;  /* 0x000000279c00720c */ /* 0x002fc60005741270 */
[----:B------:R-:W1:Y:S01]  /*43000*/  LDC R36, c[0x0][0x22c] ;  /* 0x00008b00ff247b82 */ /* 0x000e620000000800 */
[----:B--2---:R-:W-:Y:S02]  /*43010*/  ISETP.LT.AND P5, PT, R23, R40, !P3 ;  /* 0x000000281700720c */ /* 0x004fe40005fa1270 */
[----:B---3--:R-:W-:Y:S01]  /*43020*/  ISETP.LT.AND P1, PT, R156, R41, !P1 ;  /* 0x000000299c00720c */ /* 0x008fe20004f21270 */
[----:B------:R-:W-:-:S04]  /*43030*/  IMAD.IADD R29, R33, 0x1, R2 ;  /* 0x00000001211d7824 */ /* 0x000fc800078e0202 */
[----:B------:R-:W2:Y:S01]  /*43040*/  LDC R0, c[0x0][0x248] ;  /* 0x00009200ff007b82 */ /* 0x000ea20000000800 */
[----:B------:R-:W-:-:S07]  /*43050*/  ISETP.LT.AND P3, PT, R156, R43, !P3 ;  /* 0x0000002b9c00720c */ /* 0x000fce0005f61270 */
[----:B------:R-:W3:Y:S01]  /*43060*/  LDC R39, c[0x0][0x228] ;  /* 0x00008a00ff277b82 */ /* 0x000ee20000000800 */
[----:B------:R-:W-:Y:S01]  /*43070*/  PRMT R42, R81, 0x7632, R42 ;  /* 0x00007632512a7816 */ /* 0x000fe2000000002a */
[----:B------:R-:W-:-:S06]  /*43080*/  IMAD.WIDE R24, R33, 0x2, R158 ;  /* 0x0000000221187825 */ /* 0x000fcc00078e029e */
[----:B------:R-:W3:Y:S01]  /*43090*/  LDC R40, c[0x0][0x228] ;  /* 0x00008a00ff287b82 */ /* 0x000ee20000000800 */
[C---:B------:R-:W-:Y:S01]  /*430a0*/  IMAD.IADD R35, R29.reuse, 0x1, R32 ;  /* 0x000000011d237824 */ /* 0x040fe200078e0220 */
[----:B------:R-:W-:Y:S01]  /*430b0*/  PRMT R33, R66, 0x7632, R33 ;  /* 0x0000763242217816 */ /* 0x000fe20000000021 */
[----:B------:R-:W-:-:S05]  /*430c0*/  IMAD.WIDE R26, R29, 0x2, R20 ;  /* 0x000000021d1a7825 */ /* 0x000fca00078e0214 */
[----:B------:R-:W3:Y:S01]  /*430d0*/  LDC R2, c[0x0][0x248] ;  /* 0x00009200ff027b82 */ /* 0x000ee20000000800 */
[----:B------:R-:W-:Y:S01]  /*430e0*/  IMAD.WIDE R28, R29, 0x2, R158 ;  /* 0x000000021d1c7825 */ /* 0x000fe200078e029e */
[----:B------:R0:W-:Y:S03]  /*430f0*/  @P2 STG.E.U16 desc[UR60][R24.64], R42 ;  /* 0x0000002a18002986 */ /* 0x0001e6000c10153c */
[----:B------:R-:W-:Y:S01]  /*43100*/  VIADD R41, R3, 0x56 ;  /* 0x0000005603297836 */ /* 0x000fe20000000000 */
[----:B------:R-:W-:Y:S02]  /*43110*/  @P6 STG.E.U16 desc[UR60][R26.64], R66 ;  /* 0x000000421a006986 */ /* 0x000fe4000c10153c */
[----:B------:R-:W3:Y:S01]  /*43120*/  LDC R37, c[0x0][0x22c] ;  /* 0x00008b00ff257b82 */ /* 0x000ee20000000800 */
[----:B----4-:R-:W-:Y:S01]  /*43130*/  IMAD.WIDE R30, R35, 0x2, R20 ;  /* 0x00000002231e7825 */ /* 0x010fe200078e0214 */
[----:B------:R4:W-:Y:S01]  /*43140*/  @P1 STG.E.U16 desc[UR60][R28.64], R33 ;  /* 0x000000211c001986 */ /* 0x0009e2000c10153c */
[----:B------:R-:W-:-:S02]  /*43150*/  ISETP.GE.AND P2, PT, R41, R34, PT ;  /* 0x000000222900720c */ /* 0x000fc40003f46270 */
[----:B------:R-:W-:Y:S01]  /*43160*/  VIADD R43, R3, 0x57 ;  /* 0x00000057032b7836 */ /* 0x000fe20000000000 */
[----:B0-----:R-:W-:Y:S02]  /*43170*/  PRMT R25, R82, 0x7632, R25 ;  /* 0x0000763252197816 */ /* 0x001fe40000000019 */
[----:B------:R-:W0:Y:S01]  /*43180*/  LDC R34, c[0x0][0x228] ;  /* 0x00008a00ff227b82 */ /* 0x000e220000000800 */
[----:B------:R3:W-:Y:S01]  /*43190*/  @P5 STG.E.U16 desc[UR60][R30.64], R82 ;  /* 0x000000521e005986 */ /* 0x0007e2000c10153c */
[----:B----4-:R-:W-:-:S06]  /*431a0*/  IMAD.WIDE R32, R35, 0x2, R158 ;  /* 0x0000000223207825 */ /* 0x010fcc00078e029e */
[----:B------:R-:W4:Y:S01]  /*431b0*/  LDC R41, c[0x0][0x228] ;  /* 0x00008a00ff297b82 */ /* 0x000f220000000800 */
[----:B-1----:R-:W-:Y:S01]  /*431c0*/  ISETP.GE.AND P1, PT, R43, R36, PT ;  /* 0x000000242b00720c */ /* 0x002fe20003f26270 */
[----:B------:R1:W-:Y:S01]  /*431d0*/  @P3 STG.E.U16 desc[UR60][R32.64], R25 ;  /* 0x0000001920003986 */ /* 0x0003e2000c10153c */
[----:B------:R-:W-:Y:S01]  /*431e0*/  ISETP.LT.AND P3, PT, R23, R38, !P2 ;  /* 0x000000261700720c */ /* 0x000fe20005761270 */
[----:B--2---:R-:W-:Y:S01]  /*431f0*/  IMAD.IADD R27, R35, 0x1, R0 ;  /* 0x00000001231b7824 */ /* 0x004fe200078e0200 */
[----:B---3--:R-:W-:-:S03]  /*43200*/  ISETP.LT.AND P2, PT, R156, R39, !P2 ;  /* 0x000000279c00720c */ /* 0x008fc60005741270 */
[----:B------:R-:W2:Y:S01]  /*43210*/  LDC R30, c[0x0][0x22c] ;  /* 0x00008b00ff1e7b82 */ /* 0x000ea20000000800 */
[----:B------:R-:W-:Y:S01]  /*43220*/  ISETP.LT.AND P5, PT, R23, R40, !P1 ;  /* 0x000000281700720c */ /* 0x000fe20004fa1270 */
[----:B------:R-:W-:-:S06]  /*43230*/  IMAD.IADD R31, R27, 0x1, R2 ;  /* 0x000000011b1f7824 */ /* 0x000fcc00078e0202 */
[----:B------:R-:W3:Y:S01]  /*43240*/  LDC R35, c[0x0][0x228] ;  /* 0x00008a00ff237b82 */ /* 0x000ee20000000800 */
[----:B-1----:R-:W-:Y:S01]  /*43250*/  IMAD.WIDE R24, R27, 0x2, R20 ;  /* 0x000000021b187825 */ /* 0x002fe200078e0214 */
[----:B------:R-:W-:-:S06]  /*43260*/  PRMT R33, R67, 0x7632, R33 ;  /* 0x0000763243217816 */ /* 0x000fcc0000000021 */
[----:B------:R-:W1:Y:S01]  /*43270*/  LDC R0, c[0x0][0x248] ;  /* 0x00009200ff007b82 */ /* 0x000e620000000800 */
[----:B------:R-:W-:-:S07]  /*43280*/  VIADD R32, R3, 0x58 ;  /* 0x0000005803207836 */ /* 0x000fce0000000000 */
[----:B------:R-:W3:Y:S01]  /*43290*/  LDC R36, c[0x0][0x228] ;  /* 0x00008a00ff247b82 */ /* 0x000ee20000000800 */
[----:B------:R-:W-:Y:S01]  /*432a0*/  IMAD.WIDE R26, R27, 0x2, R158 ;  /* 0x000000021b1a7825 */ /* 0x000fe200078e029e */
[----:B------:R-:W-:Y:S01]  /*432b0*/  @P3 STG.E.U16 desc[UR60][R24.64], R67 ;  /* 0x0000004318003986 */ /* 0x000fe2000c10153c */
[----:B------:R-:W-:Y:S02]  /*432c0*/  ISETP.GE.AND P3, PT, R32, R37, PT ;  /* 0x000000252000720c */ /* 0x000fe40003f66270 */
[----:B------:R-:W-:-:S03]  /*432d0*/  IMAD.WIDE R28, R31, 0x2, R20 ;  /* 0x000000021f1c7825 */ /* 0x000fc600078e0214 */
[----:B------:R-:W3:Y:S01]  /*432e0*/  LDC R2, c[0x0][0x248] ;  /* 0x00009200ff027b82 */ /* 0x000ee20000000800 */
[----:B------:R1:W-:Y:S01]  /*432f0*/  @P2 STG.E.U16 desc[UR60][R26.64], R33 ;  /* 0x000000211a002986 */ /* 0x0003e2000c10153c */
[----:B----4-:R-:W-:-:S03]  /*43300*/  ISETP.LT.AND P1, PT, R156, R41, !P1 ;  /* 0x000000299c00720c */ /* 0x010fc60004f21270 */
[----:B------:R4:W-:Y:S01]  /*43310*/  @P5 STG.E.U16 desc[UR60][R28.64], R83 ;  /* 0x000000531c005986 */ /* 0x0009e2000c10153c */
[----:B0-----:R-:W-:Y:S01]  /*43320*/  ISETP.LT.AND P5, PT, R23, R34, !P3 ;  /* 0x000000221700720c */ /* 0x001fe20005fa1270 */
[----:B------:R-:W-:Y:S01]  /*43330*/  VIADD R41, R3, 0x59 ;  /* 0x0000005903297836 */ /* 0x000fe20000000000 */
[----:B------:R-:W0:Y:S08]  /*43340*/  LDC R32, c[0x0][0x22c] ;  /* 0x00008b00ff207b82 */ /* 0x000e300000000800 */
[----:B------:R-:W0:Y:S01]  /*43350*/  LDC R34, c[0x0][0x22c] ;  /* 0x00008b00ff227b82 */ /* 0x000e220000000800 */
[----:B--2---:R-:W-:Y:S01]  /*43360*/  ISETP.GE.AND P2, PT, R41, R30, PT ;  /* 0x0000001e2900720c */ /* 0x004fe20003f46270 */
[----:B-1----:R-:W-:Y:S01]  /*43370*/  IMAD.IADD R33, R31, 0x1, R0 ;  /* 0x000000011f217824 */ /* 0x002fe200078e0200 */
[----:B---3--:R-:W-:-:S05]  /*43380*/  ISETP.LT.AND P6, PT, R156, R35, !P3 ;  /* 0x000000239c00720c */ /* 0x008fca0005fc1270 */
[----:B------:R-:W1:Y:S01]  /*43390*/  LDC R38, c[0x0][0x228] ;  /* 0x00008a00ff267b82 */ /* 0x000e620000000800 */
[----:B------:R-:W-:-:S07]  /*433a0*/  ISETP.LT.AND P3, PT, R23, R36, !P2 ;  /* 0x000000241700720c */ /* 0x000fce0005761270 */
[----:B------:R-:W2:Y:S01]  /*433b0*/  LDC R40, c[0x0][0x228] ;  /* 0x00008a00ff287b82 */ /* 0x000ea20000000800 */
[----:B------:R-:W-:Y:S01]  /*433c0*/  PRMT R42, R83, 0x7632, R42 ;  /* 0x00007632532a7816 */ /* 0x000fe2000000002a */
[----:B------:R-:W-:-:S06]  /*433d0*/  IMAD.WIDE R24, R31, 0x2, R158 ;  /* 0x000000021f187825 */ /* 0x000fcc00078e029e */
[----:B------:R-:W3:Y:S01]  /*433e0*/  LDC R39, c[0x0][0x228] ;  /* 0x00008a00ff277b82 */ /* 0x000ee20000000800 */
[----:B------:R-:W-:-:S07]  /*433f0*/  IMAD.IADD R35, R33, 0x1, R2 ;  /* 0x0000000121237824 */ /* 0x000fce00078e0202 */
[----:B------:R-:W3:Y:S01]  /*43400*/  LDC R37, c[0x0][0x228] ;  /* 0x00008a00ff257b82 */ /* 0x000ee20000000800 */
[C---:B------:R-:W-:Y:S01]  /*43410*/  IMAD.WIDE R26, R33.reuse, 0x2, R20 ;  /* 0x00000002211a7825 */ /* 0x040fe200078e0214 */
[----:B------:R0:W-:Y:S03]  /*43420*/  @P1 STG.E.U16 desc[UR60][R24.64], R42 ;  /* 0x0000002a18001986 */ /* 0x0001e6000c10153c */
[----:B----4-:R-:W-:-:S03]  /*43430*/  IMAD.WIDE R28, R33, 0x2, R158 ;  /* 0x00000002211c7825 */ /* 0x010fc600078e029e */
[----:B------:R-:W4:Y:S01]  /*43440*/  LDC R0, c[0x0][0x248] ;  /* 0x00009200ff007b82 */ /* 0x000f220000000800 */
[----:B------:R-:W-:Y:S01]  /*43450*/  IMAD.WIDE R30, R35, 0x2, R20 ;  /* 0x00000002231e7825 */ /* 0x000fe200078e0214 */
[----:B------:R-:W-:Y:S01]  /*43460*/  @P5 STG.E.U16 desc[UR60][R26.64], R68 ;  /* 0x000000441a005986 */ /* 0x000fe2000c10153c */
[----:B0-----:R-:W-:-:S05]  /*43470*/  PRMT R25, R68, 0x7632, R25 ;  /* 0x0000763244197816 */ /* 0x001fca0000000019 */
[----:B------:R-:W0:Y:S01]  /*43480*/  LDC R33, c[0x0][0x228] ;  /* 0x00008a00ff217b82 */ /* 0x000e220000000800 */
[C---:B------:R-:W-:Y:S02]  /*43490*/  VIADD R41, R3.reuse, 0x5a ;  /* 0x0000005a03297836 */ /* 0x040fe40000000000 */
[----:B------:R-:W-:Y:S01]  /*434a0*/  VIADD R43, R3, 0x5b ;  /* 0x0000005b032b7836 */ /* 0x000fe20000000000 */
[----:B------:R4:W-:Y:S04]  /*434b0*/  @P6 STG.E.U16 desc[UR60][R28.64], R25 ;  /* 0x000000191c006986 */ /* 0x0009e8000c10153c */
[----:B------:R-:W0:Y:S01]  /*434c0*/  LDC R2, c[0x0][0x248] ;  /* 0x00009200ff027b82 */ /* 0x000e220000000800 */
[----:B------:R0:W-:Y:S01]  /*434d0*/  @P3 STG.E.U16 desc[UR60][R30.64], R76 ;  /* 0x0000004c1e003986 */ /* 0x0001e2000c10153c */
[----:B------:R-:W-:-:S02]  /*434e0*/  ISETP.GE.AND P1, PT, R41, R32, PT ;  /* 0x000000202900720c */ /* 0x000fc40003f26270 */
[----:B------:R-:W-:-:S04]  /*434f0*/  ISETP.GE.AND P3, PT, R43, R34, PT ;  /* 0x000000222b00720c */ /* 0x000fc80003f66270 */
[----:B------:R-:W0:Y:S01]  /*43500*/  LDC R36, c[0x0][0x22c] ;  /* 0x00008b00ff247b82 */ /* 0x000e220000000800 */
[C---:B-1----:R-:W-:Y:S02]  /*43510*/  ISETP.LT.AND P6, PT, R23.reuse, R38, !P1 ;  /* 0x000000261700720c */ /* 0x042fe40004fc1270 */
[----:B--2---:R-:W-:Y:S02]  /*43520*/  ISETP.LT.AND P5, PT, R23, R40, !P3 ;  /* 0x000000281700720c */ /* 0x004fe40005fa1270 */
[----:B---3--:R-:W-:-:S03]  /*43530*/  ISETP.LT.AND P1, PT, R156, R39, !P1 ;  /* 0x000000279c00720c */ /* 0x008fc60004f21270 */
[----:B------:R-:W1:Y:S01]  /*43540*/  LDC R40, c[0x0][0x228] ;  /* 0x00008a00ff287b82 */ /* 0x000e620000000800 */
[----:B------:R-:W-:Y:S01]  /*43550*/  ISETP.LT.AND P2, PT, R156, R37, !P2 ;  /* 0x000000259c00720c */ /* 0x000fe20005741270 */
[----:B----4-:R-:W-:-:S06]  /*43560*/  IMAD.IADD R29, R35, 0x1, R0 ;  /* 0x00000001231d7824 */ /* 0x010fcc00078e0200 */
[----:B------:R-:W2:Y:S08]  /*43570*/  LDC R39, c[0x0][0x228] ;  /* 0x00008a00ff277b82 */ /* 0x000eb00000000800 */
[----:B------:R-:W3:Y:S01]  /*43580*/  LDC R34, c[0x0][0x248] ;  /* 0x00009200ff227b82 */ /* 0x000ee20000000800 */
[----:B0-----:R-:W-:Y:S01]  /*43590*/  ISETP.LT.AND P3, PT, R156, R33, !P3 ;  /* 0x000000219c00720c */ /* 0x001fe20005f61270 */
[----:B------:R-:W-:Y:S01]  /*435a0*/  IMAD.WIDE R24, R35, 0x2, R158 ;  /* 0x0000000223187825 */ /* 0x000fe200078e029e */
[----:B------:R-:W-:-:S05]  /*435b0*/  PRMT R46, R76, 0x7632, R46 ;  /* 0x000076324c2e7816 */ /* 0x000fca000000002e */
[----:B------:R-:W0:Y:S01]  /*435c0*/  LDC R0, c[0x0][0x248] ;  /* 0x00009200ff007b82 */ /* 0x000e220000000800 */
[--C-:B------:R-:W-:Y:S01]  /*435d0*/  IMAD.IADD R37, R29, 0x1, R2.reuse ;  /* 0x000000011d257824 */ /* 0x100fe200078e0202 */
[----:B------:R-:W-:Y:S01]  /*435e0*/  PRMT R2, R69, 0x7632, R2 ;  /* 0x0000763245027816 */ /* 0x000fe20000000002 */
[----:B------:R-:W-:-:S05]  /*435f0*/  IMAD.WIDE R26, R29, 0x2, R20 ;  /* 0x000000021d1a7825 */ /* 0x000fca00078e0214 */
[----:B------:R-:W4:Y:S01]  /*43600*/  LDC R38, c[0x0][0x22c] ;  /* 0x00008b00ff267b82 */ /* 0x000f220000000800 */
[----:B------:R-:W-:Y:S01]  /*43610*/  IMAD.WIDE R28, R29, 0x2, R158 ;  /* 0x000000021d1c7825 */ /* 0x000fe200078e029e */
[----:B------:R1:W-:Y:S03]  /*43620*/  @P2 STG.E.U16 desc[UR60][R24.64], R46 ;  /* 0x0000002e18002986 */ /* 0x0003e6000c10153c */
[----:B------:R-:W-:-:S03]  /*43630*/  VIADD R43, R3, 0x5c ;  /* 0x0000005c032b7836 */ /* 0x000fc60000000000 */
[----:B------:R-:W4:Y:S01]  /*43640*/  LDC R42, c[0x0][0x228] ;  /* 0x00008a00ff2a7b82 */ /* 0x000f220000000800 */
[----:B------:R-:W-:Y:S01]  /*43650*/  IMAD.WIDE R30, R37, 0x2, R20 ;  /* 0x00000002251e7825 */ /* 0x000fe200078e0214 */
[----:B------:R3:W-:Y:S06]  /*43660*/  @P6 STG.E.U16 desc[UR60][R26.64], R69 ;  /* 0x000000451a006986 */ /* 0x0007ec000c10153c */
[----:B------:R-:W4:Y:S01]  /*43670*/  LDC R41, c[0x0][0x228] ;  /* 0x00008a00ff297b82 */ /* 0x000f220000000800 */
[----:B------:R-:W-:Y:S01]  /*43680*/  @P1 STG.E.U16 desc[UR60][R28.64], R2 ;  /* 0x000000021c001986 */ /* 0x000fe2000c10153c */
[----:B-1----:R-:W-:Y:S01]  /*43690*/  PRMT R25, R77, 0x7632, R25 ;  /* 0x000076324d197816 */ /* 0x002fe20000000019 */
[----:B------:R-:W-:Y:S01]  /*436a0*/  IMAD.WIDE R32, R37, 0x2, R158 ;  /* 0x0000000225207825 */ /* 0x000fe200078e029e */
[----:B------:R-:W-:-:S04]  /*436b0*/  ISETP.GE.AND P1, PT, R43, R36, PT ;  /* 0x000000242b00720c */ /* 0x000fc80003f26270 */
[----:B------:R-:W1:Y:S01]  /*436c0*/  LDC R35, c[0x0][0x22c] ;  /* 0x00008b00ff237b82 */ /* 0x000e620000000800 */
[----:B------:R0:W-:Y:S01]  /*436d0*/  @P5 STG.E.U16 desc[UR60][R30.64], R77 ;  /* 0x0000004d1e005986 */ /* 0x0001e2000c10153c */
[----:B------:R-:W-:-:S03]  /*436e0*/  ISETP.LT.AND P5, PT, R23, R40, !P1 ;  /* 0x000000281700720c */ /* 0x000fc60004fa1270 */
[----:B------:R0:W-:Y:S01]  /*436f0*/  @P3 STG.E.U16 desc[UR60][R32.64], R25 ;  /* 0x0000001920003986 */ /* 0x0001e2000c10153c */
[----:B--2---:R-:W-:Y:S01]  /*43700*/  ISETP.LT.AND P3, PT, R156, R39, !P1 ;  /* 0x000000279c00720c */ /* 0x004fe20004f61270 */
[----:B---3--:R-:W-:Y:S01]  /*43710*/  IMAD.IADD R27, R37, 0x1, R34 ;  /* 0x00000001251b7824 */ /* 0x008fe200078e0222 */
[----:B------:R-:W2:Y:S01]  /*43720*/  LDC R44, c[0x0][0x228] ;  /* 0x00008a00ff2c7b82 */ /* 0x000ea20000000800 */
[----:B------:R-:W-:-:S07]  /*43730*/  VIADD R45, R3, 0x5d ;  /* 0x0000005d032d7836 */ /* 0x000fce0000000000 */
[----:B0-----:R-:W0:Y:S01]  /*43740*/  LDC R30, c[0x0][0x22c] ;  /* 0x00008b00ff1e7b82 */ /* 0x001e220000000800 */
[C---:B------:R-:W-:Y:S01]  /*43750*/  IMAD.IADD R31, R27.reuse, 0x1, R0 ;  /* 0x000000011b1f7824 */ /* 0x040fe200078e0200 */
[----:B------:R-:W-:Y:S01]  /*43760*/  PRMT R39, R70, 0x7632, R39 ;  /* 0x0000763246277816 */ /* 0x000fe20000000027 */
[----:B------:R-:W-:-:S05]  /*43770*/  IMAD.WIDE R24, R27, 0x2, R20 ;  /* 0x000000021b187825 */ /* 0x000fca00078e0214 */
[----:B------:R-:W3:Y:S01]  /*43780*/  LDC R37, c[0x0][0x228] ;  /* 0x00008a00ff257b82 */ /* 0x000ee20000000800 */
[----:B------:R-:W-:Y:S01]  /*43790*/  IMAD.WIDE R26, R27, 0x2, R158 ;  /* 0x000000021b1a7825 */ /* 0x000fe200078e029e */
[----:B----4-:R-:W-:-:S06]  /*437a0*/  ISETP.GE.AND P2, PT, R45, R38, PT ;  /* 0x000000262d00720c */ /* 0x010fcc0003f46270 */
[----:B------:R-:W4:Y:S08]  /*437b0*/  LDC R2, c[0x0][0x248] ;  /* 0x00009200ff027b82 */ /* 0x000f300000000800 */
[----:B------:R-:W4:Y:S01]  /*437c0*/  LDC R36, c[0x0][0x228] ;  /* 0x00008a00ff247b82 */ /* 0x000f220000000800 */
[----:B------:R-:W-:Y:S01]  /*437d0*/  VIADD R34, R3, 0x5e ;  /* 0x0000005e03227836 */ /* 0x000fe20000000000 */
[----:B------:R-:W-:Y:S01]  /*437e0*/  @P5 STG.E.U16 desc[UR60][R24.64], R70 ;  /* 0x0000004618005986 */ /* 0x000fe2000c10153c */
[----:B------:R-:W-:-:S05]  /*437f0*/  ISETP.LT.AND P6, PT, R23, R42, !P2 ;  /* 0x0000002a1700720c */ /* 0x000fca00057c1270 */
[----:B------:R-:W4:Y:S01]  /*43800*/  LDC R0, c[0x0][0x248] ;  /* 0x00009200ff007b82 */ /* 0x000f220000000800 */
[----:B------:R2:W-:Y:S01]  /*43810*/  @P3 STG.E.U16 desc[UR60][R26.64], R39 ;  /* 0x000000271a003986 */ /* 0x0005e2000c10153c */
[----:B------:R-:W-:Y:S02]  /*43820*/  ISETP.LT.AND P3, PT, R156, R41, !P2 ;  /* 0x000000299c00720c */ /* 0x000fe40005761270 */
[----:B-1----:R-:W-:Y:S01]  /*43830*/  ISETP.GE.AND P1, PT, R34, R35, PT ;  /* 0x000000232200720c */ /* 0x002fe20003f26270 */
[----:B------:R-:W-:-:S03]  /*43840*/  VIADD R41, R3, 0x5f ;  /* 0x0000005f03297836 */ /* 0x000fc60000000000 */
[----:B------:R-:W1:Y:S01]  /*43850*/  LDC R32, c[0x0][0x22c] ;  /* 0x00008b00ff207b82 */ /* 0x000e620000000800 */
[----:B------:R-:W-:Y:S01]  /*43860*/  IMAD.WIDE R28, R31, 0x2, R20 ;  /* 0x000000021f1c7825 */ /* 0x000fe200078e0214 */
[----:B0-----:R-:W-:-:S06]  /*43870*/  ISETP.GE.AND P2, PT, R41, R30, PT ;  /* 0x0000001e2900720c */ /* 0x001fcc0003f46270 */
[----:B------:R-:W0:Y:S01]  /*43880*/  LDC R34, c[0x0][0x22c] ;  /* 0x00008b00ff227b82 */ /* 0x000e220000000800 */
[----:B--2---:R-:W-:Y:S01]  /*43890*/  PRMT R27, R78, 0x7632, R27 ;  /* 0x000076324e1b7816 */ /* 0x004fe2000000001b */
[----:B------:R-:W-:Y:S01]  /*438a0*/  IMAD.WIDE R24, R31, 0x2, R158 ;  /* 0x000000021f187825 */ /* 0x000fe200078e029e */
[----:B------:R-:W-:Y:S01]  /*438b0*/  @P6 STG.E.U16 desc[UR60][R28.64], R78 ;  /* 0x0000004e1c006986 */ /* 0x000fe2000c10153c */
[----:B------:R-:W-:-:S04]  /*438c0*/  ISETP.LT.AND P5, PT, R23, R44, !P1 ;  /* 0x0000002c1700720c */ /* 0x000fc80004fa1270 */
[----:B------:R-:W2:Y:S01]  /*438d0*/  LDC R38, c[0x0][0x228] ;  /* 0x00008a00ff267b82 */ /* 0x000ea20000000800 */
[----:B---3--:R-:W-:Y:S01]  /*438e0*/  ISETP.LT.AND P1, PT, R156, R37, !P1 ;  /* 0x000000259c00720c */ /* 0x008fe20004f21270 */
[----:B------:R3:W-:Y:S01]  /*438f0*/  @P3 STG.E.U16 desc[UR60][R24.64], R27 ;  /* 0x0000001b18003986 */ /* 0x0007e2000c10153c */
[----:B----4-:R-:W-:-:S05]  /*43900*/  IMAD.IADD R33, R31, 0x1, R2 ;  /* 0x000000011f217824 */ /* 0x010fca00078e0202 */
[----:B------:R-:W4:Y:S01]  /*43910*/  LDC R39, c[0x0][0x228] ;  /* 0x00008a00ff277b82 */ /* 0x000f220000000800 */
[----:B------:R-:W-:-:S07]  /*43920*/  ISETP.LT.AND P3, PT, R23, R36, !P2 ;  /* 0x000000241700720c */ /* 0x000fce0005761270 */
[----:B------:R-:W4:Y:S01]  /*43930*/  LDC R35, c[0x0][0x228] ;  /* 0x00008a00ff237b82 */ /* 0x000f220000000800 */
[----:B------:R-:W-:Y:S01]  /*43940*/  IMAD.IADD R31, R33, 0x1, R0 ;  /* 0x00000001211f7824 */ /* 0x000fe200078e0200 */
[----:B------:R-:W-:Y:S01]  /*43950*/  PRMT R36, R71, 0x7632, R36 ;  /* 0x0000763247247816 */ /* 0x000fe20000000024 */
[----:B---3--:R-:W-:-:S05]  /*43960*/  IMAD.WIDE R26, R33, 0x2, R20 ;  /* 0x00000002211a7825 */ /* 0x008fca00078e0214 */
[----:B------:R-:W3:Y:S01]  /*43970*/  LDC R2, c[0x0][0x248] ;  /* 0x00009200ff027b82 */ /* 0x000ee20000000800 */
[----:B------:R-:W-:-:S07]  /*43980*/  IMAD.WIDE R28, R33, 0x2, R158 ;  /* 0x00000002211c7825 */ /* 0x000fce00078e029e */
[----:B------:R-:W3:Y:S01]  /*43990*/  LDC R40, c[0x0][0x228] ;  /* 0x00008a00ff287b82 */ /* 0x000ee20000000800 */
[----:B------:R-:W-:Y:S01]  /*439a0*/  IMAD.WIDE R24, R31, 0x2, R20 ;  /* 0x000000021f187825 */ /* 0x000fe200078e0214 */
[----:B------:R-:W-:Y:S03]  /*439b0*/  @P5 STG.E.U16 desc[UR60][R26.64], R71 ;  /* 0x000000471a005986 */ /* 0x000fe6000c10153c */
[----:B------:R-:W-:-:S03]  /*439c0*/  VIADD R37, R3, 0x60 ;  /* 0x0000006003257836 */ /* 0x000fc60000000000 */
[----:B------:R-:W3:Y:S01]  /*439d0*/  LDC R30, c[0x0][0x248] ;  /* 0x00009200ff1e7b82 */ /* 0x000ee20000000800 */
[----:B------:R-:W-:Y:S01]  /*439e0*/  VIADD R41, R3, 0x61 ;  /* 0x0000006103297836 */ /* 0x000fe20000000000 */
[----:B------:R4:W-:Y:S01]  /*439f0*/  @P1 STG.E.U16 desc[UR60][R28.64], R36 ;  /* 0x000000241c001986 */ /* 0x0009e2000c10153c */
[----:B-1----:R-:W-:-:S03]  /*43a00*/  ISETP.GE.AND P1, PT, R37, R32, PT ;  /* 0x000000202500720c */ /* 0x002fc60003f26270 */
[----:B------:R1:W-:Y:S01]  /*43a10*/  @P3 STG.E.U16 desc[UR60][R24.64], R79 ;  /* 0x0000004f18003986 */ /* 0x0003e2000c10153c */
[----:B0-----:R-:W-:Y:S01]  /*43a20*/  ISETP.GE.AND P3, PT, R41, R34, PT ;  /* 0x000000222900720c */ /* 0x001fe20003f66270 */
[----:B------:R-:W0:Y:S01]  /*43a30*/  LDC R33, c[0x0][0x228] ;  /* 0x00008a00ff217b82 */ /* 0x000e220000000800 */
[----:B--2---:R-:W-:Y:S02]  /*43a40*/  ISETP.LT.AND P6, PT, R23, R38, !P1 ;  /* 0x000000261700720c */ /* 0x004fe40004fc1270 */
[----:B----4-:R-:W-:-:S05]  /*43a50*/  ISETP.LT.AND P1, PT, R156, R39, !P1 ;  /* 0x000000279c00720c */ /* 0x010fca0004f21270 */
[----:B------:R-:W2:Y:S01]  /*43a60*/  LDC R34, c[0x0][0x22c] ;  /* 0x00008b00ff227b82 */ /* 0x000ea20000000800 */
[----:B------:R-:W-:-:S07]  /*43a70*/  ISETP.LT.AND P2, PT, R156, R35, !P2 ;  /* 0x000000239c00720c */ /* 0x000fce0005741270 */
[----:B------:R-:W4:Y:S01]  /*43a80*/  LDC R36, c[0x0][0x22c] ;  /* 0x00008b00ff247b82 */ /* 0x000f220000000800 */
[----:B---3--:R-:W-:-:S07]  /*43a90*/  IADD3 R29, R31, R2, RZ ;  /* 0x000000021f1d7210 */ /* 0x008fce0007ffe0ff */
[----:B------:R-:W3:Y:S08]  /*43aa0*/  LDC R38, c[0x0][0x228] ;  /* 0x00008a00ff267b82 */ /* 0x000ef00000000800 */
[----:B------:R-:W3:Y:S01]  /*43ab0*/  LDC R39, c[0x0][0x228] ;  /* 0x00008a00ff277b82 */ /* 0x000ee20000000800 */
[----:B------:R-:W-:-:S07]  /*43ac0*/  ISETP.LT.AND P5, PT, R23, R40, !P3 ;  /* 0x000000281700720c */ /* 0x000fce0005fa1270 */
[----:B------:R-:W3:Y:S01]  /*43ad0*/  LDC R0, c[0x0][0x248] ;  /* 0x00009200ff007b82 */ /* 0x000ee20000000800 */
[----:B------:R-:W-:Y:S01]  /*43ae0*/  PRMT R42, R79, 0x7632, R42 ;  /* 0x000076324f2a7816 */ /* 0x000fe2000000002a */
[----:B-1----:R-:W-:Y:S01]  /*43af0*/  IMAD.WIDE R24, R31, 0x2, R158 ;  /* 0x000000021f187825 */ /* 0x002fe200078e029e */
[----:B------:R-:W-:-:S03]  /*43b00*/  PRMT R31, R72, 0x7632, R31 ;  /* 0x00007632481f7816 */ /* 0x000fc6000000001f */
[C---:B------:R-:W-:Y:S02]  /*43b10*/  IMAD.WIDE R26, R29.reuse, 0x2, R20 ;  /* 0x000000021d1a7825 */ /* 0x040fe400078e0214 */
[----:B------:R-:W1:Y:S02]  /*43b20*/  LDC R40, c[0x0][0x228] ;  /* 0x00008a00ff287b82 */ /* 0x000e640000000800 */
[C---:B------:R-:W-:Y:S02]  /*43b30*/  IMAD.IADD R35, R29.reuse, 0x1, R30 ;  /* 0x000000011d237824 */ /* 0x040fe400078e021e */
[----:B------:R-:W-:-:S04]  /*43b40*/  IMAD.WIDE R28, R29, 0x2, R158 ;  /* 0x000000021d1c7825 */ /* 0x000fc800078e029e */
[----:B------:R-:W1:Y:S01]  /*43b50*/  LDC R41, c[0x0][0x228] ;  /* 0x00008a00ff297b82 */ /* 0x000e620000000800 */
[----:B------:R-:W-:Y:S01]  /*43b60*/  @P2 STG.E.U16 desc[UR60][R24.64], R42 ;  /* 0x0000002a18002986 */ /* 0x000fe2000c10153c */
[----:B------:R-:W-:-:S06]  /*43b70*/  VIADD R43, R3, 0x62 ;  /* 0x00000062032b7836 */ /* 0x000fcc0000000000 */
[----:B------:R-:W1:Y:S01]  /*43b80*/  LDC R2, c[0x0][0x248] ;  /* 0x00009200ff027b82 */ /* 0x000e620000000800 */
[----:B------:R-:W-:Y:S01]  /*43b90*/  @P6 STG.E.U16 desc[UR60][R26.64], R72 ;  /* 0x000000481a006986 */ /* 0x000fe2000c10153c */
[----:B------:R-:W-:-:S03]  /*43ba0*/  VIADD R45, R3, 0x63 ;  /* 0x00000063032d7836 */ /* 0x000fc60000000000 */
[----:B------:R3:W-:Y:S01]  /*43bb0*/  @P1 STG.E.U16 desc[UR60][R28.64], R31 ;  /* 0x0000001f1c001986 */ /* 0x0007e2000c10153c */
[----:B--2---:R-:W-:Y:S02]  /*43bc0*/  ISETP.GE.AND P1, PT, R43, R34, PT ;  /* 0x000000222b00720c */ /* 0x004fe40003f26270 */
[----:B------:R-:W2:Y:S01]  /*43bd0*/  LDC R37, c[0x0][0x22c] ;  /* 0x00008b00ff257b82 */ /* 0x000ea20000000800 */
[----:B0-----:R-:W-:Y:S02]  /*43be0*/  ISETP.LT.AND P3, PT, R156, R33, !P3 ;  /* 0x000000219c00720c */ /* 0x001fe40005f61270 */
[----:B----4-:R-:W-:Y:S01]  /*43bf0*/  ISETP.GE.AND P2, PT, R45, R36, PT ;  /* 0x000000242d00720c */ /* 0x010fe20003f46270 */
[----:B---3--:R-:W-:-:S04]  /*43c00*/  IMAD.WIDE R30, R35, 0x2, R20 ;  /* 0x00000002231e7825 */ /* 0x008fc800078e0214 */
[----:B------:R-:W0:Y:S01]  /*43c10*/  LDC R36, c[0x0][0x228] ;  /* 0x00008a00ff247b82 */ /* 0x000e220000000800 */
[----:B------:R3:W-:Y:S01]  /*43c20*/  @P5 STG.E.U16 desc[UR60][R30.64], R16 ;  /* 0x000000101e005986 */ /* 0x0007e2000c10153c */
[----:B------:R-:W-:Y:S02]  /*43c30*/  ISETP.LT.AND P5, PT, R23, R38, !P1 ;  /* 0x000000261700720c */ /* 0x000fe40004fa1270 */
[----:B------:R-:W-:Y:S01]  /*43c40*/  ISETP.LT.AND P1, PT, R156, R39, !P1 ;  /* 0x000000279c00720c */ /* 0x000fe20004f21270 */
[----:B------:R-:W-:-:S03]  /*43c50*/  IMAD.IADD R27, R35, 0x1, R0 ;  /* 0x00000001231b7824 */ /* 0x000fc600078e0200 */
[----:B------:R-:W4:Y:S01]  /*43c60*/  LDC R39, c[0x0][0x228] ;  /* 0x00008a00ff277b82 */ /* 0x000f220000000800 */
[----:B------:R-:W-:Y:S01]  /*43c70*/  IMAD.WIDE R32, R35, 0x2, R158 ;  /* 0x0000000223207825 */ /* 0x000fe200078e029e */
[----:B------:R-:W-:-:S06]  /*43c80*/  PRMT R25, R16, 0x7632, R25 ;  /* 0x0000763210197816 */ /* 0x000fcc0000000019 */
[----:B------:R-:W4:Y:S01]  /*43c90*/  LDC R0, c[0x0][0x248] ;  /* 0x00009200ff007b82 */ /* 0x000f220000000800 */
[----:B------:R3:W-:Y:S01]  /*43ca0*/  @P3 STG.E.U16 desc[UR60][R32.64], R25 ;  /* 0x0000001920003986 */ /* 0x0007e2000c10153c */
[----:B-1----:R-:W-:Y:S02]  /*43cb0*/  ISETP.LT.AND P6, PT, R23, R40, !P2 ;  /* 0x000000281700720c */ /* 0x002fe400057c1270 */
[----:B------:R-:W-:-:S04]  /*43cc0*/  ISETP.LT.AND P3, PT, R156, R41, !P2 ;  /* 0x000000299c00720c */ /* 0x000fc80005761270 */
[----:B---3--:R-:W1:Y:S01]  /*43cd0*/  LDC R16, c[0x0][0x248] ;  /* 0x00009200ff107b82 */ /* 0x008e620000000800 */
[----:B------:R-:W-:Y:S01]  /*43ce0*/  PRMT R31, R73, 0x7632, R31 ;  /* 0x00007632491f7816 */ /* 0x000fe2000000001f */
[----:B------:R-:W-:Y:S02]  /*43cf0*/  VIADD R30, R3, 0x64 ;  /* 0x00000064031e7836 */ /* 0x000fe40000000000 */
[----:B------:R-:W-:-:S04]  /*43d00*/  IMAD.IADD R33, R27, 0x1, R2 ;  /* 0x000000011b217824 */ /* 0x000fc800078e0202 */
[----:B------:R-:W3:Y:S01]  /*43d10*/  LDC R34, c[0x0][0x22c] ;  /* 0x00008b00ff227b82 */ /* 0x000ee20000000800 */
[----:B------:R-:W-:-:S04]  /*43d20*/  IMAD.WIDE R24, R27, 0x2, R20 ;  /* 0x000000021b187825 */ /* 0x000fc800078e0214 */
[----:B------:R-:W-:Y:S01]  /*43d30*/  IMAD.WIDE R26, R27, 0x2, R158 ;  /* 0x000000021b1a7825 */ /* 0x000fe200078e029e */
[----:B------:R-:W-:Y:S02]  /*43d40*/  @P5 STG.E.U16 desc[UR60][R24.64], R73 ;  /* 0x0000004918005986 */ /* 0x000fe4000c10153c */
[----:B------:R-:W3:Y:S01]  /*43d50*/  LDC R2, c[0x0][0x228] ;  /* 0x00008a00ff027b82 */ /* 0x000ee20000000800 */
[----:B------:R-:W-:Y:S01]  /*43d60*/  IMAD.WIDE R28, R33, 0x2, R20 ;  /* 0x00000002211c7825 */ /* 0x000fe200078e0214 */
[----:B------:R0:W-:Y:S01]  /*43d70*/  @P1 STG.E.U16 desc[UR60][R26.64], R31 ;  /* 0x0000001f1a001986 */ /* 0x0001e2000c10153c */
[----:B--2---:R-:W-:-:S05]  /*43d80*/  ISETP.GE.AND P2, PT, R30, R37, PT ;  /* 0x000000251e00720c */ /* 0x004fca0003f46270 */
[----:B------:R-:W2:Y:S01]  /*43d90*/  LDC R32, c[0x0][0x22c] ;  /* 0x00008b00ff207b82 */ /* 0x000ea20000000800 */
[----:B------:R1:W-:Y:S01]  /*43da0*/  @P6 STG.E.U16 desc[UR60][R28.64], R17 ;  /* 0x000000111c006986 */ /* 0x0003e2000c10153c */
[----:B0-----:R-:W-:Y:S01]  /*43db0*/  PRMT R27, R17, 0x7632, R27 ;  /* 0x00007632111b7816 */ /* 0x001fe2000000001b */
[----:B------:R-:W-:-:S05]  /*43dc0*/  IMAD.WIDE R30, R33, 0x2, R158 ;  /* 0x00000002211e7825 */ /* 0x000fca00078e029e */
[----:B------:R-:W0:Y:S01]  /*43dd0*/  LDC R38, c[0x0][0x228] ;  /* 0x00008a00ff267b82 */ /* 0x000e220000000800 */
[----:B------:R3:W-:Y:S07]  /*43de0*/  @P3 STG.E.U16 desc[UR60][R30.64], R27 ;  /* 0x0000001b1e003986 */ /* 0x0007ee000c10153c */
[----:B------:R-:W0:Y:S01]  /*43df0*/  LDC R41, c[0x0][0x228] ;  /* 0x00008a00ff297b82 */ /* 0x000e220000000800 */
[----:B------:R-:W-:Y:S02]  /*43e00*/  ISETP.LT.AND P3, PT, R23, R36, !P2 ;  /* 0x000000241700720c */ /* 0x000fe40005761270 */
[----:B----4-:R-:W-:-:S05]  /*43e10*/  ISETP.LT.AND P2, PT, R156, R39, !P2 ;  /* 0x000000279c00720c */ /* 0x010fca0005741270 */
[----:B------:R-:W4:Y:S01]  /*43e20*/  LDC R35, c[0x0][0x22c] ;  /* 0x00008b00ff237b82 */ /* 0x000f220000000800 */
[----:B------:R-:W-:Y:S02]  /*43e30*/  VIADD R43, R3, 0x65 ;  /* 0x00000065032b7836 */ /* 0x000fe40000000000 */
[----:B------:R-:W-:-:S05]  /*43e40*/  IMAD.IADD R25, R33, 0x1, R0 ;  /* 0x0000000121197824 */ /* 0x000fca00078e0200 */
[----:B------:R-:W4:Y:S01]  /*43e50*/  LDC R37, c[0x0][0x228] ;  /* 0x00008a00ff257b82 */ /* 0x000f220000000800 */
[----:B-1----:R-:W-:Y:S01]  /*43e60*/  IMAD.IADD R29, R25, 0x1, R16 ;  /* 0x00000001191d7824 */ /* 0x002fe200078e0210 */
[----:B---3--:R-:W-:Y:S01]  /*43e70*/  ISETP.GE.AND P1, PT, R43, R34, PT ;  /* 0x000000222b00720c */ /* 0x008fe20003f26270 */
[----:B------:R-:W-:Y:S01]  /*43e80*/  IMAD.WIDE R16, R25, 0x2, R20 ;  /* 0x0000000219107825 */ /* 0x000fe200078e0214 */
[----:B------:R-:W-:-:S03]  /*43e90*/  PRMT R34, R74, 0x7632, R34 ;  /* 0x000076324a227816 */ /* 0x000fc60000000022 */
[----:B------:R-:W-:Y:S01]  /*43ea0*/  IMAD.WIDE R24, R25, 0x2, R158 ;  /* 0x0000000219187825 */ /* 0x000fe200078e029e */
[----:B------:R-:W1:Y:S03]  /*43eb0*/  LDC R0, c[0x0][0x248] ;  /* 0x00009200ff007b82 */ /* 0x000e660000000800 */
[----:B------:R-:W-:Y:S01]  /*43ec0*/  VIADD R31, R3, 0x66 ;  /* 0x00000066031f7836 */ /* 0x000fe20000000000 */
[----:B------:R-:W-:Y:S01]  /*43ed0*/  @P3 STG.E.U16 desc[UR60][R16.64], R74 ;  /* 0x0000004a10003986 */ /* 0x000fe2000c10153c */
[----:B------:R-:W-:-:S03]  /*43ee0*/  ISETP.LT.AND P5, PT, R23, R2, !P1 ;  /* 0x000000021700720c */ /* 0x000fc60004fa1270 */
[----:B------:R-:W3:Y:S01]  /*43ef0*/  LDC R28, c[0x0][0x228] ;  /* 0x00008a00ff1c7b82 */ /* 0x000ee20000000800 */
[----:B------:R4:W-:Y:S01]  /*43f00*/  @P2 STG.E.U16 desc[UR60][R24.64], R34 ;  /* 0x0000002218002986 */ /* 0x0009e2000c10153c */
[----:B--2---:R-:W-:Y:S01]  /*43f10*/  ISETP.GE.AND P2, PT, R31, R32, PT ;  /* 0x000000201f00720c */ /* 0x004fe20003f46270 */
[----:B------:R-:W-:-:S05]  /*43f20*/  VIADD R32, R3, 0x67 ;  /* 0x0000006703207836 */ /* 0x000fca0000000000 */
[----:B------:R-:W2:Y:S01]  /*43f30*/  LDC R2, c[0x0][0x248] ;  /* 0x00009200ff027b82 */ /* 0x000ea20000000800 */
[----:B0-----:R-:W-:Y:S02]  /*43f40*/  ISETP.LT.AND P3, PT, R23, R38, !P2 ;  /* 0x000000261700720c */ /* 0x001fe40005761270 */
[----:B------:R-:W-:Y:S02]  /*43f50*/  ISETP.LT.AND P6, PT, R156, R41, !P2 ;  /* 0x000000299c00720c */ /* 0x000fe400057c1270 */
[----:B----4-:R-:W-:-:S03]  /*43f60*/  ISETP.GE.AND P2, PT, R32, R35, PT ;  /* 0x000000232000720c */ /* 0x010fc60003f46270 */
[----:B------:R-:W0:Y:S01]  /*43f70*/  LDC R30, c[0x0][0x22c] ;  /* 0x00008b00ff1e7b82 */ /* 0x000e220000000800 */
[----:B------:R-:W-:-:S07]  /*43f80*/  ISETP.LT.AND P1, PT, R156, R37, !P1 ;  /* 0x000000259c00720c */ /* 0x000fce0004f21270 */
[----:B------:R-:W4:Y:S01]  /*43f90*/  LDC R32, c[0x0][0x22c] ;  /* 0x00008b00ff207b82 */ /* 0x000f220000000800 */
[----:B------:R-:W-:-:S07]  /*43fa0*/  IMAD.WIDE R26, R29, 0x2, R20 ;  /* 0x000000021d1a7825 */ /* 0x000fce00078e0214 */
[----:B------:R-:W4:Y:S01]  /*43fb0*/  LDC R34, c[0x0][0x228] ;  /* 0x00008a00ff227b82 */ /* 0x000f220000000800 */
[----:B-1----:R-:W-:-:S07]  /*43fc0*/  IMAD.IADD R31, R29, 0x1, R0 ;  /* 0x000000011d1f7824 */ /* 0x002fce00078e0200 */
[----:B------:R-:W1:Y:S08]  /*43fd0*/  LDC R36, c[0x0][0x228] ;  /* 0x00008a00ff247b82 */ /* 0x000e700000000800 */
[----:B------:R-:W1:Y:S01]  /*43fe0*/  LDC R35, c[0x0][0x228] ;  /* 0x00008a00ff237b82 */ /* 0x000e620000000800 */
[----:B------:R2:W-:Y:S01]  /*43ff0*/  @P5 STG.E.U16 desc[UR60][R26.64], R18 ;  /* 0x000000121a005986 */ /* 0x0005e2000c10153c */
[----:B---3--:R-:W-:Y:S01]  /*44000*/  ISETP.LT.AND P5, PT, R23, R28, !P2 ;  /* 0x0000001c1700720c */ /* 0x008fe200057a1270 */
[----:B------:R-:W-:-:S05]  /*44010*/  IMAD.WIDE R16, R29, 0x2, R158 ;  /* 0x000000021d107825 */ /* 0x000fca00078e029e */
[----:B------:R-:W3:Y:S01]  /*44020*/  LDC R33, c[0x0][0x228] ;  /* 0x00008a00ff217b82 */ /* 0x000ee20000000800 */
[----:B------:R-:W-:Y:S01]  /*44030*/  IMAD.WIDE R24, R31, 0x2, R20 ;  /* 0x000000021f187825 */ /* 0x000fe200078e0214 */
[----:B------:R-:W-:Y:S02]  /*44040*/  PRMT R29, R75, 0x7632, R29 ;  /* 0x000076324b1d7816 */ /* 0x000fe4000000001d */
[----:B--2---:R-:W-:-:S04]  /*44050*/  PRMT R18, R18, 0x7632, R18 ;  /* 0x0000763212127816 */ /* 0x004fc80000000012 */
[----:B------:R-:W2:Y:S01]  /*44060*/  LDC R0, c[0x0][0x248] ;  /* 0x00009200ff007b82 */ /* 0x000ea20000000800 */
[C---:B------:R-:W-:Y:S01]  /*44070*/  IMAD.WIDE R26, R31.reuse, 0x2, R158 ;  /* 0x000000021f1a7825 */ /* 0x040fe200078e029e */
[----:B------:R-:W-:Y:S03]  /*44080*/  @P1 STG.E.U16 desc[UR60][R16.64], R18 ;  /* 0x0000001210001986 */ /* 0x000fe6000c10153c */
[----:B------:R-:W-:-:S03]  /*44090*/  IMAD.IADD R31, R31, 0x1, R2 ;  /* 0x000000011f1f7824 */ /* 0x000fc600078e0202 */
[----:B------:R-:W2:Y:S01]  /*440a0*/  LDC R37, c[0x0][0x228] ;  /* 0x00008a00ff257b82 */ /* 0x000ea20000000800 */
[C---:B------:R-:W-:Y:S01]  /*440b0*/  VIADD R39, R3.reuse, 0x68 ;  /* 0x0000006803277836 */ /* 0x040fe20000000000 */
[----:B------:R-:W-:Y:S01]  /*440c0*/  @P3 STG.E.U16 desc[UR60][R24.64], R75 ;  /* 0x0000004b18003986 */ /* 0x000fe2000c10153c */
[----:B------:R-:W-:-:S05]  /*440d0*/  VIADD R41, R3, 0x69 ;  /* 0x0000006903297836 */ /* 0x000fca0000000000 */
[----:B------:R-:W2:Y:S01]  /*440e0*/  LDC R2, c[0x0][0x248] ;  /* 0x00009200ff027b82 */ /* 0x000ea20000000800 */
[----:B------:R1:W-:Y:S01]  /*440f0*/  @P6 STG.E.U16 desc[UR60][R26.64], R29 ;  /* 0x0000001d1a006986 */ /* 0x0003e2000c10153c */
[----:B0-----:R-:W-:Y:S02]  /*44100*/  ISETP.GE.AND P1, PT, R39, R30, PT ;  /* 0x0000001e2700720c */ /* 0x001fe40003f26270 */
[----:B----4-:R-:W-:-:S04]  /*44110*/  ISETP.GE.AND P3, PT, R41, R32, PT ;  /* 0x000000202900720c */ /* 0x010fc80003f66270 */
[----:B------:R-:W0:Y:S01]  /*44120*/  LDC R32, c[0x0][0x22c] ;  /* 0x00008b00ff207b82 */ /* 0x000e220000000800 */
[----:B-1----:R-:W-:Y:S01]  /*44130*/  IMAD.WIDE R28, R31, 0x2, R20 ;  /* 0x000000021f1c7825 */ /* 0x002fe200078e0214 */
[----:B------:R-:W-:Y:S02]  /*44140*/  ISETP.LT.AND P6, PT, R23, R34, !P1 ;  /* 0x000000221700720c */ /* 0x000fe40004fc1270 */
[----:B------:R-:W-:-:S04]  /*44150*/  ISETP.LT.AND P1, PT, R156, R35, !P1 ;  /* 0x000000239c00720c */ /* 0x000fc80004f21270 */
[----:B------:R-:W1:Y:S01]  /*44160*/  LDC R30, c[0x0][0x248] ;  /* 0x00009200ff1e7b82 */ /* 0x000e620000000800 */
[----:B------:R4:W-:Y:S01]  /*44170*/  @P5 STG.E.U16 desc[UR60][R28.64], R19 ;  /* 0x000000131c005986 */ /* 0x0009e2000c10153c */
[----:B------:R-:W-:Y:S02]  /*44180*/  ISETP.LT.AND P5, PT, R23, R36, !P3 ;  /* 0x000000241700720c */ /* 0x000fe40005fa1270 */
[----:B---3--:R-:W-:-:S04]  /*44190*/  ISETP.LT.AND P2, PT, R156, R33, !P2 ;  /* 0x000000219c00720c */ /* 0x008fc80005741270 */
[----:B------:R-:W3:Y:S01]  /*441a0*/  LDC R36, c[0x0][0x228] ;  /* 0x00008a00ff247b82 */ /* 0x000ee20000000800 */
[----:B--2---:R-:W-:-:S07]  /*441b0*/  IMAD.IADD R25, R31, 0x1, R0 ;  /* 0x000000011f197824 */ /* 0x004fce00078e0200 */
[----:B------:R-:W2:Y:S01]  /*441c0*/  LDC R35, c[0x0][0x228] ;  /* 0x00008a00ff237b82 */ /* 0x000ea20000000800 */
[----:B------:R-:W-:Y:S01]  /*441d0*/  ISETP.LT.AND P3, PT, R156, R37, !P3 ;  /* 0x000000259c00720c */ /* 0x000fe20005f61270 */
[----:B------:R-:W-:Y:S01]  /*441e0*/  IMAD.WIDE R16, R31, 0x2, R158 ;  /* 0x000000021f107825 */ /* 0x000fe200078e029e */
[----:B------:R-:W-:-:S05]  /*441f0*/  PRMT R42, R19, 0x7632, R42 ;  /* 0x00007632132a7816 */ /* 0x000fca000000002a */
[----:B------:R-:W1:Y:S01]  /*44200*/  LDC R34, c[0x0][0x22c] ;  /* 0x00008b00ff227b82 */ /* 0x000e620000000800 */
[C-C-:B------:R-:W-:Y:S01]  /*44210*/  IMAD.IADD R33, R25.reuse, 0x1, R2.reuse ;  /* 0x0000000119217824 */ /* 0x140fe200078e0202 */
[----:B------:R-:W-:Y:S01]  /*44220*/  PRMT R2, R12, 0x7632, R2 ;  /* 0x000076320c027816 */ /* 0x000fe20000000002 */
[----:B----4-:R-:W-:-:S05]  /*44230*/  IMAD.WIDE R18, R25, 0x2, R20 ;  /* 0x0000000219127825 */ /* 0x010fca00078e0214 */
[----:B------:R-:W4:Y:S01]  /*44240*/  LDC R0, c[0x0][0x248] ;  /* 0x00009200ff007b82 */ /* 0x000f220000000800 */
[----:B------:R-:W-:Y:S01]  /*44250*/  IMAD.WIDE R24, R25, 0x2, R158 ;  /* 0x0000000219187825 */ /* 0x000fe200078e029e */
[----:B------:R0:W-:Y:S06]  /*44260*/  @P2 STG.E.U16 desc[UR60][R16.64], R42 ;  /* 0x0000002a10002986 */ /* 0x0001ec000c10153c */
[----:B------:R-:W4:Y:S01]  /*44270*/  LDC R38, c[0x0][0x228] ;  /* 0x00008a00ff267b82 */ /* 0x000f220000000800 */
[----:B------:R-:W-:Y:S01]  /*44280*/  VIADD R39, R3, 0x6a ;  /* 0x0000006a03277836 */ /* 0x000fe20000000000 */
[----:B------:R1:W-:Y:S01]  /*44290*/  @P6 STG.E.U16 desc[UR60][R18.64], R12 ;  /* 0x0000000c12006986 */ /* 0x0003e2000c10153c */
[----:B------:R-:W-:-:S05]  /*442a0*/  IMAD.WIDE R26, R33, 0x2, R20 ;  /* 0x00000002211a7825 */ /* 0x000fca00078e0214 */
[----:B------:R-:W4:Y:S01]  /*442b0*/  LDC R37, c[0x0][0x228] ;  /* 0x00008a00ff257b82 */ /* 0x000f220000000800 */
[----:B------:R-:W-:Y:S01]  /*442c0*/  @P1 STG.E.U16 desc[UR60][R24.64], R2 ;  /* 0x0000000218001986 */ /* 0x000fe2000c10153c */
[----:B0-----:R-:W-:Y:S01]  /*442d0*/  PRMT R17, R8, 0x7632, R17 ;  /* 0x0000763208117816 */ /* 0x001fe20000000011 */
[----:B------:R-:W-:Y:S01]  /*442e0*/  IMAD.WIDE R28, R33, 0x2, R158 ;  /* 0x00000002211c7825 */ /* 0x000fe200078e029e */
[----:B------:R-:W-:Y:S01]  /*442f0*/  ISETP.GE.AND P1, PT, R39, R32, PT ;  /* 0x000000202700720c */ /* 0x000fe20003f26270 */
[----:B------:R0:W-:Y:S03]  /*44300*/  @P5 STG.E.U16 desc[UR60][R26.64], R8 ;  /* 0x000000081a005986 */ /* 0x0001e6000c10153c */
[----:B------:R-:W4:Y:S01]  /*44310*/  LDC R31, c[0x0][0x22c] ;  /* 0x00008b00ff1f7b82 */ /* 0x000f220000000800 */
[----:B------:R4:W-:Y:S01]  /*44320*/  @P3 STG.E.U16 desc[UR60][R28.64], R17 ;  /* 0x000000111c003986 */ /* 0x0009e2000c10153c */
[----:B---3--:R-:W-:Y:S01]  /*44330*/  ISETP.LT.AND P5, PT, R23, R36, !P1 ;  /* 0x000000241700720c */ /* 0x008fe20004fa1270 */
[----:B------:R-:W-:Y:S01]  /*44340*/  VIADD R41, R3, 0x6b ;  /* 0x0000006b03297836 */ /* 0x000fe20000000000 */
[----:B--2---:R-:W-:Y:S01]  /*44350*/  ISETP.LT.AND P3, PT, R156, R35, !P1 ;  /* 0x000000239c00720c */ /* 0x004fe20004f61270 */
[----:B-1----:R-:W-:-:S03]  /*44360*/  IMAD.IADD R19, R33, 0x1, R30 ;  /* 0x0000000121137824 */ /* 0x002fc600078e021e */
[----:B------:R-:W1:Y:S01]  /*44370*/  LDC R40, c[0x0][0x228] ;  /* 0x00008a00ff287b82 */ /* 0x000e620000000800 */
[----:B------:R-:W-:-:S07]  /*44380*/  ISETP.GE.AND P2, PT, R41, R34, PT ;  /* 0x000000222900720c */ /* 0x000fce0003f46270 */
[----:B0-----:R-:W0:Y:S01]  /*44390*/  LDC R8, c[0x0][0x22c] ;  /* 0x00008b00ff087b82 */ /* 0x001e220000000800 */
[----:B----4-:R-:W-:-:S07]  /*443a0*/  IMAD.IADD R27, R19, 0x1, R0 ;  /* 0x00000001131b7824 */ /* 0x010fce00078e0200 */
[----:B------:R-:W2:Y:S01]  /*443b0*/  LDC R2, c[0x0][0x248] ;  /* 0x00009200ff027b82 */ /* 0x000ea20000000800 */
[----:B------:R-:W-:Y:S01]  /*443c0*/  IMAD.WIDE R16, R19, 0x2, R20 ;  /* 0x0000000213107825 */ /* 0x000fe200078e0214 */
[----:B------:R-:W-:-:S06]  /*443d0*/  PRMT R34, R13, 0x7632, R34 ;  /* 0x000076320d227816 */ /* 0x000fcc0000000022 */
[----:B------:R-:W3:Y:S01]  /*443e0*/  LDC R33, c[0x0][0x228] ;  /* 0x00008a00ff217b82 */ /* 0x000ee20000000800 */
[----:B------:R-:W-:Y:S01]  /*443f0*/  IMAD.WIDE R18, R19, 0x2, R158 ;  /* 0x0000000213127825 */ /* 0x000fe200078e029e */
[----:B------:R-:W-:-:S06]  /*44400*/  ISETP.LT.AND P6, PT, R23, R38, !P2 ;  /* 0x000000261700720c */ /* 0x000fcc00057c1270 */
[----:B------:R-:W4:Y:S01]  /*44410*/  LDC R30, c[0x0][0x228] ;  /* 0x00008a00ff1e7b82 */ /* 0x000f220000000800 */
[----:B------:R1:W-:Y:S07]  /*44420*/  @P5 STG.E.U16 desc[UR60][R16.64], R13 ;  /* 0x0000000d10005986 */ /* 0x0003ee000c10153c */
[----:B------:R-:W4:Y:S01]  /*44430*/  LDC R0, c[0x0][0x248] ;  /* 0x00009200ff007b82 */ /* 0x000f220000000800 */
[----:B------:R-:W-:Y:S01]  /*44440*/  @P3 STG.E.U16 desc[UR60][R18.64], R34 ;  /* 0x0000002212003986 */ /* 0x000fe2000c10153c */
[----:B------:R-:W-:Y:S01]  /*44450*/  ISETP.LT.AND P3, PT, R156, R37, !P2 ;  /* 0x000000259c00720c */ /* 0x000fe20005761270 */
[----:B------:R-:W-:-:S02]  /*44460*/  VIADD R12, R3, 0x6c ;  /* 0x0000006c030c7836 */ /* 0x000fc40000000000 */
[----:B------:R-:W-:-:S03]  /*44470*/  IMAD.WIDE R24, R27, 0x2, R20 ;  /* 0x000000021b187825 */ /* 0x000fc600078e0214 */
[----:B------:R-:W4:Y:S01]  /*44480*/  LDC R28, c[0x0][0x22c] ;  /* 0x00008b00ff1c7b82 */ /* 0x000f220000000800 */
[----:B------:R-:W-:Y:S01]  /*44490*/  VIADD R35, R3, 0x6d ;  /* 0x0000006d03237836 */ /* 0x000fe20000000000 */
[----:B------:R-:W-:Y:S01]  /*444a0*/  ISETP.GE.AND P1, PT, R12, R31, PT ;  /* 0x0000001f0c00720c */ /* 0x000fe20003f26270 */
[----:B-1----:R-:W-:Y:S01]  /*444b0*/  IMAD.WIDE R12, R27, 0x2, R158 ;  /* 0x000000021b0c7825 */ /* 0x002fe200078e029e */
[----:B------:R-:W-:-:S04]  /*444c0*/  PRMT R36, R9, 0x7632, R36 ;  /* 0x0000763209247816 */ /* 0x000fc80000000024 */
[----:B------:R-:W1:Y:S01]  /*444d0*/  LDC R29, c[0x0][0x228] ;  /* 0x00008a00ff1d7b82 */ /* 0x000e620000000800 */
[----:B------:R4:W-:Y:S01]  /*444e0*/  @P6 STG.E.U16 desc[UR60][R24.64], R9 ;  /* 0x0000000918006986 */ /* 0x0009e2000c10153c */
[----:B0-----:R-:W-:Y:S01]  /*444f0*/  ISETP.GE.AND P2, PT, R35, R8, PT ;  /* 0x000000082300720c */ /* 0x001fe20003f46270 */
[----:B--2---:R-:W-:-:S05]  /*44500*/  IMAD.IADD R17, R27, 0x1, R2 ;  /* 0x000000011b117824 */ /* 0x004fca00078e0202 */
[----:B------:R-:W0:Y:S01]  /*44510*/  LDC R26, c[0x0][0x22c] ;  /* 0x00008b00ff1a7b82 */ /* 0x000e220000000800 */
[----:B------:R-:W-:Y:S01]  /*44520*/  ISETP.LT.AND P5, PT, R23, R40, !P1 ;  /* 0x000000281700720c */ /* 0x000fe20004fa1270 */
[----:B------:R2:W-:Y:S01]  /*44530*/  @P3 STG.E.U16 desc[UR60][R12.64], R36 ;  /* 0x000000240c003986 */ /* 0x0005e2000c10153c */
[----:B---3--:R-:W-:-:S05]  /*44540*/  ISETP.LT.AND P1, PT, R156, R33, !P1 ;  /* 0x000000219c00720c */ /* 0x008fca0004f21270 */
[----:B------:R-:W3:Y:S01]  /*44550*/  LDC R32, c[0x0][0x228] ;  /* 0x00008a00ff207b82 */ /* 0x000ee20000000800 */
[----:B----4-:R-:W-:-:S07]  /*44560*/  ISETP.LT.AND P3, PT, R23, R30, !P2 ;  /* 0x0000001e1700720c */ /* 0x010fce0005761270 */
[----:B------:R-:W4:Y:S01]  /*44570*/  LDC R24, c[0x0][0x228] ;  /* 0x00008a00ff187b82 */ /* 0x000f220000000800 */
[----:B------:R-:W-:-:S07]  /*44580*/  IMAD.IADD R19, R17, 0x1, R0 ;  /* 0x0000000111137824 */ /* 0x000fce00078e0200 */
[----:B------:R-:W3:Y:S08]  /*44590*/  LDC R31, c[0x0][0x228] ;  /* 0x00008a00ff1f7b82 */ /* 0x000ef00000000800 */
[----:B------:R-:W3:Y:S01]  /*445a0*/  LDC R25, c[0x0][0x228] ;  /* 0x00008a00ff197b82 */ /* 0x000ee20000000800 */
[----:B------:R-:W-:-:S07]  /*445b0*/  IMAD.WIDE R8, R17, 0x2, R20 ;  /* 0x0000000211087825 */ /* 0x000fce00078e0214 */
[----:B------:R-:W3:Y:S01]  /*445c0*/  LDC R2, c[0x0][0x248] ;  /* 0x00009200ff027b82 */ /* 0x000ee20000000800 */
[----:B------:R-:W-:Y:S01]  /*445d0*/  IMAD.WIDE R16, R17, 0x2, R158 ;  /* 0x0000000211107825 */ /* 0x000fe200078e029e */
[----:B------:R-:W-:-:S06]  /*445e0*/  PRMT R30, R14, 0x7632, R30 ;  /* 0x000076320e1e7816 */ /* 0x000fcc000000001e */
[----:B------:R-:W3:Y:S01]  /*445f0*/  LDC R18, c[0x0][0x248] ;  /* 0x00009200ff127b82 */ /* 0x000ee20000000800 */
[----:B--2---:R-:W-:Y:S01]  /*44600*/  IMAD.WIDE R12, R19, 0x2, R20 ;  /* 0x00000002130c7825 */ /* 0x004fe200078e0214 */
[----:B------:R2:W-:Y:S03]  /*44610*/  @P5 STG.E.U16 desc[UR60][R8.64], R14 ;  /* 0x0000000e08005986 */ /* 0x0005e6000c10153c */
[C---:B------:R-:W-:Y:S01]  /*44620*/  VIADD R33, R3.reuse, 0x6f ;  /* 0x0000006f03217836 */ /* 0x040fe20000000000 */
[----:B------:R3:W-:Y:S01]  /*44630*/  @P1 STG.E.U16 desc[UR60][R16.64], R30 ;  /* 0x0000001e10001986 */ /* 0x0007e2000c10153c */
[----:B------:R-:W-:Y:S01]  /*44640*/  VIADD R27, R3, 0x6e ;  /* 0x0000006e031b7836 */ /* 0x000fe20000000000 */
[----:B-1----:R-:W-:Y:S01]  /*44650*/  ISETP.LT.AND P2, PT, R156, R29, !P2 ;  /* 0x0000001d9c00720c */ /* 0x002fe20005741270 */
[----:B------:R-:W1:Y:S01]  /*44660*/  LDC R0, c[0x0][0x248] ;  /* 0x00009200ff007b82 */ /* 0x000e620000000800 */
[----:B------:R3:W-:Y:S01]  /*44670*/  @P3 STG.E.U16 desc[UR60][R12.64], R10 ;  /* 0x0000000a0c003986 */ /* 0x0007e2000c10153c */
[----:B------:R-:W-:-:S06]  /*44680*/  ISETP.GE.AND P3, PT, R33, R28, PT ;  /* 0x0000001c2100720c */ /* 0x000fcc0003f66270 */
[----:B--2---:R-:W2:Y:S01]  /*44690*/  LDC R14, c[0x0][0x22c] ;  /* 0x00008b00ff0e7b82 */ /* 0x004ea20000000800 */
[----:B0-----:R-:W-:Y:S02]  /*446a0*/  ISETP.GE.AND P1, PT, R27, R26, PT ;  /* 0x0000001a1b00720c */ /* 0x001fe40003f26270 */
[----:B----4-:R-:W-:-:S05]  /*446b0*/  ISETP.LT.AND P5, PT, R23, R24, !P3 ;  /* 0x000000181700720c */ /* 0x010fca0005fa1270 */
[----:B------:R-:W0:Y:S01]  /*446c0*/  LDC R28, c[0x0][0x228] ;  /* 0x00008a00ff1c7b82 */ /* 0x000e220000000800 */
[----:B---3--:R-:W-:Y:S01]  /*446d0*/  ISETP.LT.AND P6, PT, R23, R32, !P1 ;  /* 0x000000201700720c */ /* 0x008fe20004fc1270 */
[----:B------:R-:W-:Y:S01]  /*446e0*/  IMAD.IADD R17, R19, 0x1, R2 ;  /* 0x0000000113117824 */ /* 0x000fe200078e0202 */
[----:B------:R-:W-:-:S05]  /*446f0*/  ISETP.LT.AND P1, PT, R156, R31, !P1 ;  /* 0x0000001f9c00720c */ /* 0x000fca0004f21270 */
[----:B------:R-:W3:Y:S01]  /*44700*/  LDC R29, c[0x0][0x228] ;  /* 0x00008a00ff1d7b82 */ /* 0x000ee20000000800 */
[----:B------:R-:W-:Y:S02]  /*44710*/  ISETP.LT.AND P3, PT, R156, R25, !P3 ;  /* 0x000000199c00720c */ /* 0x000fe40005f61270 */
[----:B------:R-:W-:Y:S01]  /*44720*/  PRMT R25, R10, 0x7632, R25 ;  /* 0x000076320a197816 */ /* 0x000fe20000000019 */
[----:B------:R-:W-:-:S04]  /*44730*/  IMAD.WIDE R8, R19, 0x2, R158 ;  /* 0x0000000213087825 */ /* 0x000fc800078e029e */
[----:B------:R-:W4:Y:S01]  /*44740*/  LDC R10, c[0x0][0x22c] ;  /* 0x00008b00ff0a7b82 */ /* 0x000f220000000800 */
[----:B------:R-:W-:Y:S01]  /*44750*/  IMAD.IADD R27, R17, 0x1, R18 ;  /* 0x00000001111b7824 */ /* 0x000fe200078e0212 */
        /* <DEDUP_REMOVED lines=13> */
[----:B--2---:R-:W-:-:S04]  /*44830*/  ISETP.GE.AND P1, PT, R33, R14, PT ;  /* 0x0000000e2100720c */ /* 0x004fc80003f26270 */
[----:B------:R-:W1:Y:S01]  /*44840*/  LDC R26, c[0x0][0x22c] ;  /* 0x00008b00ff1a7b82 */ /* 0x000e620000000800 */
[----:B------:R-:W-:Y:S01]  /*44850*/  @P5 STG.E.U16 desc[UR60][R18.64], R11 ;  /* 0x0000000b12005986 */ /* 0x000fe2000c10153c */
[----:B0-----:R-:W-:-:S03]  /*44860*/  ISETP.LT.AND P5, PT, R23, R28, !P1 ;  /* 0x0000001c1700720c */ /* 0x001fc60004fa1270 */
[----:B------:R0:W-:Y:S01]  /*44870*/  @P3 STG.E.U16 desc[UR60][R24.64], R9 ;  /* 0x0000000918003986 */ /* 0x0001e2000c10153c */
[----:B---3--:R-:W-:Y:S02]  /*44880*/  ISETP.LT.AND P3, PT, R156, R29, !P1 ;  /* 0x0000001d9c00720c */ /* 0x008fe40004f61270 */
[----:B------:R-:W2:Y:S01]  /*44890*/  LDC R14, c[0x0][0x22c] ;  /* 0x00008b00ff0e7b82 */ /* 0x000ea20000000800 */
[----:B------:R-:W-:Y:S02]  /*448a0*/  VIADD R35, R3, 0x71 ;  /* 0x0000007103237836 */ /* 0x000fe40000000000 */
[----:B------:R-:W-:-:S05]  /*448b0*/  IMAD.IADD R27, R27, 0x1, R0 ;  /* 0x000000011b1b7824 */ /* 0x000fca00078e0200 */
[----:B------:R-:W3:Y:S01]  /*448c0*/  LDC R32, c[0x0][0x228] ;  /* 0x00008a00ff207b82 */ /* 0x000ee20000000800 */
[----:B----4-:R-:W-:Y:S01]  /*448d0*/  ISETP.GE.AND P2, PT, R35, R10, PT ;  /* 0x0000000a2300720c */ /* 0x010fe20003f46270 */
[C---:B------:R-:W-:Y:S01]  /*448e0*/  IMAD.IADD R15, R27.reuse, 0x1, R2 ;  /* 0x000000011b0f7824 */ /* 0x040fe200078e0202 */
[----:B0-----:R-:W-:Y:S01]  /*448f0*/  PRMT R24, R4, 0x7632, R24 ;  /* 0x0000763204187816 */ /* 0x001fe20000000018 */
[----:B------:R-:W-:-:S04]  /*44900*/  IMAD.WIDE R8, R27, 0x2, R20 ;  /* 0x000000021b087825 */ /* 0x000fc800078e0214 */
[----:B------:R-:W0:Y:S01]  /*44910*/  LDC R0, c[0x0][0x248] ;  /* 0x00009200ff007b82 */ /* 0x000e220000000800 */
[----:B------:R-:W-:-:S07]  /*44920*/  IMAD.WIDE R10, R27, 0x2, R158 ;  /* 0x000000021b0a7825 */ /* 0x000fce00078e029e */
[----:B------:R-:W4:Y:S08]  /*44930*/  LDC R19, c[0x0][0x228] ;  /* 0x00008a00ff137b82 */ /* 0x000f300000000800 */
[----:B------:R-:W0:Y:S01]  /*44940*/  LDC R18, c[0x0][0x228] ;  /* 0x00008a00ff127b82 */ /* 0x000e220000000800 */
[----:B------:R-:W-:Y:S01]  /*44950*/  VIADD R17, R3, 0x72 ;  /* 0x0000007203117836 */ /* 0x000fe20000000000 */
[----:B------:R-:W-:Y:S01]  /*44960*/  @P5 STG.E.U16 desc[UR60][R8.64], R4 ;  /* 0x0000000408005986 */ /* 0x000fe2000c10153c */
[----:B------:R-:W-:-:S05]  /*44970*/  ISETP.LT.AND P6, PT, R23, R30, !P2 ;  /* 0x0000001e1700720c */ /* 0x000fca00057c1270 */
[----:B------:R-:W0:Y:S01]  /*44980*/  LDC R2, c[0x0][0x248] ;  /* 0x00009200ff027b82 */ /* 0x000e220000000800 */
[----:B------:R3:W-:Y:S01]  /*44990*/  @P3 STG.E.U16 desc[UR60][R10.64], R24 ;  /* 0x000000180a003986 */ /* 0x0007e2000c10153c */
[----:B------:R-:W-:Y:S02]  /*449a0*/  ISETP.LT.AND P3, PT, R156, R31, !P2 ;  /* 0x0000001f9c00720c */ /* 0x000fe40005761270 */
[----:B-1----:R-:W-:Y:S01]  /*449b0*/  ISETP.GE.AND P1, PT, R17, R26, PT ;  /* 0x0000001a1100720c */ /* 0x002fe20003f26270 */
[----:B------:R-:W-:-:S03]  /*449c0*/  VIADD R31, R3, 0x73 ;  /* 0x00000073031f7836 */ /* 0x000fc60000000000 */
[----:B------:R-:W1:Y:S01]  /*449d0*/  LDC R17, c[0x0][0x22c] ;  /* 0x00008b00ff117b82 */ /* 0x000e620000000800 */
[----:B------:R-:W-:Y:S01]  /*449e0*/  IMAD.WIDE R12, R15, 0x2, R20 ;  /* 0x000000020f0c7825 */ /* 0x000fe200078e0214 */
[----:B--2---:R-:W-:Y:S02]  /*449f0*/  ISETP.GE.AND P2, PT, R31, R14, PT ;  /* 0x0000000e1f00720c */ /* 0x004fe40003f46270 */
[----:B---3--:R-:W-:Y:S01]  /*44a00*/  PRMT R11, R104, 0x7632, R11 ;  /* 0x00007632680b7816 */ /* 0x008fe2000000000b */
[----:B------:R-:W-:-:S03]  /*44a10*/  IMAD.WIDE R8, R15, 0x2, R158 ;  /* 0x000000020f087825 */ /* 0x000fc600078e029e */
[----:B------:R-:W2:Y:S01]  /*44a20*/  LDC R16, c[0x0][0x22c] ;  /* 0x00008b00ff107b82 */ /* 0x000ea20000000800 */
[----:B------:R3:W-:Y:S01]  /*44a30*/  @P6 STG.E.U16 desc[UR60][R12.64], R104 ;  /* 0x000000680c006986 */ /* 0x0007e2000c10153c */
[----:B------:R-:W-:-:S06]  /*44a40*/  ISETP.LT.AND P5, PT, R23, R32, !P1 ;  /* 0x000000201700720c */ /* 0x000fcc0004fa1270 */
[----:B------:R-:W2:Y:S01]  /*44a50*/  LDC R24, c[0x0][0x228] ;  /* 0x00008a00ff187b82 */ /* 0x000ea20000000800 */
[----:B------:R1:W-:Y:S01]  /*44a60*/  @P3 STG.E.U16 desc[UR60][R8.64], R11 ;  /* 0x0000000b08003986 */ /* 0x0003e2000c10153c */
[----:B----4-:R-:W-:Y:S02]  /*44a70*/  ISETP.LT.AND P1, PT, R156, R19, !P1 ;  /* 0x000000139c00720c */ /* 0x010fe40004f21270 */
[----:B0-----:R-:W-:Y:S01]  /*44a80*/  ISETP.LT.AND P3, PT, R23, R18, !P2 ;  /* 0x000000121700720c */ /* 0x001fe20005761270 */
[----:B---3--:R-:W-:-:S03]  /*44a90*/  IMAD.IADD R13, R15, 0x1, R0 ;  /* 0x000000010f0d7824 */ /* 0x008fc600078e0200 */
[----:B------:R-:W0:Y:S01]  /*44aa0*/  LDC R25, c[0x0][0x228] ;  /* 0x00008a00ff197b82 */ /* 0x000e220000000800 */
[----:B------:R-:W-:-:S07]  /*44ab0*/  IMAD.IADD R15, R13, 0x1, R2 ;  /* 0x000000010d0f7824 */ /* 0x000fce00078e0202 */
[----:B------:R-:W3:Y:S08]  /*44ac0*/  LDC R4, c[0x0][0x228] ;  /* 0x00008a00ff047b82 */ /* 0x000ef00000000800 */
[----:B------:R-:W4:Y:S01]  /*44ad0*/  LDC R27, c[0x0][0x228] ;  /* 0x00008a00ff1b7b82 */ /* 0x000f220000000800 */
[----:B-1----:R-:W-:-:S07]  /*44ae0*/  IMAD.WIDE R10, R13, 0x2, R20 ;  /* 0x000000020d0a7825 */ /* 0x002fce00078e0214 */
[----:B------:R-:W1:Y:S01]  /*44af0*/  LDC R0, c[0x0][0x248] ;  /* 0x00009200ff007b82 */ /* 0x000e620000000800 */
[----:B------:R-:W-:Y:S01]  /*44b00*/  IMAD.WIDE R12, R13, 0x2, R158 ;  /* 0x000000020d0c7825 */ /* 0x000fe200078e029e */
[----:B------:R-:W-:-:S03]  /*44b10*/  PRMT R26, R5, 0x7632, R26 ;  /* 0x00007632051a7816 */ /* 0x000fc6000000001a */
[----:B------:R-:W-:-:S03]  /*44b20*/  IMAD.WIDE R8, R15, 0x2, R20 ;  /* 0x000000020f087825 */ /* 0x000fc600078e0214 */
[----:B------:R-:W1:Y:S01]  /*44b30*/  LDC R2, c[0x0][0x248] ;  /* 0x00009200ff027b82 */ /* 0x000e620000000800 */
[C---:B------:R-:W-:Y:S01]  /*44b40*/  VIADD R14, R3.reuse, 0x75 ;  /* 0x00000075030e7836 */ /* 0x040fe20000000000 */
[----:B------:R1:W-:Y:S06]  /*44b50*/  @P5 STG.E.U16 desc[UR60][R10.64], R5 ;  /* 0x000000050a005986 */ /* 0x0003ec000c10153c */
[----:B------:R-:W1:Y:S01]  /*44b60*/  LDC R29, c[0x0][0x228] ;  /* 0x00008a00ff1d7b82 */ /* 0x000e620000000800 */
[----:B------:R-:W-:Y:S01]  /*44b70*/  VIADD R19, R3, 0x74 ;  /* 0x0000007403137836 */ /* 0x000fe20000000000 */
[----:B------:R1:W-:Y:S04]  /*44b80*/  @P1 STG.E.U16 desc[UR60][R12.64], R26 ;  /* 0x0000001a0c001986 */ /* 0x0003e8000c10153c */
[----:B------:R1:W-:Y:S02]  /*44b90*/  @P3 STG.E.U16 desc[UR60][R8.64], R105 ;  /* 0x0000006908003986 */ /* 0x0003e4000c10153c */
[----:B------:R-:W1:Y:S01]  /*44ba0*/  LDC R18, c[0x0][0x22c] ;  /* 0x00008b00ff127b82 */ /* 0x000e620000000800 */
[----:B------:R-:W-:-:S02]  /*44bb0*/  ISETP.GE.AND P3, PT, R14, R17, PT ;  /* 0x000000110e00720c */ /* 0x000fc40003f66270 */
[----:B--2---:R-:W-:Y:S02]  /*44bc0*/  ISETP.GE.AND P1, PT, R19, R16, PT ;  /* 0x000000101300720c */ /* 0x004fe40003f26270 */
[C---:B------:R-:W-:Y:S02]  /*44bd0*/  ISETP.LT.AND P5, PT, R23.reuse, R24, !P3 ;  /* 0x000000181700720c */ /* 0x040fe40005fa1270 */
[C---:B0-----:R-:W-:Y:S01]  /*44be0*/  ISETP.LT.AND P2, PT, R156.reuse, R25, !P2 ;  /* 0x000000199c00720c */ /* 0x041fe20005741270 */
[----:B------:R-:W0:Y:S01]  /*44bf0*/  LDC R24, c[0x0][0x228] ;  /* 0x00008a00ff187b82 */ /* 0x000e220000000800 */
[----:B---3--:R-:W-:Y:S02]  /*44c00*/  ISETP.LT.AND P6, PT, R23, R4, !P1 ;  /* 0x000000041700720c */ /* 0x008fe40004fc1270 */
[----:B----4-:R-:W-:Y:S01]  /*44c10*/  ISETP.LT.AND P1, PT, R156, R27, !P1 ;  /* 0x0000001b9c00720c */ /* 0x010fe20004f21270 */
[----:B-1----:R-:W-:-:S04]  /*44c20*/  IMAD.IADD R11, R15, 0x1, R0 ;  /* 0x000000010f0b7824 */ /* 0x002fc800078e0200 */
[----:B------:R-:W1:Y:S01]  /*44c30*/  LDC R19, c[0x0][0x22c] ;  /* 0x00008b00ff137b82 */ /* 0x000e620000000800 */
[----:B------:R-:W-:-:S07]  /*44c40*/  PRMT R13, R105, 0x7632, R13 ;  /* 0x00007632690d7816 */ /* 0x000fce000000000d */
[----:B------:R-:W2:Y:S01]  /*44c50*/  LDC R16, c[0x0][0x248] ;  /* 0x00009200ff107b82 */ /* 0x000ea20000000800 */
[----:B------:R-:W-:Y:S01]  /*44c60*/  IMAD.WIDE R4, R15, 0x2, R158 ;  /* 0x000000020f047825 */ /* 0x000fe200078e029e */
[----:B------:R-:W-:-:S06]  /*44c70*/  ISETP.LT.AND P3, PT, R156, R29, !P3 ;  /* 0x0000001d9c00720c */ /* 0x000fcc0005f61270 */
[----:B------:R-:W3:Y:S01]  /*44c80*/  LDC R0, c[0x0][0x248] ;  /* 0x00009200ff007b82 */ /* 0x000ee20000000800 */
[----:B------:R-:W-:Y:S01]  /*44c90*/  IMAD.WIDE R8, R11, 0x2, R20 ;  /* 0x000000020b087825 */ /* 0x000fe200078e0214 */
[----:B------:R-:W-:-:S03]  /*44ca0*/  PRMT R15, R6, 0x7632, R15 ;  /* 0x00007632060f7816 */ /* 0x000fc6000000000f */
[----:B------:R-:W-:-:S03]  /*44cb0*/  IMAD.IADD R17, R11, 0x1, R2 ;  /* 0x000000010b117824 */ /* 0x000fc600078e0202 */
[----:B------:R-:W4:Y:S01]  /*44cc0*/  LDC R26, c[0x0][0x228] ;  /* 0x00008a00ff1a7b82 */ /* 0x000f220000000800 */
[----:B------:R-:W-:Y:S01]  /*44cd0*/  IMAD.WIDE R10, R11, 0x2, R158 ;  /* 0x000000020b0a7825 */ /* 0x000fe200078e029e */
[----:B------:R0:W-:Y:S03]  /*44ce0*/  @P2 STG.E.U16 desc[UR60][R4.64], R13 ;  /* 0x0000000d04002986 */ /* 0x0001e6000c10153c */
[----:B------:R-:W-:-:S03]  /*44cf0*/  VIADD R29, R3, 0x76 ;  /* 0x00000076031d7836 */ /* 0x000fc60000000000 */
[----:B------:R-:W3:Y:S01]  /*44d00*/  LDC R25, c[0x0][0x228] ;  /* 0x00008a00ff197b82 */ /* 0x000ee20000000800 */
[----:B------:R-:W-:Y:S07]  /*44d10*/  @P6 STG.E.U16 desc[UR60][R8.64], R6 ;  /* 0x0000000608006986 */ /* 0x000fee000c10153c */
[----:B------:R-:W3:Y:S01]  /*44d20*/  LDC R27, c[0x0][0x228] ;  /* 0x00008a00ff1b7b82 */ /* 0x000ee20000000800 */
[----:B------:R1:W-:Y:S01]  /*44d30*/  @P1 STG.E.U16 desc[UR60][R10.64], R15 ;  /* 0x0000000f0a001986 */ /* 0x0003e2000c10153c */
[----:B------:R-:W-:Y:S01]  /*44d40*/  ISETP.GE.AND P1, PT, R29, R18, PT ;  /* 0x000000121d00720c */ /* 0x000fe20003f26270 */
[----:B0-----:R-:W-:-:S05]  /*44d50*/  IMAD.WIDE R12, R17, 0x2, R20 ;  /* 0x00000002110c7825 */ /* 0x001fca00078e0214 */
[----:B------:R-:W0:Y:S01]  /*44d60*/  LDC R18, c[0x0][0x22c] ;  /* 0x00008b00ff127b82 */ /* 0x000e220000000800 */
[----:B------:R-:W-:Y:S01]  /*44d70*/  VIADD R2, R3, 0x77 ;  /* 0x0000007703027836 */ /* 0x000fe20000000000 */
[----:B------:R-:W-:Y:S01]  /*44d80*/  @P5 STG.E.U16 desc[UR60][R12.64], R106 ;  /* 0x0000006a0c005986 */ /* 0x000fe2000c10153c */
[----:B------:R-:W-:Y:S01]  /*44d90*/  PRMT R5, R106, 0x7632, R5 ;  /* 0x000076326a057816 */ /* 0x000fe20000000005 */
[----:B-1----:R-:W-:Y:S01]  /*44da0*/  IMAD.WIDE R14, R17, 0x2, R158 ;  /* 0x00000002110e7825 */ /* 0x002fe200078e029e */
[----:B------:R-:W-:Y:S02]  /*44db0*/  ISETP.LT.AND P5, PT, R23, R24, !P1 ;  /* 0x000000181700720c */ /* 0x000fe40004fa1270 */
[----:B------:R-:W-:Y:S01]  /*44dc0*/  ISETP.GE.AND P2, PT, R2, R19, PT ;  /* 0x000000130200720c */ /* 0x000fe20003f46270 */
[----:B------:R-:W1:Y:S01]  /*44dd0*/  LDC R24, c[0x0][0x228] ;  /* 0x00008a00ff187b82 */ /* 0x000e620000000800 */
[----:B--2---:R-:W-:Y:S01]  /*44de0*/  IMAD.IADD R9, R17, 0x1, R16 ;  /* 0x0000000111097824 */ /* 0x004fe200078e0210 */
[----:B------:R2:W-:Y:S01]  /*44df0*/  @P3 STG.E.U16 desc[UR60][R14.64], R5 ;  /* 0x000000050e003986 */ /* 0x0005e2000c10153c */
[----:B----4-:R-:W-:-:S05]  /*44e00*/  ISETP.LT.AND P6, PT, R23, R26, !P2 ;  /* 0x0000001a1700720c */ /* 0x010fca00057c1270 */
[----:B------:R-:W4:Y:S01]  /*44e10*/  LDC R2, c[0x0][0x248] ;  /* 0x00009200ff027b82 */ /* 0x000f220000000800 */
[----:B---3--:R-:W-:-:S07]  /*44e20*/  ISETP.LT.AND P1, PT, R156, R25, !P1 ;  /* 0x000000199c00720c */ /* 0x008fce0004f21270 */
[----:B------:R-:W3:Y:S01]  /*44e30*/  LDC R17, c[0x0][0x228] ;  /* 0x00008a00ff117b82 */ /* 0x000ee20000000800 */
[----:B--2---:R-:W-:-:S07]  /*44e40*/  IMAD.IADD R15, R9, 0x1, R0 ;  /* 0x00000001090f7824 */ /* 0x004fce00078e0200 */
[----:B------:R-:W2:Y:S01]  /*44e50*/  LDC R6, c[0x0][0x22c] ;  /* 0x00008b00ff067b82 */ /* 0x000ea20000000800 */
[----:B------:R-:W-:Y:S01]  /*44e60*/  ISETP.LT.AND P3, PT, R156, R27, !P2 ;  /* 0x0000001b9c00720c */ /* 0x000fe20005761270 */
[----:B------:R-:W-:-:S06]  /*44e70*/  IMAD.WIDE R4, R9, 0x2, R20 ;  /* 0x0000000209047825 */ /* 0x000fcc00078e0214 */
[----:B------:R-:W2:Y:S01]  /*44e80*/  LDC R0, c[0x0][0x248] ;  /* 0x00009200ff007b82 */ /* 0x000ea20000000800 */
[----:B------:R-:W-:-:S07]  /*44e90*/  VIADD R13, R3, 0x78 ;  /* 0x00000078030d7836 */ /* 0x000fce0000000000 */
[----:B------:R-:W2:Y:S01]  /*44ea0*/  LDC R26, c[0x0][0x228] ;  /* 0x00008a00ff1a7b82 */ /* 0x000ea20000000800 */
[----:B------:R-:W-:Y:S01]  /*44eb0*/  IMAD.WIDE R8, R9, 0x2, R158 ;  /* 0x0000000209087825 */ /* 0x000fe200078e029e */
[----:B------:R-:W-:Y:S01]  /*44ec0*/  PRMT R27, R7, 0x7632, R27 ;  /* 0x00007632071b7816 */ /* 0x000fe2000000001b */
[----:B------:R1:W-:Y:S01]  /*44ed0*/  @P5 STG.E.U16 desc[UR60][R4.64], R7 ;  /* 0x0000000704005986 */ /* 0x0003e2000c10153c */
[----:B0-----:R-:W-:Y:S01]  /*44ee0*/  ISETP.GE.AND P2, PT, R13, R18, PT ;  /* 0x000000120d00720c */ /* 0x001fe20003f46270 */
[----:B------:R-:W-:-:S03]  /*44ef0*/  IMAD.WIDE R10, R15, 0x2, R20 ;  /* 0x000000020f0a7825 */ /* 0x000fc600078e0214 */
[----:B------:R-:W0:Y:S01]  /*44f00*/  LDC R14, c[0x0][0x22c] ;  /* 0x00008b00ff0e7b82 */ /* 0x000e220000000800 */
[----:B------:R-:W-:Y:S01]  /*44f10*/  IMAD.WIDE R12, R15, 0x2, R158 ;  /* 0x000000020f0c7825 */ /* 0x000fe200078e029e */
[----:B------:R-:W-:Y:S01]  /*44f20*/  @P1 STG.E.U16 desc[UR60][R8.64], R27 ;  /* 0x0000001b08001986 */ /* 0x000fe2000c10153c */
[----:B-1----:R-:W-:-:S05]  /*44f30*/  PRMT R5, R107, 0x7632, R5 ;  /* 0x000076326b057816 */ /* 0x002fca0000000005 */
[----:B------:R-:W1:Y:S01]  /*44f40*/  LDC R19, c[0x0][0x228] ;  /* 0x00008a00ff137b82 */ /* 0x000e620000000800 */
[----:B------:R2:W-:Y:S01]  /*44f50*/  @P6 STG.E.U16 desc[UR60][R10.64], R107 ;  /* 0x0000006b0a006986 */ /* 0x0005e2000c10153c */
[----:B------:R-:W-:-:S03]  /*44f60*/  VIADD R25, R3, 0x79 ;  /* 0x0000007903197836 */ /* 0x000fc60000000000 */
[----:B------:R2:W-:Y:S03]  /*44f70*/  @P3 STG.E.U16 desc[UR60][R12.64], R5 ;  /* 0x000000050c003986 */ /* 0x0005e6000c10153c */
[----:B------:R-:W1:Y:S01]  /*44f80*/  LDC R18, c[0x0][0x228] ;  /* 0x00008a00ff127b82 */ /* 0x000e620000000800 */
[----:B------:R-:W-:Y:S01]  /*44f90*/  ISETP.LT.AND P3, PT, R23, R24, !P2 ;  /* 0x000000181700720c */ /* 0x000fe20005761270 */
[----:B----4-:R-:W-:Y:S01]  /*44fa0*/  IMAD.IADD R7, R15, 0x1, R2 ;  /* 0x000000010f077824 */ /* 0x010fe200078e0202 */
[----:B---3--:R-:W-:-:S05]  /*44fb0*/  ISETP.LT.AND P2, PT, R156, R17, !P2 ;  /* 0x000000119c00720c */ /* 0x008fca0005741270 */
[----:B------:R-:W3:Y:S01]  /*44fc0*/  LDC R16, c[0x0][0x22c] ;  /* 0x00008b00ff107b82 */ /* 0x000ee20000000800 */
[----:B--2---:R-:W-:Y:S01]  /*44fd0*/  ISETP.GE.AND P1, PT, R25, R6, PT ;  /* 0x000000061900720c */ /* 0x004fe20003f26270 */
[----:B------:R-:W-:-:S06]  /*44fe0*/  IMAD.IADD R11, R7, 0x1, R0 ;  /* 0x00000001070b7824 */ /* 0x000fcc00078e0200 */
[----:B------:R-:W2:Y:S01]  /*44ff0*/  LDC R2, c[0x0][0x248] ;  /* 0x00009200ff027b82 */ /* 0x000ea20000000800 */
[----:B------:R-:W-:Y:S01]  /*45000*/  ISETP.LT.AND P5, PT, R23, R26, !P1 ;  /* 0x0000001a1700720c */ /* 0x000fe20004fa1270 */
[----:B------:R-:W-:-:S06]  /*45010*/  IMAD.WIDE R4, R7, 0x2, R20 ;  /* 0x0000000207047825 */ /* 0x000fcc00078e0214 */
[----:B------:R-:W4:Y:S01]  /*45020*/  LDC R17, c[0x0][0x228] ;  /* 0x00008a00ff117b82 */ /* 0x000f220000000800 */
[----:B------:R-:W-:-:S07]  /*45030*/  VIADD R13, R3, 0x7a ;  /* 0x0000007a030d7836 */ /* 0x000fce0000000000 */
[----:B------:R-:W2:Y:S01]  /*45040*/  LDC R10, c[0x0][0x228] ;  /* 0x00008a00ff0a7b82 */ /* 0x000ea20000000800 */
[----:B------:R-:W-:Y:S07]  /*45050*/  @P3 STG.E.U16 desc[UR60][R4.64], R108 ;  /* 0x0000006c04003986 */ /* 0x000fee000c10153c */
[----:B------:R-:W2:Y:S01]  /*45060*/  LDC R0, c[0x0][0x248] ;  /* 0x00009200ff007b82 */ /* 0x000ea20000000800 */
[----:B------:R-:W-:Y:S01]  /*45070*/  IMAD.WIDE R6, R7, 0x2, R158 ;  /* 0x0000000207067825 */ /* 0x000fe200078e029e */
[----:B------:R-:W-:-:S02]  /*45080*/  PRMT R12, R108, 0x7632, R12 ;  /* 0x000076326c0c7816 */ /* 0x000fc4000000000c */
[----:B0-----:R-:W-:Y:S01]  /*45090*/  ISETP.GE.AND P3, PT, R13, R14, PT ;  /* 0x0000000e0d00720c */ /* 0x001fe20003f66270 */
[----:B------:R-:W-:-:S03]  /*450a0*/  IMAD.WIDE R8, R11, 0x2, R20 ;  /* 0x000000020b087825 */ /* 0x000fc600078e0214 */
[----:B------:R-:W0:Y:S01]  /*450b0*/  LDC R14, c[0x0][0x22c] ;  /* 0x00008b00ff0e7b82 */ /* 0x000e220000000800 */
[----:B------:R-:W-:Y:S01]  /*450c0*/  VIADD R13, R3, 0x7b ;  /* 0x0000007b030d7836 */ /* 0x000fe20000000000 */
[----:B------:R-:W-:Y:S01]  /*450d0*/  @P2 STG.E.U16 desc[UR60][R6.64], R12 ;  /* 0x0000000c06002986 */ /* 0x000fe2000c10153c */
[----:B-1----:R-:W-:-:S03]  /*450e0*/  ISETP.LT.AND P1, PT, R156, R19, !P1 ;  /* 0x000000139c00720c */ /* 0x002fc60004f21270 */
[----:B------:R2:W-:Y:S02]  /*450f0*/  @P5 STG.E.U16 desc[UR60][R8.64], R112 ;  /* 0x0000007008005986 */ /* 0x0005e4000c10153c */
[----:B------:R-:W1:Y:S01]  /*45100*/  LDC R15, c[0x0][0x22c] ;  /* 0x00008b00ff0f7b82 */ /* 0x000e620000000800 */
[----:B------:R-:W-:Y:S02]  /*45110*/  ISETP.LT.AND P5, PT, R23, R18, !P3 ;  /* 0x000000121700720c */ /* 0x000fe40005fa1270 */
[----:B---3--:R-:W-:-:S05]  /*45120*/  ISETP.GE.AND P2, PT, R13, R16, PT ;  /* 0x000000100d00720c */ /* 0x008fca0003f46270 */
[----:B------:R-:W3:Y:S01]  /*45130*/  LDC R16, c[0x0][0x228] ;  /* 0x00008a00ff107b82 */ /* 0x000ee20000000800 */
[----:B----4-:R-:W-:Y:S01]  /*45140*/  ISETP.LT.AND P6, PT, R156, R17, !P3 ;  /* 0x000000119c00720c */ /* 0x010fe20005fc1270 */
[----:B--2---:R-:W-:-:S06]  /*45150*/  IMAD.IADD R9, R11, 0x1, R2 ;  /* 0x000000010b097824 */ /* 0x004fcc00078e0202 */
[----:B------:R-:W2:Y:S01]  /*45160*/  LDC R18, c[0x0][0x228] ;  /* 0x00008a00ff127b82 */ /* 0x000ea20000000800 */
[----:B------:R-:W-:Y:S01]  /*45170*/  PRMT R7, R112, 0x7632, R7 ;  /* 0x0000763270077816 */ /* 0x000fe20000000007 */
[----:B------:R-:W-:Y:S01]  /*45180*/  IMAD.WIDE R4, R11, 0x2, R158 ;  /* 0x000000020b047825 */ /* 0x000fe200078e029e */
[----:B------:R-:W-:-:S05]  /*45190*/  ISETP.LT.AND P3, PT, R23, R10, !P2 ;  /* 0x0000000a1700720c */ /* 0x000fca0005761270 */
[----:B------:R-:W4:Y:S01]  /*451a0*/  LDC R19, c[0x0][0x228] ;  /* 0x00008a00ff137b82 */ /* 0x000f220000000800 */
[----:B------:R-:W-:Y:S01]  /*451b0*/  IADD3 R13, R9, R0, RZ ;  /* 0x00000000090d7210 */ /* 0x000fe20007ffe0ff */
[----:B------:R0:W-:Y:S06]  /*451c0*/  @P1 STG.E.U16 desc[UR60][R4.64], R7 ;  /* 0x0000000704001986 */ /* 0x0001ec000c10153c */
[----:B------:R-:W4:Y:S01]  /*451d0*/  LDC R25, c[0x0][0x228] ;  /* 0x00008a00ff197b82 */ /* 0x000f220000000800 */
[----:B------:R-:W-:-:S07]  /*451e0*/  VIADD R17, R3, 0x7c ;  /* 0x0000007c03117836 */ /* 0x000fce0000000000 */
[----:B------:R-:W4:Y:S01]  /*451f0*/  LDC R2, c[0x0][0x248] ;  /* 0x00009200ff027b82 */ /* 0x000f220000000800 */
[----:B0-----:R-:W-:Y:S01]  /*45200*/  IMAD.WIDE R6, R9, 0x2, R20 ;  /* 0x0000000209067825 */ /* 0x001fe200078e0214 */
[----:B------:R-:W-:-:S03]  /*45210*/  PRMT R5, R109, 0x7632, R5 ;  /* 0x000076326d057816 */ /* 0x000fc60000000005 */
[----:B------:R-:W-:-:S03]  /*45220*/  IMAD.WIDE R8, R9, 0x2, R158 ;  /* 0x0000000209087825 */ /* 0x000fc600078e029e */
[----:B------:R-:W0:Y:S01]  /*45230*/  LDC R27, c[0x0][0x228] ;  /* 0x00008a00ff1b7b82 */ /* 0x000e220000000800 */
[----:B------:R-:W-:Y:S01]  /*45240*/  IMAD.WIDE R10, R13, 0x2, R20 ;  /* 0x000000020d0a7825 */ /* 0x000fe200078e0214 */
[----:B------:R-:W-:Y:S01]  /*45250*/  @P5 STG.E.U16 desc[UR60][R6.64], R109 ;  /* 0x0000006d06005986 */ /* 0x000fe2000c10153c */
[----:B------:R-:W-:Y:S02]  /*45260*/  ISETP.GE.AND P1, PT, R17, R14, PT ;  /* 0x0000000e1100720c */ /* 0x000fe40003f26270 */
[----:B------:R-:W-:-:S03]  /*45270*/  VIADD R0, R3, 0x7d ;  /* 0x0000007d03007836 */ /* 0x000fc60000000000 */
[----:B------:R-:W0:Y:S01]  /*45280*/  LDC R12, c[0x0][0x248] ;  /* 0x00009200ff0c7b82 */ /* 0x000e220000000800 */
[----:B------:R4:W-:Y:S04]  /*45290*/  @P6 STG.E.U16 desc[UR60][R8.64], R5 ;  /* 0x0000000508006986 */ /* 0x0009e8000c10153c */
[----:B------:R0:W-:Y:S01]  /*452a0*/  @P3 STG.E.U16 desc[UR60][R10.64], R113 ;  /* 0x000000710a003986 */ /* 0x0001e2000c10153c */
[----:B-1----:R-:W-:Y:S02]  /*452b0*/  ISETP.GE.AND P3, PT, R0, R15, PT ;  /* 0x0000000f0000720c */ /* 0x002fe40003f66270 */
[----:B------:R-:W1:Y:S01]  /*452c0*/  LDC R14, c[0x0][0x22c] ;  /* 0x00008b00ff0e7b82 */ /* 0x000e620000000800 */
[C---:B---3--:R-:W-:Y:S02]  /*452d0*/  ISETP.LT.AND P6, PT, R23.reuse, R16, !P1 ;  /* 0x000000101700720c */ /* 0x048fe40004fc1270 */
[----:B--2---:R-:W-:-:S02]  /*452e0*/  ISETP.LT.AND P5, PT, R23, R18, !P3 ;  /* 0x000000121700720c */ /* 0x004fc40005fa1270 */
[----:B----4-:R-:W-:-:S03]  /*452f0*/  ISETP.LT.AND P2, PT, R156, R19, !P2 ;  /* 0x000000139c00720c */ /* 0x010fc60005741270 */
[----:B------:R-:W2:Y:S01]  /*45300*/  LDC R18, c[0x0][0x228] ;  /* 0x00008a00ff127b82 */ /* 0x000ea20000000800 */
[----:B------:R-:W-:-:S07]  /*45310*/  ISETP.LT.AND P1, PT, R156, R25, !P1 ;  /* 0x000000199c00720c */ /* 0x000fce0004f21270 */
[----:B------:R-:W3:Y:S01]  /*45320*/  LDC R16, c[0x0][0x22c] ;  /* 0x00008b00ff107b82 */ /* 0x000ee20000000800 */
[----:B------:R-:W-:-:S07]  /*45330*/  IMAD.IADD R9, R13, 0x1, R2 ;  /* 0x000000010d097824 */ /* 0x000fce00078e0202 */
[----:B------:R-:W4:Y:S01]  /*45340*/  LDC R0, c[0x0][0x248] ;  /* 0x00009200ff007b82 */ /* 0x000f220000000800 */
[----:B0-----:R-:W-:-:S07]  /*45350*/  ISETP.LT.AND P3, PT, R156, R27, !P3 ;  /* 0x0000001b9c00720c */ /* 0x001fce0005f61270 */
[----:B------:R-:W0:Y:S01]  /*45360*/  LDC R19, c[0x0][0x228] ;  /* 0x00008a00ff137b82 */ /* 0x000e220000000800 */
[----:B------:R-:W-:Y:S01]  /*45370*/  PRMT R26, R113, 0x7632, R26 ;  /* 0x00007632711a7816 */ /* 0x000fe2000000001a */
[----:B------:R-:W-:-:S06]  /*45380*/  IMAD.WIDE R4, R13, 0x2, R158 ;  /* 0x000000020d047825 */ /* 0x000fcc00078e029e */
[----:B------:R-:W0:Y:S01]  /*45390*/  LDC R24, c[0x0][0x228] ;  /* 0x00008a00ff187b82 */ /* 0x000e220000000800 */
[C---:B------:R-:W-:Y:S01]  /*453a0*/  IMAD.IADD R15, R9.reuse, 0x1, R12 ;  /* 0x00000001090f7824 */ /* 0x040fe200078e020c */
[----:B------:R-:W-:Y:S01]  /*453b0*/  PRMT R13, R110, 0x7632, R13 ;  /* 0x000076326e0d7816 */ /* 0x000fe2000000000d */
[----:B------:R-:W-:-:S05]  /*453c0*/  IMAD.WIDE R6, R9, 0x2, R20 ;  /* 0x0000000209067825 */ /* 0x000fca00078e0214 */
[----:B------:R-:W0:Y:S01]  /*453d0*/  LDC R2, c[0x0][0x248] ;  /* 0x00009200ff027b82 */ /* 0x000e220000000800 */
[----:B------:R-:W-:Y:S01]  /*453e0*/  IMAD.WIDE R8, R9, 0x2, R158 ;  /* 0x0000000209087825 */ /* 0x000fe200078e029e */
[----:B------:R2:W-:Y:S03]  /*453f0*/  @P2 STG.E.U16 desc[UR60][R4.64], R26 ;  /* 0x0000001a04002986 */ /* 0x0005e6000c10153c */
[----:B------:R-:W-:Y:S01]  /*45400*/  VIADD R25, R3, 0x7e ;  /* 0x0000007e03197836 */ /* 0x000fe20000000000 */
[----:B------:R-:W-:Y:S02]  /*45410*/  @P6 STG.E.U16 desc[UR60][R6.64], R110 ;  /* 0x0000006e06006986 */ /* 0x000fe4000c10153c */
[----:B------:R-:W0:Y:S01]  /*45420*/  LDC R17, c[0x0][0x22c] ;  /* 0x00008b00ff117b82 */ /* 0x000e220000000800 */
[----:B------:R-:W-:Y:S01]  /*45430*/  IMAD.WIDE R10, R15, 0x2, R20 ;  /* 0x000000020f0a7825 */ /* 0x000fe200078e0214 */
[----:B------:R3:W-:Y:S01]  /*45440*/  @P1 STG.E.U16 desc[UR60][R8.64], R13 ;  /* 0x0000000d08001986 */ /* 0x0007e2000c10153c */
[----:B-1----:R-:W-:-:S02]  /*45450*/  ISETP.GE.AND P2, PT, R25, R14, PT ;  /* 0x0000000e1900720c */ /* 0x002fc40003f46270 */
[----:B------:R-:W-:Y:S01]  /*45460*/  VIADD R27, R3, 0x7f ;  /* 0x0000007f031b7836 */ /* 0x000fe20000000000 */
[----:B--2---:R-:W-:Y:S02]  /*45470*/  PRMT R5, R114, 0x7632, R5 ;  /* 0x0000763272057816 */ /* 0x004fe40000000005 */
[----:B------:R-:W1:Y:S01]  /*45480*/  LDC R14, c[0x0][0x228] ;  /* 0x00008a00ff0e7b82 */ /* 0x000e620000000800 */
[----:B------:R2:W-:Y:S01]  /*45490*/  @P5 STG.E.U16 desc[UR60][R10.64], R114 ;  /* 0x000000720a005986 */ /* 0x0005e2000c10153c */
[----:B---3--:R-:W-:-:S06]  /*454a0*/  IMAD.WIDE R12, R15, 0x2, R158 ;  /* 0x000000020f0c7825 */ /* 0x008fcc00078e029e */
[----:B------:R-:W3:Y:S01]  /*454b0*/  LDC R25, c[0x0][0x228] ;  /* 0x00008a00ff197b82 */ /* 0x000ee20000000800 */
[----:B------:R-:W-:Y:S01]  /*454c0*/  ISETP.GE.AND P1, PT, R27, R16, PT ;  /* 0x000000101b00720c */ /* 0x000fe20003f26270 */
[----:B------:R2:W-:Y:S01]  /*454d0*/  @P3 STG.E.U16 desc[UR60][R12.64], R5 ;  /* 0x000000050c003986 */ /* 0x0005e2000c10153c */
[----:B------:R-:W-:Y:S01]  /*454e0*/  ISETP.LT.AND P3, PT, R23, R18, !P2 ;  /* 0x000000121700720c */ /* 0x000fe20005761270 */
[----:B----4-:R-:W-:Y:S01]  /*454f0*/  IMAD.IADD R7, R15, 0x1, R0 ;  /* 0x000000010f077824 */ /* 0x010fe200078e0200 */
[----:B0-----:R-:W-:-:S03]  /*45500*/  ISETP.LT.AND P2, PT, R156, R19, !P2 ;  /* 0x000000139c00720c */ /* 0x001fc60005741270 */
[----:B--2---:R-:W0:Y:S01]  /*45510*/  LDC R10, c[0x0][0x22c] ;  /* 0x00008b00ff0a7b82 */ /* 0x004e220000000800 */
[----:B------:R-:W-:Y:S01]  /*45520*/  ISETP.LT.AND P5, PT, R23, R24, !P1 ;  /* 0x000000181700720c */ /* 0x000fe20004fa1270 */
[----:B------:R-:W-:-:S06]  /*45530*/  IMAD.IADD R11, R7, 0x1, R2 ;  /* 0x00000001070b7824 */ /* 0x000fcc00078e0202 */
[----:B------:R-:W2:Y:S01]  /*45540*/  LDC R15, c[0x0][0x228] ;  /* 0x00008a00ff0f7b82 */ /* 0x000ea20000000800 */
[----:B------:R-:W-:Y:S01]  /*45550*/  IMAD.WIDE R4, R7, 0x2, R20 ;  /* 0x0000000207047825 */ /* 0x000fe200078e0214 */
[----:B------:R-:W-:-:S06]  /*45560*/  PRMT R13, R111, 0x7632, R13 ;  /* 0x000076326f0d7816 */ /* 0x000fcc000000000d */
[----:B------:R-:W4:Y:S01]  /*45570*/  LDC R0, c[0x0][0x248] ;  /* 0x00009200ff007b82 */ /* 0x000f220000000800 */
[----:B------:R-:W-:-:S07]  /*45580*/  VIADD R12, R3, 0x80 ;  /* 0x00000080030c7836 */ /* 0x000fce0000000000 */
[----:B------:R-:W2:Y:S01]  /*45590*/  LDC R16, c[0x0][0x228] ;  /* 0x00008a00ff107b82 */ /* 0x000ea20000000800 */
[----:B------:R-:W-:Y:S01]  /*455a0*/  IMAD.WIDE R6, R7, 0x2, R158 ;  /* 0x0000000207067825 */ /* 0x000fe200078e029e */
[----:B------:R-:W-:Y:S01]  /*455b0*/  @P3 STG.E.U16 desc[UR60][R4.64], R111 ;  /* 0x0000006f04003986 */ /* 0x000fe2000c10153c */
[----:B------:R-:W-:Y:S02]  /*455c0*/  ISETP.GE.AND P3, PT, R12, R17, PT ;  /* 0x000000110c00720c */ /* 0x000fe40003f66270 */
[----:B------:R-:W-:-:S03]  /*455d0*/  IMAD.WIDE R8, R11, 0x2, R20 ;  /* 0x000000020b087825 */ /* 0x000fc600078e0214 */
[----:B------:R-:W2:Y:S01]  /*455e0*/  LDC R2, c[0x0][0x248] ;  /* 0x00009200ff027b82 */ /* 0x000ea20000000800 */
[----:B------:R4:W-:Y:S01]  /*455f0*/  @P2 STG.E.U16 desc[UR60][R6.64], R13 ;  /* 0x0000000d06002986 */ /* 0x0009e2000c10153c */
[----:B---3--:R-:W-:-:S03]  /*45600*/  ISETP.LT.AND P1, PT, R156, R25, !P1 ;  /* 0x000000199c00720c */ /* 0x008fc60004f21270 */
[----:B------:R3:W-:Y:S01]  /*45610*/  @P5 STG.E.U16 desc[UR60][R8.64], R115 ;  /* 0x0000007308005986 */ /* 0x0007e2000c10153c */
[----:B-1----:R-:W-:Y:S01]  /*45620*/  ISETP.LT.AND P5, PT, R23, R14, !P3 ;  /* 0x0000000e1700720c */ /* 0x002fe20005fa1270 */
[----:B------:R-:W-:Y:S01]  /*45630*/  VIADD R25, R3, 0x81 ;  /* 0x0000008103197836 */ /* 0x000fe20000000000 */
[----:B------:R-:W1:Y:S08]  /*45640*/  LDC R12, c[0x0][0x22c] ;  /* 0x00008b00ff0c7b82 */ /* 0x000e700000000800 */
[----:B------:R-:W1:Y:S01]  /*45650*/  LDC R14, c[0x0][0x22c] ;  /* 0x00008b00ff0e7b82 */ /* 0x000e620000000800 */
[----:B0-----:R-:W-:Y:S01]  /*45660*/  ISETP.GE.AND P2, PT, R25, R10, PT ;  /* 0x0000000a1900720c */ /* 0x001fe20003f46270 */
[----:B----4-:R-:W-:Y:S01]  /*45670*/  IMAD.IADD R13, R11, 0x1, R0 ;  /* 0x000000010b0d7824 */ /* 0x010fe200078e0200 */
[----:B--2---:R-:W-:-:S05]  /*45680*/  ISETP.LT.AND P6, PT, R156, R15, !P3 ;  /* 0x0000000f9c00720c */ /* 0x004fca0005fc1270 */
[----:B------:R-:W0:Y:S01]  /*45690*/  LDC R18, c[0x0][0x228] ;  /* 0x00008a00ff127b82 */ /* 0x000e220000000800 */
[----:B------:R-:W-:-:S07]  /*456a0*/  ISETP.LT.AND P3, PT, R23, R16, !P2 ;  /* 0x000000101700720c */ /* 0x000fce0005761270 */
[----:B------:R-:W2:Y:S01]  /*456b0*/  LDC R24, c[0x0][0x228] ;  /* 0x00008a00ff187b82 */ /* 0x000ea20000000800 */
[----:B------:R-:W-:Y:S01]  /*456c0*/  PRMT R26, R115, 0x7632, R26 ;  /* 0x00007632731a7816 */ /* 0x000fe2000000001a */
[----:B------:R-:W-:-:S06]  /*456d0*/  IMAD.WIDE R4, R11, 0x2, R158 ;  /* 0x000000020b047825 */ /* 0x000fcc00078e029e */
[----:B------:R-:W4:Y:S01]  /*456e0*/  LDC R19, c[0x0][0x228] ;  /* 0x00008a00ff137b82 */ /* 0x000f220000000800 */
[----:B------:R-:W-:-:S07]  /*456f0*/  IMAD.IADD R15, R13, 0x1, R2 ;  /* 0x000000010d0f7824 */ /* 0x000fce00078e0202 */
[----:B------:R-:W4:Y:S01]  /*45700*/  LDC R17, c[0x0][0x228] ;  /* 0x00008a00ff117b82 */ /* 0x000f220000000800 */
[C---:B------:R-:W-:Y:S01]  /*45710*/  IMAD.WIDE R6, R13.reuse, 0x2, R20 ;  /* 0x000000020d067825 */ /* 0x040fe200078e0214 */
[----:B------:R1:W-:Y:S03]  /*45720*/  @P1 STG.E.U16 desc[UR60][R4.64], R26 ;  /* 0x0000001a04001986 */ /* 0x0003e6000c10153c */
[----:B---3--:R-:W-:-:S03]  /*45730*/  IMAD.WIDE R8, R13, 0x2, R158 ;  /* 0x000000020d087825 */ /* 0x008fc600078e029e */
[----:B------:R-:W3:Y:S01]  /*45740*/  LDC R0, c[0x0][0x248] ;  /* 0x00009200ff007b82 */ /* 0x000ee20000000800 */
[----:B------:R-:W-:Y:S01]  /*45750*/  IMAD.WIDE R10, R15, 0x2, R20 ;  /* 0x000000020f0a7825 */ /* 0x000fe200078e0214 */
[----:B------:R-:W-:Y:S01]  /*45760*/  @P5 STG.E.U16 desc[UR60][R6.64], R116 ;  /* 0x0000007406005986 */ /* 0x000fe2000c10153c */
[----:B-1----:R-:W-:-:S05]  /*45770*/  PRMT R5, R116, 0x7632, R5 ;  /* 0x0000763274057816 */ /* 0x002fca0000000005 */
[----:B------:R-:W1:Y:S01]  /*45780*/  LDC R13, c[0x0][0x228] ;  /* 0x00008a00ff0d7b82 */ /* 0x000e620000000800 */
[C---:B------:R-:W-:Y:S02]  /*45790*/  VIADD R25, R3.reuse, 0x82 ;  /* 0x0000008203197836 */ /* 0x040fe40000000000 */
[----:B------:R-:W-:Y:S01]  /*457a0*/  VIADD R27, R3, 0x83 ;  /* 0x00000083031b7836 */ /* 0x000fe20000000000 */
[----:B------:R3:W-:Y:S04]  /*457b0*/  @P6 STG.E.U16 desc[UR60][R8.64], R5 ;  /* 0x0000000508006986 */ /* 0x0007e8000c10153c */
[----:B------:R-:W1:Y:S01]  /*457c0*/  LDC R2, c[0x0][0x248] ;  /* 0x00009200ff027b82 */ /* 0x000e620000000800 */
[----:B------:R1:W-:Y:S01]  /*457d0*/  @P3 STG.E.U16 desc[UR60][R10.64], R120 ;  /* 0x000000780a003986 */ /* 0x0003e2000c10153c */
[----:B------:R-:W-:-:S02]  /*457e0*/  ISETP.GE.AND P1, PT, R25, R12, PT ;  /* 0x0000000c1900720c */ /* 0x000fc40003f26270 */
[----:B------:R-:W-:-:S04]  /*457f0*/  ISETP.GE.AND P3, PT, R27, R14, PT ;  /* 0x0000000e1b00720c */ /* 0x000fc80003f66270 */
[----:B------:R-:W1:Y:S01]  /*45800*/  LDC R16, c[0x0][0x22c] ;  /* 0x00008b00ff107b82 */ /* 0x000e620000000800 */
[C---:B0-----:R-:W-:Y:S02]  /*45810*/  ISETP.LT.AND P6, PT, R23.reuse, R18, !P1 ;  /* 0x000000121700720c */ /* 0x041fe40004fc1270 */
[----:B--2---:R-:W-:Y:S02]  /*45820*/  ISETP.LT.AND P5, PT, R23, R24, !P3 ;  /* 0x000000181700720c */ /* 0x004fe40005fa1270 */
[----:B----4-:R-:W-:-:S03]  /*45830*/  ISETP.LT.AND P1, PT, R156, R19, !P1 ;  /* 0x000000139c00720c */ /* 0x010fc60004f21270 */
[----:B------:R-:W0:Y:S01]  /*45840*/  LDC R24, c[0x0][0x228] ;  /* 0x00008a00ff187b82 */ /* 0x000e220000000800 */
[----:B------:R-:W-:Y:S01]  /*45850*/  ISETP.LT.AND P2, PT, R156, R17, !P2 ;  /* 0x000000119c00720c */ /* 0x000fe20005741270 */
[----:B---3--:R-:W-:-:S06]  /*45860*/  IMAD.IADD R9, R15, 0x1, R0 ;  /* 0x000000010f097824 */ /* 0x008fcc00078e0200 */
[----:B------:R-:W2:Y:S08]  /*45870*/  LDC R19, c[0x0][0x228] ;  /* 0x00008a00ff137b82 */ /* 0x000eb00000000800 */
[----:B------:R-:W3:Y:S01]  /*45880*/  LDC R14, c[0x0][0x248] ;  /* 0x00009200ff0e7b82 */ /* 0x000ee20000000800 */
[----:B-1----:R-:W-:Y:S01]  /*45890*/  ISETP.LT.AND P3, PT, R156, R13, !P3 ;  /* 0x0000000d9c00720c */ /* 0x002fe20005f61270 */
[----:B------:R-:W-:Y:S01]  /*458a0*/  IMAD.WIDE R4, R15, 0x2, R158 ;  /* 0x000000020f047825 */ /* 0x000fe200078e029e */
[----:B------:R-:W-:-:S05]  /*458b0*/  PRMT R30, R120, 0x7632, R30 ;  /* 0x00007632781e7816 */ /* 0x000fca000000001e */
[----:B------:R-:W1:Y:S01]  /*458c0*/  LDC R0, c[0x0][0x248] ;  /* 0x00009200ff007b82 */ /* 0x000e620000000800 */
        /* <DEDUP_REMOVED lines=12> */
[----:B0-----:R-:W-:Y:S01]  /*45990*/  PRMT R5, R121, 0x7632, R5 ;  /* 0x0000763279057816 */ /* 0x001fe20000000005 */
[----:B------:R-:W-:Y:S01]  /*459a0*/  IMAD.WIDE R12, R17, 0x2, R158 ;  /* 0x00000002110c7825 */ /* 0x000fe200078e029e */
[----:B------:R-:W-:-:S04]  /*459b0*/  ISETP.GE.AND P1, PT, R27, R16, PT ;  /* 0x000000101b00720c */ /* 0x000fc80003f26270 */
[----:B------:R-:W0:Y:S01]  /*459c0*/  LDC R15, c[0x0][0x22c] ;  /* 0x00008b00ff0f7b82 */ /* 0x000e220000000800 */
[----:B------:R1:W-:Y:S01]  /*459d0*/  @P5 STG.E.U16 desc[UR60][R10.64], R121 ;  /* 0x000000790a005986 */ /* 0x0003e2000c10153c */
[----:B------:R-:W-:-:S03]  /*459e0*/  ISETP.LT.AND P5, PT, R23, R24, !P1 ;  /* 0x000000181700720c */ /* 0x000fc60004fa1270 */
[----:B------:R1:W-:Y:S01]  /*459f0*/  @P3 STG.E.U16 desc[UR60][R12.64], R5 ;  /* 0x000000050c003986 */ /* 0x0003e2000c10153c */
[----:B--2---:R-:W-:Y:S01]  /*45a00*/  ISETP.LT.AND P3, PT, R156, R19, !P1 ;  /* 0x000000139c00720c */ /* 0x004fe20004f61270 */
[----:B---3--:R-:W-:Y:S01]  /*45a10*/  IMAD.IADD R7, R17, 0x1, R14 ;  /* 0x0000000111077824 */ /* 0x008fe200078e020e */
[----:B------:R-:W2:Y:S01]  /*45a20*/  LDC R28, c[0x0][0x228] ;  /* 0x00008a00ff1c7b82 */ /* 0x000ea20000000800 */
[----:B------:R-:W-:-:S07]  /*45a30*/  VIADD R29, R3, 0x85 ;  /* 0x00000085031d7836 */ /* 0x000fce0000000000 */
[----:B-1----:R-:W1:Y:S01]  /*45a40*/  LDC R10, c[0x0][0x22c] ;  /* 0x00008b00ff0a7b82 */ /* 0x002e620000000800 */
        /* <DEDUP_REMOVED lines=14> */
[----:B0-----:R-:W-:Y:S01]  /*45b30*/  ISETP.GE.AND P1, PT, R14, R15, PT ;  /* 0x0000000f0e00720c */ /* 0x001fe20003f26270 */
[----:B------:R-:W-:-:S03]  /*45b40*/  VIADD R25, R3, 0x87 ;  /* 0x0000008703197836 */ /* 0x000fc60000000000 */
[----:B------:R-:W0:Y:S01]  /*45b50*/  LDC R12, c[0x0][0x22c] ;  /* 0x00008b00ff0c7b82 */ /* 0x000e220000000800 */
[----:B------:R-:W-:Y:S01]  /*45b60*/  IMAD.WIDE R8, R11, 0x2, R20 ;  /* 0x000000020b087825 */ /* 0x000fe200078e0214 */
[----:B-1----:R-:W-:-:S06]  /*45b70*/  ISETP.GE.AND P2, PT, R25, R10, PT ;  /* 0x0000000a1900720c */ /* 0x002fcc0003f46270 */
[----:B------:R-:W1:Y:S01]  /*45b80*/  LDC R14, c[0x0][0x22c] ;  /* 0x00008b00ff0e7b82 */ /* 0x000e620000000800 */
        /* <DEDUP_REMOVED lines=23> */
[----:B0-----:R-:W-:-:S03]  /*45d00*/  ISETP.GE.AND P1, PT, R17, R12, PT ;  /* 0x0000000c1100720c */ /* 0x001fc60003f26270 */
[----:B------:R0:W-:Y:S01]  /*45d10*/  @P3 STG.E.U16 desc[UR60][R4.64], R123 ;  /* 0x0000007b04003986 */ /* 0x0001e2000c10153c */
[----:B-1----:R-:W-:Y:S01]  /*45d20*/  ISETP.GE.AND P3, PT, R25, R14, PT ;  /* 0x0000000e1900720c */ /* 0x002fe20003f66270 */
[----:B------:R-:W1:Y:S01]  /*45d30*/  LDC R13, c[0x0][0x228] ;  /* 0x00008a00ff0d7b82 */ /* 0x000e620000000800 */
[----:B--2---:R-:W-:Y:S02]  /*45d40*/  ISETP.LT.AND P6, PT, R23, R18, !P1 ;  /* 0x000000121700720c */ /* 0x004fe40004fc1270 */
[----:B----4-:R-:W-:-:S05]  /*45d50*/  ISETP.LT.AND P1, PT, R156, R19, !P1 ;  /* 0x000000139c00720c */ /* 0x010fca0004f21270 */
[----:B------:R-:W2:Y:S01]  /*45d60*/  LDC R14, c[0x0][0x22c] ;  /* 0x00008b00ff0e7b82 */ /* 0x000ea20000000800 */
[----:B------:R-:W-:-:S07]  /*45d70*/  ISETP.LT.AND P2, PT, R156, R15, !P2 ;  /* 0x0000000f9c00720c */ /* 0x000fce0005741270 */
[----:B------:R-:W4:Y:S01]  /*45d80*/  LDC R18, c[0x0][0x228] ;  /* 0x00008a00ff127b82 */ /* 0x000f220000000800 */
[----:B---3--:R-:W-:-:S07]  /*45d90*/  IMAD.IADD R9, R11, 0x1, R2 ;  /* 0x000000010b097824 */ /* 0x008fce00078e0202 */
[----:B------:R-:W3:Y:S01]  /*45da0*/  LDC R19, c[0x0][0x228] ;  /* 0x00008a00ff137b82 */ /* 0x000ee20000000800 */
[----:B------:R-:W-:Y:S01]  /*45db0*/  ISETP.LT.AND P5, PT, R23, R24, !P3 ;  /* 0x000000181700720c */ /* 0x000fe20005fa1270 */
[----:B0-----:R-:W-:-:S06]  /*45dc0*/  IMAD.WIDE R4, R11, 0x2, R158 ;  /* 0x000000020b047825 */ /* 0x001fcc00078e029e */
[----:B------:R-:W0:Y:S01]  /*45dd0*/  LDC R0, c[0x0][0x248] ;  /* 0x00009200ff007b82 */ /* 0x000e220000000800 */
[----:B------:R-:W-:Y:S01]  /*45de0*/  PRMT R26, R123, 0x7632, R26 ;  /* 0x000076327b1a7816 */ /* 0x000fe2000000001a */
[----:B------:R-:W-:-:S06]  /*45df0*/  IMAD.WIDE R6, R9, 0x2, R20 ;  /* 0x0000000209067825 */ /* 0x000fcc00078e0214 */
[----:B------:R-:W3:Y:S01]  /*45e00*/  LDC R16, c[0x0][0x22c] ;  /* 0x00008b00ff107b82 */ /* 0x000ee20000000800 */
[C---:B------:R-:W-:Y:S01]  /*45e10*/  IMAD.IADD R15, R9.reuse, 0x1, R10 ;  /* 0x00000001090f7824 */ /* 0x040fe200078e020a */
[----:B------:R-:W-:Y:S01]  /*45e20*/  PRMT R11, R124, 0x7632, R11 ;  /* 0x000076327c0b7816 */ /* 0x000fe2000000000b */
[----:B------:R-:W-:-:S05]  /*45e30*/  IMAD.WIDE R8, R9, 0x2, R158 ;  /* 0x0000000209087825 */ /* 0x000fca00078e029e */
[----:B------:R-:W3:Y:S01]  /*45e40*/  LDC R24, c[0x0][0x228] ;  /* 0x00008a00ff187b82 */ /* 0x000ee20000000800 */
[----:B------:R-:W-:Y:S01]  /*45e50*/  @P2 STG.E.U16 desc[UR60][R4.64], R26 ;  /* 0x0000001a04002986 */ /* 0x000fe2000c10153c */
[----:B------:R-:W-:-:S06]  /*45e60*/  VIADD R27, R3, 0x8a ;  /* 0x0000008a031b7836 */ /* 0x000fcc0000000000 */
[----:B------:R-:W3:Y:S01]  /*45e70*/  LDC R25, c[0x0][0x228] ;  /* 0x00008a00ff197b82 */ /* 0x000ee20000000800 */
[----:B------:R-:W-:Y:S07]  /*45e80*/  @P6 STG.E.U16 desc[UR60][R6.64], R124 ;  /* 0x0000007c06006986 */ /* 0x000fee000c10153c */
[----:B------:R-:W3:Y:S01]  /*45e90*/  LDC R2, c[0x0][0x248] ;  /* 0x00009200ff027b82 */ /* 0x000ee20000000800 */
[----:B------:R4:W-:Y:S01]  /*45ea0*/  @P1 STG.E.U16 desc[UR60][R8.64], R11 ;  /* 0x0000000b08001986 */ /* 0x0009e2000c10153c */
[----:B--2---:R-:W-:-:S02]  /*45eb0*/  ISETP.GE.AND P1, PT, R27, R14, PT ;  /* 0x0000000e1b00720c */ /* 0x004fc40003f26270 */
[----:B-1----:R-:W-:-:S04]  /*45ec0*/  ISETP.LT.AND P3, PT, R156, R13, !P3 ;  /* 0x0000000d9c00720c */ /* 0x002fc80005f61270 */
[----:B------:R-:W1:Y:S01]  /*45ed0*/  LDC R17, c[0x0][0x22c] ;  /* 0x00008b00ff117b82 */ /* 0x000e620000000800 */
[----:B----4-:R-:W-:-:S04]  /*45ee0*/  IMAD.WIDE R10, R15, 0x2, R20 ;  /* 0x000000020f0a7825 */ /* 0x010fc800078e0214 */
[----:B------:R-:W-:Y:S01]  /*45ef0*/  VIADD R29, R3, 0x8b ;  /* 0x0000008b031d7836 */ /* 0x000fe20000000000 */
[----:B------:R2:W-:Y:S01]  /*45f00*/  @P5 STG.E.U16 desc[UR60][R10.64], R128 ;  /* 0x000000800a005986 */ /* 0x0005e2000c10153c */
[----:B------:R-:W-:Y:S01]  /*45f10*/  ISETP.LT.AND P5, PT, R23, R18, !P1 ;  /* 0x000000121700720c */ /* 0x000fe20004fa1270 */
[C---:B0-----:R-:W-:Y:S01]  /*45f20*/  IMAD.IADD R7, R15.reuse, 0x1, R0 ;  /* 0x000000010f077824 */ /* 0x041fe200078e0200 */
[----:B---3--:R-:W-:Y:S01]  /*45f30*/  ISETP.LT.AND P1, PT, R156, R19, !P1 ;  /* 0x000000139c00720c */ /* 0x008fe20004f21270 */
[----:B------:R-:W0:Y:S01]  /*45f40*/  LDC R18, c[0x0][0x228] ;  /* 0x00008a00ff127b82 */ /* 0x000e220000000800 */
[----:B------:R-:W-:Y:S01]  /*45f50*/  IMAD.WIDE R12, R15, 0x2, R158 ;  /* 0x000000020f0c7825 */ /* 0x000fe200078e029e */
[----:B------:R-:W-:Y:S02]  /*45f60*/  PRMT R5, R128, 0x7632, R5 ;  /* 0x0000763280057816 */ /* 0x000fe40000000005 */
[----:B------:R-:W-:-:S04]  /*45f70*/  ISETP.GE.AND P2, PT, R29, R16, PT ;  /* 0x000000101d00720c */ /* 0x000fc80003f46270 */
[----:B------:R-:W3:Y:S01]  /*45f80*/  LDC R19, c[0x0][0x228] ;  /* 0x00008a00ff137b82 */ /* 0x000ee20000000800 */
[----:B------:R4:W-:Y:S01]  /*45f90*/  @P3 STG.E.U16 desc[UR60][R12.64], R5 ;  /* 0x000000050c003986 */ /* 0x0009e2000c10153c */
[----:B------:R-:W-:-:S06]  /*45fa0*/  ISETP.LT.AND P6, PT, R23, R24, !P2 ;  /* 0x000000181700720c */ /* 0x000fcc00057c1270 */
[----:B------:R-:W3:Y:S01]  /*45fb0*/  LDC R0, c[0x0][0x248] ;  /* 0x00009200ff007b82 */ /* 0x000ee20000000800 */
[----:B------:R-:W-:Y:S01]  /*45fc0*/  ISETP.LT.AND P3, PT, R156, R25, !P2 ;  /* 0x000000199c00720c */ /* 0x000fe20005761270 */
[----:B--2---:R-:W-:Y:S01]  /*45fd0*/  VIADD R10, R3, 0x8c ;  /* 0x0000008c030a7836 */ /* 0x004fe20000000000 */
[----:B------:R-:W-:Y:S01]  /*45fe0*/  PRMT R11, R125, 0x7632, R11 ;  /* 0x000076327d0b7816 */ /* 0x000fe2000000000b */
[----:B----4-:R-:W-:-:S04]  /*45ff0*/  IMAD.IADD R13, R7, 0x1, R2 ;  /* 0x00000001070d7824 */ /* 0x010fc800078e0202 */
[----:B------:R-:W2:Y:S01]  /*46000*/  LDC R14, c[0x0][0x248] ;  /* 0x00009200ff0e7b82 */ /* 0x000ea20000000800 */
[----:B------:R-:W-:-:S04]  /*46010*/  IMAD.WIDE R4, R7, 0x2, R20 ;  /* 0x0000000207047825 */ /* 0x000fc800078e0214 */
[----:B------:R-:W-:-:S03]  /*46020*/  IMAD.WIDE R6, R7, 0x2, R158 ;  /* 0x0000000207067825 */ /* 0x000fc600078e029e */
[----:B------:R-:W4:Y:S01]  /*46030*/  LDC R15, c[0x0][0x22c] ;  /* 0x00008b00ff0f7b82 */ /* 0x000f220000000800 */
[----:B------:R0:W-:Y:S01]  /*46040*/  @P5 STG.E.U16 desc[UR60][R4.64], R125 ;  /* 0x0000007d04005986 */ /* 0x0001e2000c10153c */
[----:B------:R-:W-:Y:S01]  /*46050*/  IMAD.WIDE R8, R13, 0x2, R20 ;  /* 0x000000020d087825 */ /* 0x000fe200078e0214 */
[----:B-1----:R-:W-:-:S05]  /*46060*/  ISETP.GE.AND P2, PT, R10, R17, PT ;  /* 0x000000110a00720c */ /* 0x002fca0003f46270 */
[----:B------:R-:W1:Y:S01]  /*46070*/  LDC R2, c[0x0][0x228] ;  /* 0x00008a00ff027b82 */ /* 0x000e620000000800 */
[----:B------:R3:W-:Y:S01]  /*46080*/  @P1 STG.E.U16 desc[UR60][R6.64], R11 ;  /* 0x0000000b06001986 */ /* 0x0007e2000c10153c */
[----:B0-----:R-:W-:-:S06]  /*46090*/  PRMT R5, R129, 0x7632, R5 ;  /* 0x0000763281057816 */ /* 0x001fcc0000000005 */
[----:B------:R-:W0:Y:S01]  /*460a0*/  LDC R12, c[0x0][0x22c] ;  /* 0x00008b00ff0c7b82 */ /* 0x000e220000000800 */
[----:B------:R-:W-:Y:S01]  /*460b0*/  @P6 STG.E.U16 desc[UR60][R8.64], R129 ;  /* 0x0000008108006986 */ /* 0x000fe2000c10153c */
[----:B---3--:R-:W-:-:S06]  /*460c0*/  IMAD.WIDE R10, R13, 0x2, R158 ;  /* 0x000000020d0a7825 */ /* 0x008fcc00078e029e */
[----:B------:R-:W3:Y:S01]  /*460d0*/  LDC R24, c[0x0][0x228] ;  /* 0x00008a00ff187b82 */ /* 0x000ee20000000800 */
[----:B------:R4:W-:Y:S01]  /*460e0*/  @P3 STG.E.U16 desc[UR60][R10.64], R5 ;  /* 0x000000050a003986 */ /* 0x0009e2000c10153c */
[----:B------:R-:W-:-:S06]  /*460f0*/  ISETP.LT.AND P3, PT, R23, R18, !P2 ;  /* 0x000000121700720c */ /* 0x000fcc0005761270 */
[----:B------:R-:W3:Y:S01]  /*46100*/  LDC R25, c[0x0][0x228] ;  /* 0x00008a00ff197b82 */ /* 0x000ee20000000800 */
[----:B------:R-:W-:-:S07]  /*46110*/  ISETP.LT.AND P2, PT, R156, R19, !P2 ;  /* 0x000000139c00720c */ /* 0x000fce0005741270 */
[----:B------:R-:W3:Y:S01]  /*46120*/  LDC R16, c[0x0][0x22c] ;  /* 0x00008b00ff107b82 */ /* 0x000ee20000000800 */
[----:B------:R-:W-:Y:S02]  /*46130*/  VIADD R26, R3, 0x8d ;  /* 0x0000008d031a7836 */ /* 0x000fe40000000000 */
[----:B------:R-:W-:-:S05]  /*46140*/  IMAD.IADD R7, R13, 0x1, R0 ;  /* 0x000000010d077824 */ /* 0x000fca00078e0200 */
[----:B------:R-:W3:Y:S01]  /*46150*/  LDC R17, c[0x0][0x228] ;  /* 0x00008a00ff117b82 */ /* 0x000ee20000000800 */
[C---:B--2---:R-:W-:Y:S01]  /*46160*/  IMAD.IADD R13, R7.reuse, 0x1, R14 ;  /* 0x00000001070d7824 */ /* 0x044fe200078e020e */
[----:B----4-:R-:W-:Y:S01]  /*46170*/  ISETP.GE.AND P1, PT, R26, R15, PT ;  /* 0x0000000f1a00720c */ /* 0x010fe20003f26270 */
[----:B------:R-:W-:Y:S01]  /*46180*/  IMAD.WIDE R4, R7, 0x2, R20 ;  /* 0x0000000207047825 */ /* 0x000fe200078e0214 */
[----:B------:R-:W-:-:S03]  /*46190*/  PRMT R10, R126, 0x7632, R10 ;  /* 0x000076327e0a7816 */ /* 0x000fc6000000000a */
[----:B------:R-:W-:Y:S01]  /*461a0*/  IMAD.WIDE R6, R7, 0x2, R158 ;  /* 0x0000000207067825 */ /* 0x000fe200078e029e */
[----:B------:R-:W2:Y:S03]  /*461b0*/  LDC R0, c[0x0][0x248] ;  /* 0x00009200ff007b82 */ /* 0x000ea60000000800 */
[----:B------:R-:W-:Y:S01]  /*461c0*/  VIADD R11, R3, 0x8e ;  /* 0x0000008e030b7836 */ /* 0x000fe20000000000 */
[----:B-1----:R-:W-:Y:S01]  /*461d0*/  ISETP.LT.AND P5, PT, R23, R2, !P1 ;  /* 0x000000021700720c */ /* 0x002fe20004fa1270 */
[----:B------:R1:W-:Y:S03]  /*461e0*/  @P3 STG.E.U16 desc[UR60][R4.64], R126 ;  /* 0x0000007e04003986 */ /* 0x0003e6000c10153c */
[----:B------:R-:W4:Y:S01]  /*461f0*/  LDC R18, c[0x0][0x228] ;  /* 0x00008a00ff127b82 */ /* 0x000f220000000800 */
[----:B------:R-:W-:Y:S01]  /*46200*/  @P2 STG.E.U16 desc[UR60][R6.64], R10 ;  /* 0x0000000a06002986 */ /* 0x000fe2000c10153c */
[----:B0-----:R-:W-:Y:S01]  /*46210*/  ISETP.GE.AND P2, PT, R11, R12, PT ;  /* 0x0000000c0b00720c */ /* 0x001fe20003f46270 */
[----:B------:R-:W-:-:S05]  /*46220*/  VIADD R11, R3, 0x8f ;  /* 0x0000008f030b7836 */ /* 0x000fca0000000000 */
[----:B------:R-:W0:Y:S01]  /*46230*/  LDC R2, c[0x0][0x248] ;  /* 0x00009200ff027b82 */ /* 0x000e220000000800 */
[----:B---3--:R-:W-:Y:S02]  /*46240*/  ISETP.LT.AND P3, PT, R23, R24, !P2 ;  /* 0x000000181700720c */ /* 0x008fe40005761270 */
[----:B------:R-:W-:Y:S02]  /*46250*/  ISETP.LT.AND P6, PT, R156, R25, !P2 ;  /* 0x000000199c00720c */ /* 0x000fe400057c1270 */
[----:B------:R-:W-:-:S03]  /*46260*/  ISETP.GE.AND P2, PT, R11, R16, PT ;  /* 0x000000100b00720c */ /* 0x000fc60003f46270 */
[----:B------:R-:W3:Y:S01]  /*46270*/  LDC R12, c[0x0][0x22c] ;  /* 0x00008b00ff0c7b82 */ /* 0x000ee20000000800 */
[----:B------:R-:W-:-:S07]  /*46280*/  ISETP.LT.AND P1, PT, R156, R17, !P1 ;  /* 0x000000119c00720c */ /* 0x000fce0004f21270 */
[----:B------:R-:W3:Y:S08]  /*46290*/  LDC R14, c[0x0][0x22c] ;  /* 0x00008b00ff0e7b82 */ /* 0x000ef00000000800 */
[----:B------:R-:W3:Y:S01]  /*462a0*/  LDC R16, c[0x0][0x228] ;  /* 0x00008a00ff107b82 */ /* 0x000ee20000000800 */
[----:B------:R-:W-:-:S07]  /*462b0*/  IMAD.WIDE R8, R13, 0x2, R20 ;  /* 0x000000020d087825 */ /* 0x000fce00078e0214 */
[----:B------:R-:W3:Y:S01]  /*462c0*/  LDC R24, c[0x0][0x228] ;  /* 0x00008a00ff187b82 */ /* 0x000ee20000000800 */
[----:B--2---:R-:W-:-:S07]  /*462d0*/  IMAD.IADD R11, R13, 0x1, R0 ;  /* 0x000000010d0b7824 */ /* 0x004fce00078e0200 */
[----:B------:R-:W2:Y:S01]  /*462e0*/  LDC R17, c[0x0][0x228] ;  /* 0x00008a00ff117b82 */ /* 0x000ea20000000800 */
[----:B------:R0:W-:Y:S01]  /*462f0*/  @P5 STG.E.U16 desc[UR60][R8.64], R130 ;  /* 0x0000008208005986 */ /* 0x0001e2000c10153c */
[----:B----4-:R-:W-:-:S06]  /*46300*/  ISETP.LT.AND P5, PT, R23, R18, !P2 ;  /* 0x000000121700720c */ /* 0x010fcc00057a1270 */
[----:B------:R-:W4:Y:S01]  /*46310*/  LDC R15, c[0x0][0x228] ;  /* 0x00008a00ff0f7b82 */ /* 0x000f220000000800 */
[----:B-1----:R-:W-:Y:S01]  /*46320*/  IMAD.WIDE R4, R13, 0x2, R158 ;  /* 0x000000020d047825 */ /* 0x002fe200078e029e */
[----:B0-----:R-:W-:-:S06]  /*46330*/  PRMT R130, R130, 0x7632, R130 ;  /* 0x0000763282827816 */ /* 0x001fcc0000000082 */
[----:B------:R-:W0:Y:S01]  /*46340*/  LDC R0, c[0x0][0x248] ;  /* 0x00009200ff007b82 */ /* 0x000e220000000800 */
[----:B------:R-:W-:Y:S02]  /*46350*/  VIADD R25, R3, 0x90 ;  /* 0x0000009003197836 */ /* 0x000fe40000000000 */
[----:B------:R-:W-:Y:S01]  /*46360*/  IMAD.IADD R13, R11, 0x1, R2 ;  /* 0x000000010b0d7824 */ /* 0x000fe200078e0202 */
[----:B------:R-:W-:Y:S01]  /*46370*/  PRMT R18, R127, 0x7632, R18 ;  /* 0x000076327f127816 */ /* 0x000fe20000000012 */
[----:B------:R-:W-:-:S03]  /*46380*/  IMAD.WIDE R6, R11, 0x2, R20 ;  /* 0x000000020b067825 */ /* 0x000fc600078e0214 */
[----:B------:R-:W1:Y:S01]  /*46390*/  LDC R19, c[0x0][0x228] ;  /* 0x00008a00ff137b82 */ /* 0x000e620000000800 */
[----:B------:R-:W-:Y:S01]  /*463a0*/  IMAD.WIDE R8, R11, 0x2, R158 ;  /* 0x000000020b087825 */ /* 0x000fe200078e029e */
[----:B------:R-:W-:Y:S01]  /*463b0*/  @P1 STG.E.U16 desc[UR60][R4.64], R130 ;  /* 0x0000008204001986 */ /* 0x000fe2000c10153c */
[----:B---3--:R-:W-:Y:S02]  /*463c0*/  ISETP.GE.AND P1, PT, R25, R12, PT ;  /* 0x0000000c1900720c */ /* 0x008fe40003f26270 */
[----:B------:R-:W-:-:S03]  /*463d0*/  VIADD R27, R3, 0x91 ;  /* 0x00000091031b7836 */ /* 0x000fc60000000000 */
[----:B------:R-:W3:Y:S01]  /*463e0*/  LDC R2, c[0x0][0x248] ;  /* 0x00009200ff027b82 */ /* 0x000ee20000000800 */
[----:B------:R-:W-:Y:S01]  /*463f0*/  @P3 STG.E.U16 desc[UR60][R6.64], R127 ;  /* 0x0000007f06003986 */ /* 0x000fe2000c10153c */
[----:B------:R-:W-:Y:S01]  /*46400*/  IMAD.WIDE R10, R13, 0x2, R20 ;  /* 0x000000020d0a7825 */ /* 0x000fe200078e0214 */
[----:B------:R-:W-:Y:S02]  /*46410*/  ISETP.GE.AND P3, PT, R27, R14, PT ;  /* 0x0000000e1b00720c */ /* 0x000fe40003f66270 */
[----:B------:R0:W-:Y:S01]  /*46420*/  @P6 STG.E.U16 desc[UR60][R8.64], R18 ;  /* 0x0000001208006986 */ /* 0x0001e2000c10153c */
[C---:B------:R-:W-:Y:S02]  /*46430*/  ISETP.LT.AND P6, PT, R23.reuse, R16, !P1 ;  /* 0x000000101700720c */ /* 0x040fe40004fc1270 */
[----:B------:R-:W3:Y:S01]  /*46440*/  LDC R16, c[0x0][0x22c] ;  /* 0x00008b00ff107b82 */ /* 0x000ee20000000800 */
[----:B------:R3:W-:Y:S01]  /*46450*/  @P5 STG.E.U16 desc[UR60][R10.64], R131 ;  /* 0x000000830a005986 */ /* 0x0007e2000c10153c */
[----:B------:R-:W-:-:S02]  /*46460*/  ISETP.LT.AND P5, PT, R23, R24, !P3 ;  /* 0x000000181700720c */ /* 0x000fc40005fa1270 */
[----:B--2---:R-:W-:-:S04]  /*46470*/  ISETP.LT.AND P1, PT, R156, R17, !P1 ;  /* 0x000000119c00720c */ /* 0x004fc80004f21270 */
[----:B------:R-:W2:Y:S01]  /*46480*/  LDC R24, c[0x0][0x228] ;  /* 0x00008a00ff187b82 */ /* 0x000ea20000000800 */
[----:B----4-:R-:W-:Y:S01]  /*46490*/  ISETP.LT.AND P2, PT, R156, R15, !P2 ;  /* 0x0000000f9c00720c */ /* 0x010fe20005741270 */
[----:B0-----:R-:W-:-:S06]  /*464a0*/  IMAD.IADD R9, R13, 0x1, R0 ;  /* 0x000000010d097824 */ /* 0x001fcc00078e0200 */
[----:B------:R-:W0:Y:S08]  /*464b0*/  LDC R17, c[0x0][0x22c] ;  /* 0x00008b00ff117b82 */ /* 0x000e300000000800 */
[----:B------:R-:W4:Y:S08]  /*464c0*/  LDC R25, c[0x0][0x228] ;  /* 0x00008a00ff197b82 */ /* 0x000f300000000800 */
[----:B------:R-:W4:Y:S01]  /*464d0*/  LDC R14, c[0x0][0x248] ;  /* 0x00009200ff0e7b82 */ /* 0x000f220000000800 */
[----:B------:R-:W-:Y:S01]  /*464e0*/  PRMT R29, R131, 0x7632, R29 ;  /* 0x00007632831d7816 */ /* 0x000fe2000000001d */
[----:B------:R-:W-:Y:S01]  /*464f0*/  IMAD.WIDE R4, R13, 0x2, R158 ;  /* 0x000000020d047825 */ /* 0x000fe200078e029e */
[----:B-1----:R-:W-:-:S05]  /*46500*/  ISETP.LT.AND P3, PT, R156, R19, !P3 ;  /* 0x000000139c00720c */ /* 0x002fca0005f61270 */
[----:B------:R-:W1:Y:S01]  /*46510*/  LDC R0, c[0x0][0x248] ;  /* 0x00009200ff007b82 */ /* 0x000e620000000800 */
[C---:B---3--:R-:W-:Y:S01]  /*46520*/  IMAD.IADD R15, R9.reuse, 0x1, R2 ;  /* 0x00000001090f7824 */ /* 0x048fe200078e0202 */
[----:B------:R-:W-:Y:S01]  /*46530*/  PRMT R13, R132, 0x7632, R13 ;  /* 0x00007632840d7816 */ /* 0x000fe2000000000d */
[C---:B------:R-:W-:Y:S01]  /*46540*/  IMAD.WIDE R6, R9.reuse, 0x2, R20 ;  /* 0x0000000209067825 */ /* 0x040fe200078e0214 */
[----:B------:R3:W-:Y:S03]  /*46550*/  @P2 STG.E.U16 desc[UR60][R4.64], R29 ;  /* 0x0000001d04002986 */ /* 0x0007e6000c10153c */
[----:B------:R-:W-:Y:S01]  /*46560*/  IMAD.WIDE R8, R9, 0x2, R158 ;  /* 0x0000000209087825 */ /* 0x000fe200078e029e */
[----:B------:R-:W1:Y:S01]  /*46570*/  LDC R26, c[0x0][0x228] ;  /* 0x00008a00ff1a7b82 */ /* 0x000e620000000800 */
[----:B------:R-:W-:Y:S02]  /*46580*/  @P6 STG.E.U16 desc[UR60][R6.64], R132 ;  /* 0x0000008406006986 */ /* 0x000fe4000c10153c */
[----:B------:R-:W-:-:S02]  /*46590*/  VIADD R27, R3, 0x92 ;  /* 0x00000092031b7836 */ /* 0x000fc40000000000 */
[----:B------:R-:W-:-:S03]  /*465a0*/  IMAD.WIDE R10, R15, 0x2, R20 ;  /* 0x000000020f0a7825 */ /* 0x000fc600078e0214 */
[----:B------:R-:W1:Y:S01]  /*465b0*/  LDC R19, c[0x0][0x228] ;  /* 0x00008a00ff137b82 */ /* 0x000e620000000800 */
[----:B------:R2:W-:Y:S01]  /*465c0*/  @P1 STG.E.U16 desc[UR60][R8.64], R13 ;  /* 0x0000000d08001986 */ /* 0x0005e2000c10153c */
[----:B---3--:R-:W-:Y:S01]  /*465d0*/  PRMT R5, R136, 0x7632, R5 ;  /* 0x0000763288057816 */ /* 0x008fe20000000005 */
[----:B------:R-:W-:Y:S01]  /*465e0*/  VIADD R2, R3, 0x93 ;  /* 0x0000009303027836 */ /* 0x000fe20000000000 */
[----:B------:R-:W-:Y:S01]  /*465f0*/  ISETP.GE.AND P1, PT, R27, R16, PT ;  /* 0x000000101b00720c */ /* 0x000fe20003f26270 */
[----:B------:R3:W-:Y:S03]  /*46600*/  @P5 STG.E.U16 desc[UR60][R10.64], R136 ;  /* 0x000000880a005986 */ /* 0x0007e6000c10153c */
[----:B------:R-:W1:Y:S01]  /*46610*/  LDC R18, c[0x0][0x22c] ;  /* 0x00008b00ff127b82 */ /* 0x000e620000000800 */
[----:B--2---:R-:W-:Y:S01]  /*46620*/  IMAD.WIDE R12, R15, 0x2, R158 ;  /* 0x000000020f0c7825 */ /* 0x004fe200078e029e */
[----:B------:R-:W-:-:S02]  /*46630*/  ISETP.LT.AND P5, PT, R23, R24, !P1 ;  /* 0x000000181700720c */ /* 0x000fc40004fa1270 */
[----:B0-----:R-:W-:-:S04]  /*46640*/  ISETP.GE.AND P2, PT, R2, R17, PT ;  /* 0x000000110200720c */ /* 0x001fc80003f46270 */
[----:B---3--:R-:W0:Y:S01]  /*46650*/  LDC R10, c[0x0][0x22c] ;  /* 0x00008b00ff0a7b82 */ /* 0x008e220000000800 */
[----:B------:R2:W-:Y:S01]  /*46660*/  @P3 STG.E.U16 desc[UR60][R12.64], R5 ;  /* 0x000000050c003986 */ /* 0x0005e2000c10153c */
[----:B----4-:R-:W-:Y:S01]  /*46670*/  ISETP.LT.AND P3, PT, R156, R25, !P1 ;  /* 0x000000199c00720c */ /* 0x010fe20004f61270 */
[----:B------:R-:W-:-:S05]  /*46680*/  IMAD.IADD R7, R15, 0x1, R14 ;  /* 0x000000010f077824 */ /* 0x000fca00078e020e */
[----:B------:R-:W3:Y:S01]  /*46690*/  LDC R2, c[0x0][0x248] ;  /* 0x00009200ff027b82 */ /* 0x000ee20000000800 */
[----:B-1----:R-:W-:Y:S01]  /*466a0*/  IMAD.IADD R11, R7, 0x1, R0 ;  /* 0x00000001070b7824 */ /* 0x002fe200078e0200 */
[----:B------:R-:W-:-:S06]  /*466b0*/  PRMT R24, R133, 0x7632, R24 ;  /* 0x0000763285187816 */ /* 0x000fcc0000000018 */
[----:B------:R-:W1:Y:S01]  /*466c0*/  LDC R28, c[0x0][0x228] ;  /* 0x00008a00ff1c7b82 */ /* 0x000e620000000800 */
[----:B--2---:R-:W-:-:S07]  /*466d0*/  IMAD.WIDE R4, R7, 0x2, R20 ;  /* 0x0000000207047825 */ /* 0x004fce00078e0214 */
[----:B------:R-:W2:Y:S01]  /*466e0*/  LDC R15, c[0x0][0x228] ;  /* 0x00008a00ff0f7b82 */ /* 0x000ea20000000800 */
[----:B------:R-:W-:-:S07]  /*466f0*/  IMAD.WIDE R6, R7, 0x2, R158 ;  /* 0x0000000207067825 */ /* 0x000fce00078e029e */
[----:B------:R-:W4:Y:S01]  /*46700*/  LDC R14, c[0x0][0x228] ;  /* 0x00008a00ff0e7b82 */ /* 0x000f220000000800 */
[----:B------:R-:W-:Y:S01]  /*46710*/  ISETP.LT.AND P6, PT, R23, R26, !P2 ;  /* 0x0000001a1700720c */ /* 0x000fe200057c1270 */
[----:B------:R0:W-:Y:S06]  /*46720*/  @P5 STG.E.U16 desc[UR60][R4.64], R133 ;  /* 0x0000008504005986 */ /* 0x0001ec000c10153c */
[----:B------:R-:W4:Y:S01]  /*46730*/  LDC R0, c[0x0][0x248] ;  /* 0x00009200ff007b82 */ /* 0x000f220000000800 */
[----:B------:R3:W-:Y:S01]  /*46740*/  @P3 STG.E.U16 desc[UR60][R6.64], R24 ;  /* 0x0000001806003986 */ /* 0x0007e2000c10153c */
[----:B------:R-:W-:Y:S01]  /*46750*/  ISETP.LT.AND P3, PT, R156, R19, !P2 ;  /* 0x000000139c00720c */ /* 0x000fe20005761270 */
[----:B------:R-:W-:-:S02]  /*46760*/  VIADD R17, R3, 0x94 ;  /* 0x0000009403117836 */ /* 0x000fc40000000000 */
[----:B------:R-:W-:-:S03]  /*46770*/  IMAD.WIDE R8, R11, 0x2, R20 ;  /* 0x000000020b087825 */ /* 0x000fc600078e0214 */
[----:B------:R-:W4:Y:S01]  /*46780*/  LDC R12, c[0x0][0x22c] ;  /* 0x00008b00ff0c7b82 */ /* 0x000f220000000800 */
[----:B------:R-:W-:Y:S01]  /*46790*/  VIADD R27, R3, 0x95 ;  /* 0x00000095031b7836 */ /* 0x000fe20000000000 */
[----:B------:R-:W-:Y:S01]  /*467a0*/  ISETP.GE.AND P1, PT, R17, R18, PT ;  /* 0x000000121100720c */ /* 0x000fe20003f26270 */
[----:B0-----:R-:W-:-:S05]  /*467b0*/  IMAD.WIDE R4, R11, 0x2, R158 ;  /* 0x000000020b047825 */ /* 0x001fca00078e029e */
[----:B------:R-:W0:Y:S01]  /*467c0*/  LDC R13, c[0x0][0x22c] ;  /* 0x00008b00ff0d7b82 */ /* 0x000e220000000800 */
[----:B---3--:R-:W-:Y:S01]  /*467d0*/  PRMT R7, R137, 0x7632, R7 ;  /* 0x0000763289077816 */ /* 0x008fe20000000007 */
[----:B------:R3:W-:Y:S01]  /*467e0*/  @P6 STG.E.U16 desc[UR60][R8.64], R137 ;  /* 0x0000008908006986 */ /* 0x0007e2000c10153c */
[----:B------:R-:W-:-:S05]  /*467f0*/  ISETP.GE.AND P2, PT, R27, R10, PT ;  /* 0x0000000a1b00720c */ /* 0x000fca0003f46270 */
[----:B------:R-:W0:Y:S01]  /*46800*/  LDC R16, c[0x0][0x228] ;  /* 0x00008a00ff107b82 */ /* 0x000e220000000800 */
[----:B-1----:R-:W-:Y:S01]  /*46810*/  ISETP.LT.AND P5, PT, R23, R28, !P1 ;  /* 0x0000001c1700720c */ /* 0x002fe20004fa1270 */
[----:B------:R1:W-:Y:S01]  /*46820*/  @P3 STG.E.U16 desc[UR60][R4.64], R7 ;  /* 0x0000000704003986 */ /* 0x0003e2000c10153c */
[----:B--2---:R-:W-:-:S05]  /*46830*/  ISETP.LT.AND P1, PT, R156, R15, !P1 ;  /* 0x0000000f9c00720c */ /* 0x004fca0004f21270 */
[----:B------:R-:W2:Y:S01]  /*46840*/  LDC R18, c[0x0][0x228] ;  /* 0x00008a00ff127b82 */ /* 0x000ea20000000800 */
[----:B---3--:R-:W-:Y:S01]  /*46850*/  IMAD.IADD R9, R11, 0x1, R2 ;  /* 0x000000010b097824 */ /* 0x008fe200078e0202 */
[----:B----4-:R-:W-:-:S06]  /*46860*/  ISETP.LT.AND P3, PT, R23, R14, !P2 ;  /* 0x0000000e1700720c */ /* 0x010fcc0005761270 */
[----:B------:R-:W3:Y:S01]  /*46870*/  LDC R19, c[0x0][0x228] ;  /* 0x00008a00ff137b82 */ /* 0x000ee20000000800 */
[----:B------:R-:W-:-:S07]  /*46880*/  IMAD.IADD R11, R9, 0x1, R0 ;  /* 0x00000001090b7824 */ /* 0x000fce00078e0200 */
        /* <DEDUP_REMOVED lines=8> */
[----:B------:R-:W-:Y:S01]  /*46910*/  IADD3 R15, R3, 0x96, RZ ;  /* 0x00000096030f7810 */ /* 0x000fe20007ffe0ff */
[----:B------:R-:W-:Y:S05]  /*46920*/  @P5 STG.E.U16 desc[UR60][R6.64], R134 ;  /* 0x0000008606005986 */ /* 0x000fea000c10153c */
[----:B------:R-:W1:Y:S01]  /*46930*/  LDC R10, c[0x0][0x248] ;  /* 0x00009200ff0a7b82 */ /* 0x000e620000000800 */
[----:B------:R3:W-:Y:S01]  /*46940*/  @P1 STG.E.U16 desc[UR60][R8.64], R14 ;  /* 0x0000000e08001986 */ /* 0x0007e2000c10153c */
[----:B------:R-:W-:-:S03]  /*46950*/  ISETP.GE.AND P1, PT, R15, R12, PT ;  /* 0x0000000c0f00720c */ /* 0x000fc60003f26270 */
[----:B------:R1:W-:Y:S01]  /*46960*/  @P3 STG.E.U16 desc[UR60][R4.64], R138 ;  /* 0x0000008a04003986 */ /* 0x0003e2000c10153c */
[----:B0-----:R-:W-:Y:S02]  /*46970*/  ISETP.GE.AND P3, PT, R0, R13, PT ;  /* 0x0000000d0000720c */ /* 0x001fe40003f66270 */
[----:B------:R-:W0:Y:S01]  /*46980*/  LDC R0, c[0x0][0x248] ;  /* 0x00009200ff007b82 */ /* 0x000e220000000800 */
[C---:B------:R-:W-:Y:S02]  /*46990*/  ISETP.LT.AND P6, PT, R23.reuse, R16, !P1 ;  /* 0x000000101700720c */ /* 0x040fe40004fc1270 */
[----:B--2---:R-:W-:-:S05]  /*469a0*/  ISETP.LT.AND P5, PT, R23, R18, !P3 ;  /* 0x000000121700720c */ /* 0x004fca0005fa1270 */
[----:B---3--:R-:W2:Y:S01]  /*469b0*/  LDC R14, c[0x0][0x22c] ;  /* 0x00008b00ff0e7b82 */ /* 0x008ea20000000800 */
[C---:B------:R-:W-:Y:S01]  /*469c0*/  ISETP.LT.AND P1, PT, R156.reuse, R19, !P1 ;  /* 0x000000139c00720c */ /* 0x040fe20004f21270 */
[----:B----4-:R-:W-:Y:S01]  /*469d0*/  IMAD.IADD R9, R11, 0x1, R2 ;  /* 0x000000010b097824 */ /* 0x010fe200078e0202 */
[----:B-1----:R-:W-:-:S05]  /*469e0*/  ISETP.LT.AND P2, PT, R156, R17, !P2 ;  /* 0x000000119c00720c */ /* 0x002fca0005741270 */
[----:B------:R-:W1:Y:S08]  /*469f0*/  LDC R18, c[0x0][0x228] ;  /* 0x00008a00ff127b82 */ /* 0x000e700000000800 */
[----:B------:R-:W3:Y:S01]  /*46a00*/  LDC R19, c[0x0][0x228] ;  /* 0x00008a00ff137b82 */ /* 0x000ee20000000800 */
[----:B------:R-:W-:-:S07]  /*46a10*/  ISETP.LT.AND P3, PT, R156, R25, !P3 ;  /* 0x000000199c00720c */ /* 0x000fce0005f61270 */
[----:B------:R-:W4:Y:S01]  /*46a20*/  LDC R2, c[0x0][0x248] ;  /* 0x00009200ff027b82 */ /* 0x000f220000000800 */
[----:B------:R-:W-:Y:S01]  /*46a30*/  PRMT R13, R138, 0x7632, R13 ;  /* 0x000076328a0d7816 */ /* 0x000fe2000000000d */
[----:B------:R-:W-:-:S06]  /*46a40*/  IMAD.WIDE R4, R11, 0x2, R158 ;  /* 0x000000020b047825 */ /* 0x000fcc00078e029e */
        /* <DEDUP_REMOVED lines=15> */
[----:B--2---:R-:W-:Y:S01]  /*46b40*/  ISETP.GE.AND P1, PT, R27, R14, PT ;  /* 0x0000000e1b00720c */ /* 0x004fe20003f26270 */
[----:B------:R4:W-:Y:S02]  /*46b50*/  @P5 STG.E.U16 desc[UR60][R10.64], R139 ;  /* 0x0000008b0a005986 */ /* 0x0009e4000c10153c */
[----:B-1----:R-:W-:Y:S01]  /*46b60*/  IMAD.IADD R7, R15, 0x1, R0 ;  /* 0x000000010f077824 */ /* 0x002fe200078e0200 */
[----:B------:R-:W0:Y:S01]  /*46b70*/  LDC R26, c[0x0][0x228] ;  /* 0x00008a00ff1a7b82 */ /* 0x000e220000000800 */
[----:B------:R1:W-:Y:S01]  /*46b80*/  @P3 STG.E.U16 desc[UR60][R12.64], R5 ;  /* 0x000000050c003986 */ /* 0x0003e2000c10153c */
[----:B------:R-:W-:Y:S01]  /*46b90*/  ISETP.LT.AND P5, PT, R23, R18, !P1 ;  /* 0x000000121700720c */ /* 0x000fe20004fa1270 */
[----:B------:R-:W-:Y:S01]  /*46ba0*/  VIADD R29, R3, 0x99 ;  /* 0x00000099031d7836 */ /* 0x000fe20000000000 */
[----:B---3--:R-:W-:-:S04]  /*46bb0*/  ISETP.LT.AND P3, PT, R156, R19, !P1 ;  /* 0x000000139c00720c */ /* 0x008fc80004f61270 */
[----:B------:R-:W2:Y:S01]  /*46bc0*/  LDC R15, c[0x0][0x228] ;  /* 0x00008a00ff0f7b82 */ /* 0x000ea20000000800 */
[----:B----4-:R-:W-:Y:S01]  /*46bd0*/  IMAD.IADD R11, R7, 0x1, R2 ;  /* 0x00000001070b7824 */ /* 0x010fe200078e0202 */
[----:B------:R-:W-:-:S06]  /*46be0*/  ISETP.GE.AND P2, PT, R29, R16, PT ;  /* 0x000000101d00720c */ /* 0x000fcc0003f46270 */
[----:B------:R-:W3:Y:S01]  /*46bf0*/  LDC R0, c[0x0][0x248] ;  /* 0x00009200ff007b82 */ /* 0x000ee20000000800 */
[----:B-1----:R-:W-:-:S07]  /*46c00*/  IMAD.WIDE R4, R7, 0x2, R20 ;  /* 0x0000000207047825 */ /* 0x002fce00078e0214 */
[----:B------:R-:W1:Y:S01]  /*46c10*/  LDC R10, c[0x0][0x22c] ;  /* 0x00008b00ff0a7b82 */ /* 0x000e620000000800 */
[----:B------:R-:W-:Y:S01]  /*46c20*/  IMAD.WIDE R6, R7, 0x2, R158 ;  /* 0x0000000207067825 */ /* 0x000fe200078e029e */
[----:B------:R-:W-:-:S06]  /*46c30*/  PRMT R18, R140, 0x7632, R18 ;  /* 0x000076328c127816 */ /* 0x000fcc0000000012 */
[----:B------:R-:W4:Y:S01]  /*46c40*/  LDC R14, c[0x0][0x228] ;  /* 0x00008a00ff0e7b82 */ /* 0x000f220000000800 */
[----:B------:R-:W-:Y:S01]  /*46c50*/  VIADD R16, R3, 0x9a ;  /* 0x0000009a03107836 */ /* 0x000fe20000000000 */
[----:B------:R-:W-:-:S06]  /*46c60*/  ISETP.LT.AND P6, PT, R23, R24, !P2 ;  /* 0x000000181700720c */ /* 0x000fcc00057c1270 */
[----:B------:R-:W4:Y:S01]  /*46c70*/  LDC R2, c[0x0][0x248] ;  /* 0x00009200ff027b82 */ /* 0x000f220000000800 */
[----:B------:R2:W-:Y:S01]  /*46c80*/  @P5 STG.E.U16 desc[UR60][R4.64], R140 ;  /* 0x0000008c04005986 */ /* 0x0005e2000c10153c */
[----:B------:R-:W-:-:S03]  /*46c90*/  ISETP.GE.AND P1, PT, R16, R17, PT ;  /* 0x000000111000720c */ /* 0x000fc60003f26270 */
[----:B------:R2:W-:Y:S03]  /*46ca0*/  @P3 STG.E.U16 desc[UR60][R6.64], R18 ;  /* 0x0000001206003986 */ /* 0x0005e6000c10153c */
[----:B------:R-:W4:Y:S01]  /*46cb0*/  LDC R12, c[0x0][0x22c] ;  /* 0x00008b00ff0c7b82 */ /* 0x000f220000000800 */
[----:B------:R-:W-:Y:S01]  /*46cc0*/  ISETP.LT.AND P3, PT, R156, R25, !P2 ;  /* 0x000000199c00720c */ /* 0x000fe20005761270 */
[----:B------:R-:W-:Y:S01]  /*46cd0*/  IMAD.WIDE R8, R11, 0x2, R20 ;  /* 0x000000020b087825 */ /* 0x000fe200078e0214 */
[----:B0-----:R-:W-:-:S05]  /*46ce0*/  ISETP.LT.AND P5, PT, R23, R26, !P1 ;  /* 0x0000001a1700720c */ /* 0x001fca0004fa1270 */
[----:B------:R-:W0:Y:S01]  /*46cf0*/  LDC R16, c[0x0][0x228] ;  /* 0x00008a00ff107b82 */ /* 0x000e220000000800 */
[----:B------:R-:W-:Y:S01]  /*46d00*/  VIADD R27, R3, 0x9b ;  /* 0x0000009b031b7836 */ /* 0x000fe20000000000 */
[----:B--2---:R-:W-:Y:S01]  /*46d10*/  ISETP.LT.AND P1, PT, R156, R15, !P1 ;  /* 0x0000000f9c00720c */ /* 0x004fe20004f21270 */
[----:B------:R-:W-:Y:S01]  /*46d20*/  IMAD.WIDE R4, R11, 0x2, R158 ;  /* 0x000000020b047825 */ /* 0x000fe200078e029e */
[----:B------:R-:W-:-:S04]  /*46d30*/  PRMT R7, R144, 0x7632, R7 ;  /* 0x0000763290077816 */ /* 0x000fc80000000007 */
[----:B------:R-:W2:Y:S01]  /*46d40*/  LDC R13, c[0x0][0x22c] ;  /* 0x00008b00ff0d7b82 */ /* 0x000ea20000000800 */
[----:B------:R3:W-:Y:S01]  /*46d50*/  @P6 STG.E.U16 desc[UR60][R8.64], R144 ;  /* 0x0000009008006986 */ /* 0x0007e2000c10153c */
[----:B-1----:R-:W-:-:S06]  /*46d60*/  ISETP.GE.AND P2, PT, R27, R10, PT ;  /* 0x0000000a1b00720c */ /* 0x002fcc0003f46270 */
[----:B------:R-:W1:Y:S01]  /*46d70*/  LDC R17, c[0x0][0x228] ;  /* 0x00008a00ff117b82 */ /* 0x000e620000000800 */
[----:B------:R4:W-:Y:S01]  /*46d80*/  @P3 STG.E.U16 desc[UR60][R4.64], R7 ;  /* 0x0000000704003986 */ /* 0x0009e2000c10153c */
[----:B---3--:R-:W-:-:S06]  /*46d90*/  IMAD.IADD R9, R11, 0x1, R0 ;  /* 0x000000010b097824 */ /* 0x008fcc00078e0200 */
[----:B------:R-:W3:Y:S01]  /*46da0*/  LDC R18, c[0x0][0x228] ;  /* 0x00008a00ff127b82 */ /* 0x000ee20000000800 */
[----:B----4-:R-:W-:Y:S01]  /*46db0*/  ISETP.LT.AND P3, PT, R23, R14, !P2 ;  /* 0x0000000e1700720c */ /* 0x010fe20005761270 */
[----:B------:R-:W-:Y:S01]  /*46dc0*/  IMAD.IADD R11, R9, 0x1, R2 ;  /* 0x00000001090b7824 */ /* 0x000fe200078e0202 */
[----:B------:R-:W-:Y:S01]  /*46dd0*/  PRMT R14, R141, 0x7632, R14 ;  /* 0x000076328d0e7816 */ /* 0x000fe2000000000e */
[----:B------:R-:W-:-:S04]  /*46de0*/  IMAD.WIDE R6, R9, 0x2, R20 ;  /* 0x0000000209067825 */ /* 0x000fc800078e0214 */
[----:B------:R-:W4:Y:S01]  /*46df0*/  LDC R19, c[0x0][0x228] ;  /* 0x00008a00ff137b82 */ /* 0x000f220000000800 */
[----:B------:R-:W-:Y:S01]  /*46e00*/  IMAD.WIDE R8, R9, 0x2, R158 ;  /* 0x0000000209087825 */ /* 0x000fe200078e029e */
[----:B------:R-:W-:Y:S03]  /*46e10*/  @P5 STG.E.U16 desc[UR60][R6.64], R141 ;  /* 0x0000008d06005986 */ /* 0x000fe6000c10153c */
[----:B------:R-:W-:-:S03]  /*46e20*/  VIADD R15, R3, 0x9c ;  /* 0x0000009c030f7836 */ /* 0x000fc60000000000 */
[----:B------:R-:W4:Y:S01]  /*46e30*/  LDC R0, c[0x0][0x248] ;  /* 0x00009200ff007b82 */ /* 0x000f220000000800 */
[----:B------:R4:W-:Y:S01]  /*46e40*/  @P1 STG.E.U16 desc[UR60][R8.64], R14 ;  /* 0x0000000e08001986 */ /* 0x0009e2000c10153c */
[----:B------:R-:W-:Y:S01]  /*46e50*/  ISETP.GE.AND P1, PT, R15, R12, PT ;  /* 0x0000000c0f00720c */ /* 0x000fe20003f26270 */
[----:B------:R-:W-:-:S05]  /*46e60*/  IMAD.WIDE R4, R11, 0x2, R20 ;  /* 0x000000020b047825 */ /* 0x000fca00078e0214 */
[----:B------:R-:W4:Y:S01]  /*46e70*/  LDC R25, c[0x0][0x228] ;  /* 0x00008a00ff197b82 */ /* 0x000f220000000800 */
[----:B------:R-:W-:Y:S01]  /*46e80*/  VIADD R10, R3, 0x9d ;  /* 0x0000009d030a7836 */ /* 0x000fe20000000000 */
[----:B0-----:R-:W-:-:S06]  /*46e90*/  ISETP.LT.AND P6, PT, R23, R16, !P1 ;  /* 0x000000101700720c */ /* 0x001fcc0004fc1270 */
[----:B------:R-:W0:Y:S01]  /*46ea0*/  LDC R2, c[0x0][0x248] ;  /* 0x00009200ff027b82 */ /* 0x000e220000000800 */
[----:B------:R4:W-:Y:S01]  /*46eb0*/  @P3 STG.E.U16 desc[UR60][R4.64], R145 ;  /* 0x0000009104003986 */ /* 0x0009e2000c10153c */
[----:B--2---:R-:W-:-:S06]  /*46ec0*/  ISETP.GE.AND P3, PT, R10, R13, PT ;  /* 0x0000000d0a00720c */ /* 0x004fcc0003f66270 */
[----:B------:R-:W2:Y:S01]  /*46ed0*/  LDC R16, c[0x0][0x22c] ;  /* 0x00008b00ff107b82 */ /* 0x000ea20000000800 */
[C---:B-1----:R-:W-:Y:S02]  /*46ee0*/  ISETP.LT.AND P2, PT, R156.reuse, R17, !P2 ;  /* 0x000000119c00720c */ /* 0x042fe40005741270 */
[----:B---3--:R-:W-:Y:S02]  /*46ef0*/  ISETP.LT.AND P5, PT, R23, R18, !P3 ;  /* 0x000000121700720c */ /* 0x008fe40005fa1270 */
[----:B----4-:R-:W-:-:S03]  /*46f00*/  ISETP.LT.AND P1, PT, R156, R19, !P1 ;  /* 0x000000139c00720c */ /* 0x010fc60004f21270 */
[----:B------:R-:W1:Y:S01]  /*46f10*/  LDC R14, c[0x0][0x248] ;  /* 0x00009200ff0e7b82 */ /* 0x000e620000000800 */
        /* <DEDUP_REMOVED lines=9> */
[C---:B0-----:R-:W-:Y:S02]  /*46fb0*/  IMAD.IADD R15, R9.reuse, 0x1, R2 ;  /* 0x00000001090f7824 */ /* 0x041fe400078e0202 */
[----:B------:R-:W0:Y:S01]  /*46fc0*/  LDC R0, c[0x0][0x248] ;  /* 0x00009200ff007b82 */ /* 0x000e220000000800 */
[----:B------:R-:W-:Y:S01]  /*46fd0*/  IMAD.WIDE R8, R9, 0x2, R158 ;  /* 0x0000000209087825 */ /* 0x000fe200078e029e */
[----:B------:R-:W-:Y:S03]  /*46fe0*/  @P2 STG.E.U16 desc[UR60][R4.64], R13 ;  /* 0x0000000d04002986 */ /* 0x000fe6000c10153c */
[----:B------:R-:W-:-:S03]  /*46ff0*/  VIADD R27, R3, 0x9e ;  /* 0x0000009e031b7836 */ /* 0x000fc60000000000 */
[----:B------:R-:W0:Y:S01]  /*47000*/  LDC R19, c[0x0][0x228] ;  /* 0x00008a00ff137b82 */ /* 0x000e220000000800 */
[----:B------:R1:W-:Y:S07]  /*47010*/  @P6 STG.E.U16 desc[UR60][R6.64], R142 ;  /* 0x0000008e06006986 */ /* 0x0003ee000c10153c */
[----:B------:R-:W0:Y:S01]  /*47020*/  LDC R25, c[0x0][0x228] ;  /* 0x00008a00ff197b82 */ /* 0x000e220000000800 */
[----:B------:R-:W-:Y:S01]  /*47030*/  @P1 STG.E.U16 desc[UR60][R8.64], R26 ;  /* 0x0000001a08001986 */ /* 0x000fe2000c10153c */
[----:B--2---:R-:W-:Y:S01]  /*47040*/  ISETP.GE.AND P1, PT, R27, R16, PT ;  /* 0x000000101b00720c */ /* 0x004fe20003f26270 */
[----:B------:R-:W-:-:S04]  /*47050*/  IMAD.WIDE R10, R15, 0x2, R20 ;  /* 0x000000020f0a7825 */ /* 0x000fc800078e0214 */
[----:B------:R-:W-:Y:S01]  /*47060*/  VIADD R2, R3, 0x9f ;  /* 0x0000009f03027836 */ /* 0x000fe20000000000 */
[----:B------:R-:W2:Y:S01]  /*47070*/  LDC R16, c[0x0][0x22c] ;  /* 0x00008b00ff107b82 */ /* 0x000ea20000000800 */
[----:B------:R-:W-:Y:S01]  /*47080*/  @P5 STG.E.U16 desc[UR60][R10.64], R146 ;  /* 0x000000920a005986 */ /* 0x000fe2000c10153c */
[----:B-1----:R-:W-:Y:S01]  /*47090*/  IMAD.IADD R7, R15, 0x1, R14 ;  /* 0x000000010f077824 */ /* 0x002fe200078e020e */
[----:B----4-:R-:W-:Y:S02]  /*470a0*/  ISETP.LT.AND P5, PT, R23, R18, !P1 ;  /* 0x000000121700720c */ /* 0x010fe40004fa1270 */
[----:B---3--:R-:W-:Y:S01]  /*470b0*/  ISETP.GE.AND P2, PT, R2, R17, PT ;  /* 0x000000110200720c */ /* 0x008fe20003f46270 */
[----:B------:R-:W-:Y:S01]  /*470c0*/  IMAD.WIDE R12, R15, 0x2, R158 ;  /* 0x000000020f0c7825 */ /* 0x000fe200078e029e */
[----:B------:R-:W-:Y:S01]  /*470d0*/  PRMT R5, R146, 0x7632, R5 ;  /* 0x0000763292057816 */ /* 0x000fe20000000005 */
[----:B------:R-:W1:Y:S01]  /*470e0*/  LDC R14, c[0x0][0x22c] ;  /* 0x00008b00ff0e7b82 */ /* 0x000e620000000800 */
[----:B------:R-:W-:-:S07]  /*470f0*/  ISETP.LT.AND P6, PT, R23, R24, !P2 ;  /* 0x000000181700720c */ /* 0x000fce00057c1270 */
[----:B------:R-:W3:Y:S01]  /*47100*/  LDC R18, c[0x0][0x228] ;  /* 0x00008a00ff127b82 */ /* 0x000ee20000000800 */
[----:B------:R4:W-:Y:S07]  /*47110*/  @P3 STG.E.U16 desc[UR60][R12.64], R5 ;  /* 0x000000050c003986 */ /* 0x0009ee000c10153c */
[----:B------:R-:W3:Y:S01]  /*47120*/  LDC R2, c[0x0][0x248] ;  /* 0x00009200ff027b82 */ /* 0x000ee20000000800 */
[----:B0-----:R-:W-:-:S07]  /*47130*/  ISETP.LT.AND P1, PT, R156, R19, !P1 ;  /* 0x000000139c00720c */ /* 0x001fce0004f21270 */
[----:B------:R-:W0:Y:S01]  /*47140*/  LDC R17, c[0x0][0x228] ;  /* 0x00008a00ff117b82 */ /* 0x000e220000000800 */
        /* <DEDUP_REMOVED lines=13> */
[----:B-1----:R-:W-:Y:S02]  /*47220*/  PRMT R5, R147, 0x7632, R5 ;  /* 0x0000763293057816 */ /* 0x002fe40000000005 */
[----:B------:R-:W1:Y:S01]  /*47230*/  LDC R16, c[0x0][0x228] ;  /* 0x00008a00ff107b82 */ /* 0x000e620000000800 */
[----:B------:R-:W-:Y:S01]  /*47240*/  VIADD R25, R3, 0xa1 ;  /* 0x000000a103197836 */ /* 0x000fe20000000000 */
[----:B------:R2:W-:Y:S06]  /*47250*/  @P1 STG.E.U16 desc[UR60][R6.64], R26 ;  /* 0x0000001a06001986 */ /* 0x0005ec000c10153c */
[----:B------:R-:W1:Y:S01]  /*47260*/  LDC R15, c[0x0][0x22c] ;  /* 0x00008b00ff0f7b82 */ /* 0x000e620000000800 */
[----:B------:R-:W-:Y:S01]  /*47270*/  @P6 STG.E.U16 desc[UR60][R8.64], R147 ;  /* 0x0000009308006986 */ /* 0x000fe2000c10153c */
[----:B------:R-:W-:-:S03]  /*47280*/  ISETP.GE.AND P1, PT, R25, R14, PT ;  /* 0x0000000e1900720c */ /* 0x000fc60003f26270 */
[----:B------:R4:W-:Y:S03]  /*47290*/  @P3 STG.E.U16 desc[UR60][R10.64], R5 ;  /* 0x000000050a003986 */ /* 0x0009e6000c10153c */
[----:B------:R-:W1:Y:S01]  /*472a0*/  LDC R19, c[0x0][0x228] ;  /* 0x00008a00ff137b82 */ /* 0x000e620000000800 */
[----:B---3--:R-:W-:Y:S01]  /*472b0*/  ISETP.LT.AND P3, PT, R23, R18, !P2 ;  /* 0x000000121700720c */ /* 0x008fe20005761270 */
[----:B--2---:R-:W-:Y:S01]  /*472c0*/  IMAD.IADD R7, R13, 0x1, R2 ;  /* 0x000000010d077824 */ /* 0x004fe200078e0202 */
[----:B0-----:R-:W-:Y:S02]  /*472d0*/  ISETP.LT.AND P2, PT, R156, R17, !P2 ;  /* 0x000000119c00720c */ /* 0x001fe40005741270 */
[----:B----4-:R-:W-:-:S03]  /*472e0*/  ISETP.LT.AND P5, PT, R23, R24, !P1 ;  /* 0x000000181700720c */ /* 0x010fc60004fa1270 */
[----:B------:R-:W0:Y:S01]  /*472f0*/  LDC R2, c[0x0][0x248] ;  /* 0x00009200ff027b82 */ /* 0x000e220000000800 */
        /* <DEDUP_REMOVED lines=15> */
[----:B-1----:R-:W-:-:S02]  /*473f0*/  ISETP.LT.AND P5, PT, R23, R16, !P3 ;  /* 0x000000101700720c */ /* 0x002fc40005fa1270 */
[----:B------:R-:W-:Y:S02]  /*47400*/  ISETP.GE.AND P2, PT, R10, R15, PT ;  /* 0x0000000f0a00720c */ /* 0x000fe40003f46270 */
[C---:B------:R-:W-:Y:S02]  /*47410*/  ISETP.LT.AND P1, PT, R156.reuse, R19, !P1 ;  /* 0x000000139c00720c */ /* 0x040fe40004f21270 */
[----:B------:R-:W1:Y:S08]  /*47420*/  LDC R15, c[0x0][0x22c] ;  /* 0x00008b00ff0f7b82 */ /* 0x000e700000000800 */
[----:B------:R-:W1:Y:S01]  /*47430*/  LDC R16, c[0x0][0x228] ;  /* 0x00008a00ff107b82 */ /* 0x000e620000000800 */
[----:B0-----:R-:W-:Y:S01]  /*47440*/  IMAD.IADD R9, R13, 0x1, R2 ;  /* 0x000000010d097824 */ /* 0x001fe200078e0202 */
[----:B--2---:R-:W-:-:S06]  /*47450*/  ISETP.LT.AND P6, PT, R156, R17, !P3 ;  /* 0x000000119c00720c */ /* 0x004fcc0005fc1270 */
[----:B------:R-:W0:Y:S01]  /*47460*/  LDC R19, c[0x0][0x228] ;  /* 0x00008a00ff137b82 */ /* 0x000e220000000800 */
        /* <DEDUP_REMOVED lines=20> */
[----:B-1----:R-:W-:Y:S01]  /*475b0*/  ISETP.LT.AND P6, PT, R23, R16, !P1 ;  /* 0x000000101700720c */ /* 0x002fe20004fc1270 */
[----:B------:R-:W1:Y:S02]  /*475c0*/  LDC R18, c[0x0][0x228] ;  /* 0x00008a00ff127b82 */ /* 0x000e640000000800 */
[----:B------:R4:W-:Y:S01]  /*475d0*/  @P3 STG.E.U16 desc[UR60][R10.64], R153 ;  /* 0x000000990a003986 */ /* 0x0009e2000c10153c */
[----:B------:R-:W-:-:S02]  /*475e0*/  ISETP.GE.AND P3, PT, R0, R15, PT ;  /* 0x0000000f0000720c */ /* 0x000fc40003f66270 */
[----:B0-----:R-:W-:-:S03]  /*475f0*/  ISETP.LT.AND P2, PT, R156, R19, !P2 ;  /* 0x000000139c00720c */ /* 0x001fc60005741270 */
[----:B------:R-:W0:Y:S01]  /*47600*/  LDC R16, c[0x0][0x22c] ;  /* 0x00008b00ff107b82 */ /* 0x000e220000000800 */
        /* <DEDUP_REMOVED lines=22> */
[----:B-1----:R-:W-:Y:S02]  /*47770*/  PRMT R5, R154, 0x7632, R5 ;  /* 0x000076329a057816 */ /* 0x002fe40000000005 */
[----:B------:R-:W1:Y:S01]  /*47780*/  LDC R14, c[0x0][0x228] ;  /* 0x00008a00ff0e7b82 */ /* 0x000e620000000800 */
[----:B------:R3:W-:Y:S01]  /*47790*/  @P5 STG.E.U16 desc[UR60][R10.64], R154 ;  /* 0x0000009a0a005986 */ /* 0x0007e2000c10153c */
[----:B----4-:R-:W-:-:S06]  /*477a0*/  IMAD.WIDE R12, R15, 0x2, R158 ;  /* 0x000000020f0c7825 */ /* 0x010fcc00078e029e */
[----:B------:R-:W4:Y:S01]  /*477b0*/  LDC R25, c[0x0][0x228] ;  /* 0x00008a00ff197b82 */ /* 0x000f220000000800 */
[----:B0-----:R-:W-:Y:S01]  /*477c0*/  ISETP.GE.AND P1, PT, R27, R16, PT ;  /* 0x000000101b00720c */ /* 0x001fe20003f26270 */
        /* <DEDUP_REMOVED lines=8> */
[----:B0-----:R-:W-:Y:S01]  /*47850*/  IMAD.WIDE R4, R7, 0x2, R20 ;  /* 0x0000000207047825 */ /* 0x001fe200078e0214 */
[----:B------:R-:W-:-:S06]  /*47860*/  PRMT R13, R151, 0x7632, R13 ;  /* 0x00007632970d7816 */ /* 0x000fcc000000000d */
[----:B------:R-:W0:Y:S01]  /*47870*/  LDC R0, c[0x0][0x248] ;  /* 0x00009200ff007b82 */ /* 0x000e220000000800 */
        /* <DEDUP_REMOVED lines=10> */
[----:B-1----:R-:W-:Y:S01]  /*47920*/  ISETP.LT.AND P5, PT, R23, R14, !P3 ;  /* 0x0000000e1700720c */ /* 0x002fe20005fa1270 */
[----:B------:R-:W-:Y:S01]  /*47930*/  VIADD R25, R3, 0xa9 ;  /* 0x000000a903197836 */ /* 0x000fe20000000000 */
[----:B------:R-:W1:Y:S08]  /*47940*/  LDC R12, c[0x0][0x22c] ;  /* 0x00008b00ff0c7b82 */ /* 0x000e700000000800 */
[----:B------:R-:W1:Y:S01]  /*47950*/  LDC R14, c[0x0][0x22c] ;  /* 0x00008b00ff0e7b82 */ /* 0x000e620000000800 */
[----:B--2---:R-:W-:Y:S01]  /*47960*/  ISETP.GE.AND P2, PT, R25, R10, PT ;  /* 0x0000000a1900720c */ /* 0x004fe20003f46270 */
[----:B0-----:R-:W-:Y:S01]  /*47970*/  IMAD.IADD R13, R11, 0x1, R0 ;  /* 0x000000010b0d7824 */ /* 0x001fe200078e0200 */
[----:B---3--:R-:W-:-:S05]  /*47980*/  ISETP.LT.AND P6, PT, R156, R15, !P3 ;  /* 0x0000000f9c00720c */ /* 0x008fca0005fc1270 */
[----:B------:R-:W0:Y:S01]  /*47990*/  LDC R18, c[0x0][0x228] ;  /* 0x00008a00ff127b82 */ /* 0x000e220000000800 */
        /* <DEDUP_REMOVED lines=25> */
[----:B---3--:R-:W-:-:S03]  /*47b30*/  ISETP.LT.AND P1, PT, R156, R19, !P1 ;  /* 0x000000139c00720c */ /* 0x008fc60004f21270 */
[----:B------:R-:W0:Y:S01]  /*47b40*/  LDC R24, c[0x0][0x228] ;  /* 0x00008a00ff187b82 */ /* 0x000e220000000800 */
[----:B------:R-:W-:Y:S01]  /*47b50*/  ISETP.LT.AND P2, PT, R156, R17, !P2 ;  /* 0x000000119c00720c */ /* 0x000fe20005741270 */
[----:B----4-:R-:W-:-:S06]  /*47b60*/  IMAD.IADD R9, R15, 0x1, R0 ;  /* 0x000000010f097824 */ /* 0x010fcc00078e0200 */
        /* <DEDUP_REMOVED lines=65> */
[----:B------:R-:W-:Y:S01]  /*47f80*/  IMAD.WIDE R8, R13, 0x2, R158 ;  /* 0x000000020d087825 */ /* 0x000fe200078e029e */
[----:B------:R-:W-:-:S06]  /*47f90*/  IADD3 R25, R3, 0xb1, RZ ;  /* 0x000000b103197810 */ /* 0x000fcc0007ffe0ff */
[----:B------:R-:W3:Y:S01]  /*47fa0*/  LDC R24, c[0x0][0x228] ;  /* 0x00008a00ff187b82 */ /* 0x000ee20000000800 */
[----:B------:R-:W-:Y:S01]  /*47fb0*/  IMAD.WIDE R4, R11, 0x2, R20 ;  /* 0x000000020b047825 */ /* 0x000fe200078e0214 */
[----:B------:R-:W-:Y:S03]  /*47fc0*/  @P5 STG.E.U16 desc[UR60][R6.64], R163 ;  /* 0x000000a306005986 */ /* 0x000fe6000c10153c */
[----:B------:R-:W-:-:S03]  /*47fd0*/  VIADD R17, R3, 0xb0 ;  /* 0x000000b003117836 */ /* 0x000fc60000000000 */
[----:B------:R-:W3:Y:S01]  /*47fe0*/  LDC R10, c[0x0][0x248] ;  /* 0x00009200ff0a7b82 */ /* 0x000ee20000000800 */
[----:B------:R3:W-:Y:S01]  /*47ff0*/  @P1 STG.E.U16 desc[UR60][R8.64], R16 ;  /* 0x0000001008001986 */ /* 0x0007e2000c10153c */
[----:B0-----:R-:W-:-:S03]  /*48000*/  ISETP.GE.AND P1, PT, R17, R12, PT ;  /* 0x0000000c1100720c */ /* 0x001fc60003f26270 */
[----:B------:R0:W-:Y:S01]  /*48010*/  @P3 STG.E.U16 desc[UR60][R4.64], R167 ;  /* 0x000000a704003986 */ /* 0x0001e2000c10153c */
[----:B-1----:R-:W-:Y:S02]  /*48020*/  ISETP.GE.AND P3, PT, R25, R14, PT ;  /* 0x0000000e1900720c */ /* 0x002fe40003f66270 */
        /* <DEDUP_REMOVED lines=24> */
[----:B-1----:R-:W-:-:S02]  /*481b0*/  ISETP.GE.AND P1, PT, R27, R14, PT ;  /* 0x0000000e1b00720c */ /* 0x002fc40003f26270 */
[----:B--2---:R-:W-:-:S04]  /*481c0*/  ISETP.LT.AND P3, PT, R156, R13, !P3 ;  /* 0x0000000d9c00720c */ /* 0x004fc80005f61270 */
        /* <DEDUP_REMOVED lines=163> */
[C---:B------:R-:W-:Y:S02]  /*48c00*/  VIADD R15, R3.reuse, 0xbe ;  /* 0x000000be030f7836 */ /* 0x040fe40000000000 */
[----:B------:R-:W-:Y:S01]  /*48c10*/  VIADD R0, R3, 0xbf ;  /* 0x000000bf03007836 */ /* 0x000fe20000000000 */
[----:B------:R-:W-:Y:S04]  /*48c20*/  @P5 STG.E.U16 desc[UR60][R6.64], R178 ;  /* 0x000000b206005986 */ /* 0x000fe8000c10153c */
        /* <DEDUP_REMOVED lines=174> */
[----:B------:R-:W-:Y:S02]  /*49710*/  ISETP.LT.AND P1, PT, R156, R19, !P1 ;  /* 0x000000139c00720c */ /* 0x000fe40004f21270 */
[----:B------:R-:W1:Y:S08]  /*49720*/  LDC R15, c[0x0][0x22c] ;  /* 0x00008b00ff0f7b82 */ /* 0x000e700000000800 */
[----:B------:R-:W1:Y:S01]  /*49730*/  LDC R16, c[0x0][0x228] ;  /* 0x00008a00ff107b82 */ /* 0x000e620000000800 */
[----:B0-----:R-:W-:-:S07]  /*49740*/  IADD3 R9, R13, R2, RZ ;  /* 0x000000020d097210 */ /* 0x001fce0007ffe0ff */
[----:B------:R-:W0:Y:S01]  /*49750*/  LDC R19, c[0x0][0x228] ;  /* 0x00008a00ff137b82 */ /* 0x000e220000000800 */
[----:B--2---:R-:W-:Y:S01]  /*49760*/  ISETP.LT.AND P6, PT, R156, R17, !P3 ;  /* 0x000000119c00720c */ /* 0x004fe20005fc1270 */
[----:B------:R-:W-:-:S06]  /*49770*/  IMAD.WIDE R4, R13, 0x2, R158 ;  /* 0x000000020d047825 */ /* 0x000fcc00078e029e */
[----:B------:R-:W2:Y:S01]  /*49780*/  LDC R24, c[0x0][0x228] ;  /* 0x00008a00ff187b82 */ /* 0x000ea20000000800 */
[----:B------:R-:W-:Y:S02]  /*49790*/  PRMT R7, R196, 0x7632, R7 ;  /* 0x00007632c4077816 */ /* 0x000fe40000000007 */
[----:B---3--:R-:W-:-:S05]  /*497a0*/  ISETP.LT.AND P3, PT, R23, R18, !P2 ;  /* 0x000000121700720c */ /* 0x008fca0005761270 */
        /* <DEDUP_REMOVED lines=191> */
[----:B------:R-:W3:Y:S08]  /*4a3a0*/  LDC R16, c[0x0][0x22c] ;  /* 0x00008b00ff107b82 */ /* 0x000ef00000000800 */
[----:B------:R-:W4:Y:S08]  /*4a3b0*/  LDC R18, c[0x0][0x228] ;  /* 0x00008a00ff127b82 */ /* 0x000f300000000800 */
[----:B------:R-:W4:Y:S01]  /*4a3c0*/  LDC R19, c[0x0][0x228] ;  /* 0x00008a00ff137b82 */ /* 0x000f220000000800 */
[----:B------:R-:W-:Y:S01]  /*4a3d0*/  ISETP.LT.AND P5, PT, R23, R24, !P3 ;  /* 0x000000181700720c */ /* 0x000fe20005fa1270 */
[----:B0-----:R-:W-:Y:S01]  /*4a3e0*/  IMAD.WIDE R4, R11, 0x2, R158 ;  /* 0x000000020b047825 */ /* 0x001fe200078e029e */
[----:B------:R-:W-:-:S05]  /*4a3f0*/  PRMT R26, R207, 0x7632, R26 ;  /* 0x00007632cf1a7816 */ /* 0x000fca000000001a */
[----:B------:R-:W0:Y:S01]  /*4a400*/  LDC R2, c[0x0][0x248] ;  /* 0x00009200ff027b82 */ /* 0x000e220000000800 */
[----:B------:R-:W-:Y:S01]  /*4a410*/  IMAD.WIDE R6, R9, 0x2, R20 ;  /* 0x0000000209067825 */ /* 0x000fe200078e0214 */
[----:B------:R-:W-:-:S03]  /*4a420*/  PRMT R11, R208, 0x7632, R11 ;  /* 0x00007632d00b7816 */ /* 0x000fc6000000000b */
[----:B------:R-:W-:-:S03]  /*4a430*/  IMAD.IADD R15, R9, 0x1, R10 ;  /* 0x00000001090f7824 */ /* 0x000fc600078e020a */
[----:B------:R-:W0:Y:S01]  /*4a440*/  LDC R24, c[0x0][0x228] ;  /* 0x00008a00ff187b82 */ /* 0x000e220000000800 */
[----:B------:R-:W-:Y:S01]  /*4a450*/  IMAD.WIDE R8, R9, 0x2, R158 ;  /* 0x0000000209087825 */ /* 0x000fe200078e029e */
[----:B------:R3:W-:Y:S06]  /*4a460*/  @P2 STG.E.U16 desc[UR60][R4.64], R26 ;  /* 0x0000001a04002986 */ /* 0x0007ec000c10153c */
[----:B------:R-:W0:Y:S01]  /*4a470*/  LDC R25, c[0x0][0x228] ;  /* 0x00008a00ff197b82 */ /* 0x000e220000000800 */
[C---:B------:R-:W-:Y:S01]  /*4a480*/  VIADD R27, R3.reuse, 0xda ;  /* 0x000000da031b7836 */ /* 0x040fe20000000000 */
[----:B------:R4:W-:Y:S01]  /*4a490*/  @P6 STG.E.U16 desc[UR60][R6.64], R208 ;  /* 0x000000d006006986 */ /* 0x0009e2000c10153c */
[----:B-1----:R-:W-:Y:S01]  /*4a4a0*/  ISETP.LT.AND P3, PT, R156, R13, !P3 ;  /* 0x0000000d9c00720c */ /* 0x002fe20005f61270 */
[----:B------:R-:W-:-:S02]  /*4a4b0*/  VIADD R29, R3, 0xdb ;  /* 0x000000db031d7836 */ /* 0x000fc40000000000 */
[----:B------:R1:W-:Y:S02]  /*4a4c0*/  @P1 STG.E.U16 desc[UR60][R8.64], R11 ;  /* 0x0000000b08001986 */ /* 0x0003e4000c10153c */
[----:B------:R-:W0:Y:S01]  /*4a4d0*/  LDC R17, c[0x0][0x22c] ;  /* 0x00008b00ff117b82 */ /* 0x000e220000000800 */
[----:B--2---:R-:W-:Y:S02]  /*4a4e0*/  ISETP.GE.AND P1, PT, R27, R14, PT ;  /* 0x0000000e1b00720c */ /* 0x004fe40003f26270 */
[----:B---3--:R-:W-:Y:S01]  /*4a4f0*/  ISETP.GE.AND P2, PT, R29, R16, PT ;  /* 0x000000101d00720c */ /* 0x008fe20003f46270 */
[----:B------:R-:W-:Y:S01]  /*4a500*/  IMAD.WIDE R12, R15, 0x2, R158 ;  /* 0x000000020f0c7825 */ /* 0x000fe200078e029e */
[----:B------:R-:W-:-:S03]  /*4a510*/  PRMT R5, R212, 0x7632, R5 ;  /* 0x00007632d4057816 */ /* 0x000fc60000000005 */
[C---:B----4-:R-:W-:Y:S01]  /*4a520*/  IMAD.IADD R7, R15.reuse, 0x1, R0 ;  /* 0x000000010f077824 */ /* 0x050fe200078e0200 */
[----:B------:R-:W2:Y:S01]  /*4a530*/  LDC R16, c[0x0][0x228] ;  /* 0x00008a00ff107b82 */ /* 0x000ea20000000800 */
[----:B-1----:R-:W-:-:S05]  /*4a540*/  IMAD.WIDE R10, R15, 0x2, R20 ;  /* 0x000000020f0a7825 */ /* 0x002fca00078e0214 */
[----:B------:R-:W-:Y:S01]  /*4a550*/  @P5 STG.E.U16 desc[UR60][R10.64], R212 ;  /* 0x000000d40a005986 */ /* 0x000fe2000c10153c */
[C---:B------:R-:W-:Y:S01]  /*4a560*/  ISETP.LT.AND P5, PT, R23.reuse, R18, !P1 ;  /* 0x000000121700720c */ /* 0x040fe20004fa1270 */
[----:B------:R-:W1:Y:S01]  /*4a570*/  LDC R0, c[0x0][0x248] ;  /* 0x00009200ff007b82 */ /* 0x000e620000000800 */
[----:B------:R-:W-:Y:S01]  /*4a580*/  ISETP.LT.AND P1, PT, R156, R19, !P1 ;  /* 0x000000139c00720c */ /* 0x000fe20004f21270 */
[----:B------:R3:W-:Y:S06]  /*4a590*/  @P3 STG.E.U16 desc[UR60][R12.64], R5 ;  /* 0x000000050c003986 */ /* 0x0007ec000c10153c */
[----:B------:R-:W4:Y:S01]  /*4a5a0*/  LDC R19, c[0x0][0x228] ;  /* 0x00008a00ff137b82 */ /* 0x000f220000000800 */
[----:B0-----:R-:W-:-:S02]  /*4a5b0*/  ISETP.LT.AND P6, PT, R23, R24, !P2 ;  /* 0x000000181700720c */ /* 0x001fc400057c1270 */
[----:B------:R-:W-:Y:S01]  /*4a5c0*/  ISETP.LT.AND P3, PT, R156, R25, !P2 ;  /* 0x000000199c00720c */ /* 0x000fe20005761270 */
[----:B---3--:R-:W-:-:S04]  /*4a5d0*/  IMAD.IADD R13, R7, 0x1, R2 ;  /* 0x00000001070d7824 */ /* 0x008fc800078e0202 */
[----:B------:R-:W0:Y:S01]  /*4a5e0*/  LDC R14, c[0x0][0x22c] ;  /* 0x00008b00ff0e7b82 */ /* 0x000e220000000800 */
[----:B------:R-:W-:Y:S01]  /*4a5f0*/  IMAD.WIDE R4, R7, 0x2, R20 ;  /* 0x0000000207047825 */ /* 0x000fe200078e0214 */
[----:B------:R-:W-:-:S06]  /*4a600*/  PRMT R11, R209, 0x7632, R11 ;  /* 0x00007632d10b7816 */ /* 0x000fcc000000000b */
[----:B------:R-:W3:Y:S01]  /*4a610*/  LDC R2, c[0x0][0x248] ;  /* 0x00009200ff027b82 */ /* 0x000ee20000000800 */
[----:B------:R-:W-:-:S04]  /*4a620*/  IMAD.WIDE R6, R7, 0x2, R158 ;  /* 0x0000000207067825 */ /* 0x000fc800078e029e */
[----:B------:R-:W-:-:S03]  /*4a630*/  VIADD R10, R3, 0xdc ;  /* 0x000000dc030a7836 */ /* 0x000fc60000000000 */
[----:B------:R-:W3:Y:S01]  /*4a640*/  LDC R18, c[0x0][0x228] ;  /* 0x00008a00ff127b82 */ /* 0x000ee20000000800 */
[----:B------:R2:W-:Y:S01]  /*4a650*/  @P5 STG.E.U16 desc[UR60][R4.64], R209 ;  /* 0x000000d104005986 */ /* 0x0005e2000c10153c */
[----:B------:R-:W-:Y:S01]  /*4a660*/  IMAD.WIDE R8, R13, 0x2, R20 ;  /* 0x000000020d087825 */ /* 0x000fe200078e0214 */
[----:B------:R-:W-:Y:S02]  /*4a670*/  ISETP.GE.AND P2, PT, R10, R17, PT ;  /* 0x000000110a00720c */ /* 0x000fe40003f46270 */
[----:B------:R1:W-:Y:S03]  /*4a680*/  @P1 STG.E.U16 desc[UR60][R6.64], R11 ;  /* 0x0000000b06001986 */ /* 0x0003e6000c10153c */
[----:B------:R-:W3:Y:S01]  /*4a690*/  LDC R12, c[0x0][0x22c] ;  /* 0x00008b00ff0c7b82 */ /* 0x000ee20000000800 */
[----:B------:R-:W-:Y:S01]  /*4a6a0*/  @P6 STG.E.U16 desc[UR60][R8.64], R213 ;  /* 0x000000d508006986 */ /* 0x000fe2000c10153c */
[----:B--2---:R-:W-:-:S06]  /*4a6b0*/  PRMT R5, R213, 0x7632, R5 ;  /* 0x00007632d5057816 */ /* 0x004fcc0000000005 */
[----:B------:R-:W2:Y:S01]  /*4a6c0*/  LDC R17, c[0x0][0x228] ;  /* 0x00008a00ff117b82 */ /* 0x000ea20000000800 */
[----:B-1----:R-:W-:-:S07]  /*4a6d0*/  IMAD.WIDE R10, R13, 0x2, R158 ;  /* 0x000000020d0a7825 */ /* 0x002fce00078e029e */
[----:B------:R-:W1:Y:S01]  /*4a6e0*/  LDC R15, c[0x0][0x22c] ;  /* 0x00008b00ff0f7b82 */ /* 0x000e620000000800 */
[----:B------:R3:W-:Y:S01]  /*4a6f0*/  @P3 STG.E.U16 desc[UR60][R10.64], R5 ;  /* 0x000000050a003986 */ /* 0x0007e2000c10153c */
[----:B------:R-:W-:Y:S01]  /*4a700*/  IMAD.IADD R7, R13, 0x1, R0 ;  /* 0x000000010d077824 */ /* 0x000fe200078e0200 */
[----:B------:R-:W-:Y:S01]  /*4a710*/  ISETP.LT.AND P3, PT, R23, R16, !P2 ;  /* 0x000000101700720c */ /* 0x000fe20005761270 */
[----:B------:R-:W-:Y:S01]  /*4a720*/  VIADD R25, R3, 0xdd ;  /* 0x000000dd03197836 */ /* 0x000fe20000000000 */
[----:B----4-:R-:W-:-:S03]  /*4a730*/  ISETP.LT.AND P2, PT, R156, R19, !P2 ;  /* 0x000000139c00720c */ /* 0x010fc60005741270 */
[----:B------:R-:W4:Y:S01]  /*4a740*/  LDC R24, c[0x0][0x228] ;  /* 0x00008a00ff187b82 */ /* 0x000f220000000800 */
[----:B0-----:R-:W-:-:S07]  /*4a750*/  ISETP.GE.AND P1, PT, R25, R14, PT ;  /* 0x0000000e1900720c */ /* 0x001fce0003f26270 */
[----:B------:R-:W0:Y:S01]  /*4a760*/  LDC R0, c[0x0][0x248] ;  /* 0x00009200ff007b82 */ /* 0x000e220000000800 */
[----:B---3--:R-:W-:-:S07]  /*4a770*/  IMAD.IADD R13, R7, 0x1, R2 ;  /* 0x00000001070d7824 */ /* 0x008fce00078e0202 */
[----:B------:R-:W3:Y:S01]  /*4a780*/  LDC R19, c[0x0][0x228] ;  /* 0x00008a00ff137b82 */ /* 0x000ee20000000800 */
[----:B------:R-:W-:Y:S01]  /*4a790*/  ISETP.LT.AND P5, PT, R23, R18, !P1 ;  /* 0x000000121700720c */ /* 0x000fe20004fa1270 */
[----:B------:R-:W-:Y:S01]  /*4a7a0*/  IMAD.WIDE R4, R7, 0x2, R20 ;  /* 0x0000000207047825 */ /* 0x000fe200078e0214 */
[----:B------:R-:W-:-:S03]  /*4a7b0*/  PRMT R18, R210, 0x7632, R18 ;  /* 0x00007632d2127816 */ /* 0x000fc60000000012 */
[----:B------:R-:W-:Y:S02]  /*4a7c0*/  IMAD.WIDE R6, R7, 0x2, R158 ;  /* 0x0000000207067825 */ /* 0x000fe400078e029e */
[----:B------:R-:W0:Y:S02]  /*4a7d0*/  LDC R16, c[0x0][0x228] ;  /* 0x00008a00ff107b82 */ /* 0x000e240000000800 */
[----:B------:R-:W-:-:S06]  /*4a7e0*/  VIADD R11, R3, 0xde ;  /* 0x000000de030b7836 */ /* 0x000fcc0000000000 */
[----:B------:R-:W0:Y:S01]  /*4a7f0*/  LDC R2, c[0x0][0x248] ;  /* 0x00009200ff027b82 */ /* 0x000e220000000800 */
[----:B------:R4:W-:Y:S01]  /*4a800*/  @P3 STG.E.U16 desc[UR60][R4.64], R210 ;  /* 0x000000d204003986 */ /* 0x0009e2000c10153c */
[----:B------:R-:W-:-:S03]  /*4a810*/  VIADD R10, R3, 0xdf ;  /* 0x000000df030a7836 */ /* 0x000fc60000000000 */
[----:B------:R3:W-:Y:S01]  /*4a820*/  @P2 STG.E.U16 desc[UR60][R6.64], R18 ;  /* 0x0000001206002986 */ /* 0x0007e2000c10153c */
[----:B------:R-:W-:Y:S02]  /*4a830*/  ISETP.GE.AND P2, PT, R11, R12, PT ;  /* 0x0000000c0b00720c */ /* 0x000fe40003f46270 */
[----:B------:R-:W0:Y:S01]  /*4a840*/  LDC R14, c[0x0][0x22c] ;  /* 0x00008b00ff0e7b82 */ /* 0x000e220000000800 */
[----:B------:R-:W-:Y:S01]  /*4a850*/  IMAD.WIDE R8, R13, 0x2, R20 ;  /* 0x000000020d087825 */ /* 0x000fe200078e0214 */
[----:B--2---:R-:W-:Y:S02]  /*4a860*/  ISETP.LT.AND P3, PT, R156, R17, !P1 ;  /* 0x000000119c00720c */ /* 0x004fe40004f61270 */
[----:B-1----:R-:W-:-:S04]  /*4a870*/  ISETP.GE.AND P1, PT, R10, R15, PT ;  /* 0x0000000f0a00720c */ /* 0x002fc80003f26270 */
[----:B------:R-:W1:Y:S01]  /*4a880*/  LDC R12, c[0x0][0x22c] ;  /* 0x00008b00ff0c7b82 */ /* 0x000e620000000800 */
[----:B------:R0:W-:Y:S01]  /*4a890*/  @P5 STG.E.U16 desc[UR60][R8.64], R214 ;  /* 0x000000d608005986 */ /* 0x0001e2000c10153c */
[----:B----4-:R-:W-:Y:S01]  /*4a8a0*/  ISETP.LT.AND P5, PT, R23, R24, !P2 ;  /* 0x000000181700720c */ /* 0x010fe200057a1270 */
[----:B------:R-:W-:-:S05]  /*4a8b0*/  IMAD.WIDE R4, R13, 0x2, R158 ;  /* 0x000000020d047825 */ /* 0x000fca00078e029e */
[----:B------:R-:W2:Y:S01]  /*4a8c0*/  LDC R15, c[0x0][0x228] ;  /* 0x00008a00ff0f7b82 */ /* 0x000ea20000000800 */
[----:B---3--:R-:W-:Y:S02]  /*4a8d0*/  ISETP.LT.AND P2, PT, R156, R19, !P2 ;  /* 0x000000139c00720c */ /* 0x008fe40005741270 */
[----:B------:R-:W-:Y:S01]  /*4a8e0*/  PRMT R7, R214, 0x7632, R7 ;  /* 0x00007632d6077816 */ /* 0x000fe20000000007 */
[----:B0-----:R-:W-:-:S04]  /*4a8f0*/  IMAD.IADD R9, R13, 0x1, R0 ;  /* 0x000000010d097824 */ /* 0x001fc800078e0200 */
[----:B------:R-:W0:Y:S01]  /*4a900*/  LDC R18, c[0x0][0x228] ;  /* 0x00008a00ff127b82 */ /* 0x000e220000000800 */
[----:B------:R3:W-:Y:S07]  /*4a910*/  @P3 STG.E.U16 desc[UR60][R4.64], R7 ;  /* 0x0000000704003986 */ /* 0x0007ee000c10153c */
[----:B------:R-:W4:Y:S01]  /*4a920*/  LDC R17, c[0x0][0x228] ;  /* 0x00008a00ff117b82 */ /* 0x000f220000000800 */
[----:B------:R-:W-:-:S07]  /*4a930*/  ISETP.LT.AND P6, PT, R23, R16, !P1 ;  /* 0x000000101700720c */ /* 0x000fce0004fc1270 */
[----:B------:R-:W4:Y:S01]  /*4a940*/  LDC R24, c[0x0][0x228] ;  /* 0x00008a00ff187b82 */ /* 0x000f220000000800 */
[----:B---3--:R-:W-:-:S07]  /*4a950*/  IMAD.WIDE R6, R9, 0x2, R20 ;  /* 0x0000000209067825 */ /* 0x008fce00078e0214 */
[----:B------:R-:W3:Y:S01]  /*4a960*/  LDC R0, c[0x0][0x248] ;  /* 0x00009200ff007b82 */ /* 0x000ee20000000800 */
[----:B------:R-:W-:-:S07]  /*4a970*/  IMAD.IADD R11, R9, 0x1, R2 ;  /* 0x00000001090b7824 */ /* 0x000fce00078e0202 */
[----:B------:R-:W3:Y:S01]  /*4a980*/  LDC R13, c[0x0][0x228] ;  /* 0x00008a00ff0d7b82 */ /* 0x000ee20000000800 */
[----:B------:R-:W-:Y:S01]  /*4a990*/  IMAD.WIDE R8, R9, 0x2, R158 ;  /* 0x0000000209087825 */ /* 0x000fe200078e029e */
[----:B------:R-:W-:-:S06]  /*4a9a0*/  PRMT R16, R211, 0x7632, R16 ;  /* 0x00007632d3107816 */ /* 0x000fcc0000000010 */
[----:B------:R-:W3:Y:S01]  /*4a9b0*/  LDC R10, c[0x0][0x248] ;  /* 0x00009200ff0a7b82 */ /* 0x000ee20000000800 */
[C---:B------:R-:W-:Y:S01]  /*4a9c0*/  VIADD R25, R3.reuse, 0xe1 ;  /* 0x000000e103197836 */ /* 0x040fe20000000000 */
[----:B------:R-:W-:Y:S01]  /*4a9d0*/  @P5 STG.E.U16 desc[UR60][R6.64], R211 ;  /* 0x000000d306005986 */ /* 0x000fe2000c10153c */
[----:B------:R-:W-:-:S03]  /*4a9e0*/  VIADD R19, R3, 0xe0 ;  /* 0x000000e003137836 */ /* 0x000fc60000000000 */
[----:B------:R3:W-:Y:S01]  /*4a9f0*/  @P2 STG.E.U16 desc[UR60][R8.64], R16 ;  /* 0x0000001008002986 */ /* 0x0007e2000c10153c */
[----:B------:R-:W-:Y:S01]  /*4aa00*/  ISETP.GE.AND P2, PT, R25, R14, PT ;  /* 0x0000000e1900720c */ /* 0x000fe20003f46270 */
[----:B------:R-:W3:Y:S01]  /*4aa10*/  LDC R2, c[0x0][0x248] ;  /* 0x00009200ff027b82 */ /* 0x000ee20000000800 */
[----:B-1----:R-:W-:Y:S01]  /*4aa20*/  ISETP.GE.AND P3, PT, R19, R12, PT ;  /* 0x0000000c1300720c */ /* 0x002fe20003f66270 */
[----:B------:R-:W-:Y:S01]  /*4aa30*/  IMAD.WIDE R4, R11, 0x2, R20 ;  /* 0x000000020b047825 */ /* 0x000fe200078e0214 */
[----:B--2---:R-:W-:-:S05]  /*4aa40*/  ISETP.LT.AND P1, PT, R156, R15, !P1 ;  /* 0x0000000f9c00720c */ /* 0x004fca0004f21270 */
[----:B------:R-:W1:Y:S01]  /*4aa50*/  LDC R14, c[0x0][0x22c] ;  /* 0x00008b00ff0e7b82 */ /* 0x000e620000000800 */
[----:B0-----:R-:W-:Y:S01]  /*4aa60*/  ISETP.LT.AND P5, PT, R23, R18, !P3 ;  /* 0x000000121700720c */ /* 0x001fe20005fa1270 */
[----:B------:R0:W-:Y:S01]  /*4aa70*/  @P6 STG.E.U16 desc[UR60][R4.64], R215 ;  /* 0x000000d704006986 */ /* 0x0001e2000c10153c */
[----:B----4-:R-:W-:Y:S01]  /*4aa80*/  ISETP.LT.AND P3, PT, R156, R17, !P3 ;  /* 0x000000119c00720c */ /* 0x010fe20005f61270 */
[----:B---3--:R-:W-:Y:S01]  /*4aa90*/  IMAD.IADD R9, R11, 0x1, R0 ;  /* 0x000000010b097824 */ /* 0x008fe200078e0200 */
[----:B------:R-:W-:-:S03]  /*4aaa0*/  ISETP.LT.AND P6, PT, R23, R24, !P2 ;  /* 0x000000181700720c */ /* 0x000fc600057c1270 */
[----:B------:R-:W2:Y:S01]  /*4aab0*/  LDC R18, c[0x0][0x228] ;  /* 0x00008a00ff127b82 */ /* 0x000ea20000000800 */
[----:B------:R-:W-:Y:S01]  /*4aac0*/  ISETP.LT.AND P2, PT, R156, R13, !P2 ;  /* 0x0000000d9c00720c */ /* 0x000fe20005741270 */
[----:B------:R-:W-:Y:S01]  /*4aad0*/  IMAD.IADD R15, R9, 0x1, R10 ;  /* 0x00000001090f7824 */ /* 0x000fe200078e020a */
[----:B------:R-:W-:-:S05]  /*4aae0*/  PRMT R26, R215, 0x7632, R26 ;  /* 0x00007632d71a7816 */ /* 0x000fca000000001a */
[----:B------:R-:W3:Y:S01]  /*4aaf0*/  LDC R19, c[0x0][0x228] ;  /* 0x00008a00ff137b82 */ /* 0x000ee20000000800 */
[----:B0-----:R-:W-:Y:S01]  /*4ab00*/  IMAD.WIDE R4, R11, 0x2, R158 ;  /* 0x000000020b047825 */ /* 0x001fe200078e029e */
[----:B------:R-:W-:-:S06]  /*4ab10*/  PRMT R28, R216, 0x7632, R28 ;  /* 0x00007632d81c7816 */ /* 0x000fcc000000001c */
[----:B------:R-:W0:Y:S01]  /*4ab20*/  LDC R16, c[0x0][0x22c] ;  /* 0x00008b00ff107b82 */ /* 0x000e220000000800 */
[C---:B------:R-:W-:Y:S01]  /*4ab30*/  IMAD.WIDE R6, R9.reuse, 0x2, R20 ;  /* 0x0000000209067825 */ /* 0x040fe200078e0214 */
[----:B------:R4:W-:Y:S03]  /*4ab40*/  @P1 STG.E.U16 desc[UR60][R4.64], R26 ;  /* 0x0000001a04001986 */ /* 0x0009e6000c10153c */
[----:B------:R-:W-:-:S03]  /*4ab50*/  IMAD.WIDE R8, R9, 0x2, R158 ;  /* 0x0000000209087825 */ /* 0x000fc600078e029e */
[----:B------:R-:W0:Y:S01]  /*4ab60*/  LDC R0, c[0x0][0x248] ;  /* 0x00009200ff007b82 */ /* 0x000e220000000800 */
[C---:B------:R-:W-:Y:S01]  /*4ab70*/  IMAD.WIDE R10, R15.reuse, 0x2, R20 ;  /* 0x000000020f0a7825 */ /* 0x040fe200078e0214 */
[----:B------:R3:W-:Y:S03]  /*4ab80*/  @P5 STG.E.U16 desc[UR60][R6.64], R216 ;  /* 0x000000d806005986 */ /* 0x0007e6000c10153c */
[----:B------:R-:W-:Y:S01]  /*4ab90*/  IMAD.WIDE R12, R15, 0x2, R158 ;  /* 0x000000020f0c7825 */ /* 0x000fe200078e029e */
[----:B----4-:R-:W-:Y:S02]  /*4aba0*/  PRMT R5, R220, 0x7632, R5 ;  /* 0x00007632dc057816 */ /* 0x010fe40000000005 */
[----:B------:R-:W4:Y:S01]  /*4abb0*/  LDC R24, c[0x0][0x228] ;  /* 0x00008a00ff187b82 */ /* 0x000f220000000800 */
[----:B------:R-:W-:Y:S01]  /*4abc0*/  VIADD R27, R3, 0xe2 ;  /* 0x000000e2031b7836 */ /* 0x000fe20000000000 */
[----:B------:R-:W-:Y:S06]  /*4abd0*/  @P3 STG.E.U16 desc[UR60][R8.64], R28 ;  /* 0x0000001c08003986 */ /* 0x000fec000c10153c */
[----:B------:R-:W4:Y:S01]  /*4abe0*/  LDC R17, c[0x0][0x22c] ;  /* 0x00008b00ff117b82 */ /* 0x000f220000000800 */
[----:B------:R-:W-:Y:S04]  /*4abf0*/  @P6 STG.E.U16 desc[UR60][R10.64], R220 ;  /* 0x000000dc0a006986 */ /* 0x000fe8000c10153c */
[----:B------:R0:W-:Y:S03]  /*4ac00*/  @P2 STG.E.U16 desc[UR60][R12.64], R5 ;  /* 0x000000050c002986 */ /* 0x0001e6000c10153c */
[----:B------:R-:W4:Y:S01]  /*4ac10*/  LDC R25, c[0x0][0x228] ;  /* 0x00008a00ff197b82 */ /* 0x000f220000000800 */
[----:B-1----:R-:W-:-:S07]  /*4ac20*/  ISETP.GE.AND P2, PT, R27, R14, PT ;  /* 0x0000000e1b00720c */ /* 0x002fce0003f46270 */
[----:B------:R-:W1:Y:S01]  /*4ac30*/  LDC R26, c[0x0][0x228] ;  /* 0x00008a00ff1a7b82 */ /* 0x000e620000000800 */
[----:B------:R-:W-:Y:S01]  /*4ac40*/  VIADD R29, R3, 0xe3 ;  /* 0x000000e3031d7836 */ /* 0x000fe20000000000 */
[----:B--2---:R-:W-:-:S06]  /*4ac50*/  ISETP.LT.AND P6, PT, R23, R18, !P2 ;  /* 0x000000121700720c */ /* 0x004fcc00057c1270 */
[----:B------:R-:W2:Y:S01]  /*4ac60*/  LDC R14, c[0x0][0x248] ;  /* 0x00009200ff0e7b82 */ /* 0x000ea20000000800 */
[----:B---3--:R-:W-:Y:S01]  /*4ac70*/  ISETP.LT.AND P2, PT, R156, R19, !P2 ;  /* 0x000000139c00720c */ /* 0x008fe20005741270 */
[----:B------:R-:W-:Y:S01]  /*4ac80*/  IMAD.IADD R7, R15, 0x1, R2 ;  /* 0x000000010f077824 */ /* 0x000fe200078e0202 */
[----:B0-----:R-:W-:Y:S01]  /*4ac90*/  ISETP.GE.AND P3, PT, R29, R16, PT ;  /* 0x000000101d00720c */ /* 0x001fe20003f66270 */
[----:B------:R-:W-:-:S04]  /*4aca0*/  VIADD R2, R3, 0xe4 ;  /* 0x000000e403027836 */ /* 0x000fc80000000000 */
[----:B------:R-:W0:Y:S01]  /*4acb0*/  LDC R19, c[0x0][0x228] ;  /* 0x00008a00ff137b82 */ /* 0x000e220000000800 */
[----:B------:R-:W-:Y:S01]  /*4acc0*/  IMAD.WIDE R4, R7, 0x2, R20 ;  /* 0x0000000207047825 */ /* 0x000fe200078e0214 */
[----:B------:R-:W-:-:S03]  /*4acd0*/  PRMT R9, R217, 0x7632, R9 ;  /* 0x00007632d9097816 */ /* 0x000fc60000000009 */
[----:B------:R-:W-:-:S03]  /*4ace0*/  IMAD.IADD R11, R7, 0x1, R0 ;  /* 0x00000001070b7824 */ /* 0x000fc600078e0200 */
[----:B------:R-:W3:Y:S01]  /*4acf0*/  LDC R16, c[0x0][0x22c] ;  /* 0x00008b00ff107b82 */ /* 0x000ee20000000800 */
[----:B------:R-:W-:Y:S01]  /*4ad00*/  IMAD.WIDE R6, R7, 0x2, R158 ;  /* 0x0000000207067825 */ /* 0x000fe200078e029e */
[----:B----4-:R-:W-:-:S06]  /*4ad10*/  ISETP.LT.AND P5, PT, R23, R24, !P3 ;  /* 0x000000181700720c */ /* 0x010fcc0005fa1270 */
[----:B------:R-:W4:Y:S01]  /*4ad20*/  LDC R18, c[0x0][0x22c] ;  /* 0x00008b00ff127b82 */ /* 0x000f220000000800 */
[----:B------:R-:W-:Y:S01]  /*4ad30*/  ISETP.GE.AND P1, PT, R2, R17, PT ;  /* 0x000000110200720c */ /* 0x000fe20003f26270 */
[----:B------:R-:W-:Y:S01]  /*4ad40*/  @P6 STG.E.U16 desc[UR60][R4.64], R217 ;  /* 0x000000d904006986 */ /* 0x000fe2000c10153c */
[----:B------:R-:W-:-:S05]  /*4ad50*/  ISETP.LT.AND P3, PT, R156, R25, !P3 ;  /* 0x000000199c00720c */ /* 0x000fca0005f61270 */
[----:B------:R-:W4:Y:S01]  /*4ad60*/  LDC R0, c[0x0][0x248] ;  /* 0x00009200ff007b82 */ /* 0x000f220000000800 */
[----:B------:R0:W-:Y:S01]  /*4ad70*/  @P2 STG.E.U16 desc[UR60][R6.64], R9 ;  /* 0x0000000906002986 */ /* 0x0001e2000c10153c */
[----:B-1----:R-:W-:-:S06]  /*4ad80*/  ISETP.LT.AND P2, PT, R23, R26, !P1 ;  /* 0x0000001a1700720c */ /* 0x002fcc0004f41270 */
[----:B------:R-:W1:Y:S01]  /*4ad90*/  LDC R24, c[0x0][0x228] ;  /* 0x00008a00ff187b82 */ /* 0x000e620000000800 */
[----:B--2---:R-:W-:-:S07]  /*4ada0*/  IMAD.IADD R15, R11, 0x1, R14 ;  /* 0x000000010b0f7824 */ /* 0x004fce00078e020e */
[----:B------:R-:W2:Y:S01]  /*4adb0*/  LDC R27, c[0x0][0x228] ;  /* 0x00008a00ff1b7b82 */ /* 0x000ea20000000800 */
[----:B0-----:R-:W-:Y:S01]  /*4adc0*/  IMAD.WIDE R8, R11, 0x2, R20 ;  /* 0x000000020b087825 */ /* 0x001fe200078e0214 */
[----:B------:R-:W-:-:S03]  /*4add0*/  PRMT R7, R221, 0x7632, R7 ;  /* 0x00007632dd077816 */ /* 0x000fc60000000007 */
[----:B------:R-:W-:-:S03]  /*4ade0*/  IMAD.WIDE R10, R11, 0x2, R158 ;  /* 0x000000020b0a7825 */ /* 0x000fc600078e029e */
[----:B------:R-:W0:Y:S01]  /*4adf0*/  LDC R2, c[0x0][0x248] ;  /* 0x00009200ff027b82 */ /* 0x000e220000000800 */
[----:B------:R-:W-:Y:S01]  /*4ae00*/  IMAD.WIDE R12, R15, 0x2, R20 ;  /* 0x000000020f0c7825 */ /* 0x000fe200078e0214 */
[----:B------:R4:W-:Y:S01]  /*4ae10*/  @P5 STG.E.U16 desc[UR60][R8.64], R221 ;  /* 0x000000dd08005986 */ /* 0x0009e2000c10153c */
[C---:B------:R-:W-:Y:S02]  /*4ae20*/  IADD3 R5, R3.reuse, 0xe6, RZ ;  /* 0x000000e603057810 */ /* 0x040fe40007ffe0ff */
[----:B------:R-:W-:-:S03]  /*4ae30*/  VIADD R17, R3, 0xe5 ;  /* 0x000000e503117836 */ /* 0x000fc60000000000 */
[----:B------:R-:W0:Y:S01]  /*4ae40*/  LDC R28, c[0x0][0x228] ;  /* 0x00008a00ff1c7b82 */ /* 0x000e220000000800 */
[----:B------:R-:W-:Y:S01]  /*4ae50*/  @P3 STG.E.U16 desc[UR60][R10.64], R7 ;  /* 0x000000070a003986 */ /* 0x000fe2000c10153c */
[----:B---3--:R-:W-:-:S03]  /*4ae60*/  ISETP.GE.AND P3, PT, R17, R16, PT ;  /* 0x000000101100720c */ /* 0x008fc60003f66270 */
[----:B------:R3:W-:Y:S01]  /*4ae70*/  @P2 STG.E.U16 desc[UR60][R12.64], R218 ;  /* 0x000000da0c002986 */ /* 0x0007e2000c10153c */
[----:B------:R-:W-:Y:S02]  /*4ae80*/  ISETP.LT.AND P2, PT, R156, R19, !P1 ;  /* 0x000000139c00720c */ /* 0x000fe40004f41270 */
[----:B------:R-:W0:Y:S01]  /*4ae90*/  LDC R14, c[0x0][0x22c] ;  /* 0x00008b00ff0e7b82 */ /* 0x000e220000000800 */
[----:B----4-:R-:W-:Y:S01]  /*4aea0*/  ISETP.GE.AND P1, PT, R5, R18, PT ;  /* 0x000000120500720c */ /* 0x010fe20003f26270 */
[----:B------:R-:W-:-:S06]  /*4aeb0*/  IMAD.IADD R9, R15, 0x1, R0 ;  /* 0x000000010f097824 */ /* 0x000fcc00078e0200 */
[----:B------:R-:W4:Y:S01]  /*4aec0*/  LDC R17, c[0x0][0x228] ;  /* 0x00008a00ff117b82 */ /* 0x000f220000000800 */
[----:B-1----:R-:W-:-:S07]  /*4aed0*/  ISETP.LT.AND P5, PT, R23, R24, !P3 ;  /* 0x000000181700720c */ /* 0x002fce0005fa1270 */
[----:B------:R-:W1:Y:S01]  /*4aee0*/  LDC R18, c[0x0][0x228] ;  /* 0x00008a00ff127b82 */ /* 0x000e620000000800 */
[----:B--2---:R-:W-:-:S07]  /*4aef0*/  ISETP.LT.AND P3, PT, R156, R27, !P3 ;  /* 0x0000001b9c00720c */ /* 0x004fce0005f61270 */
[----:B------:R-:W2:Y:S08]  /*4af00*/  LDC R19, c[0x0][0x228] ;  /* 0x00008a00ff137b82 */ /* 0x000eb00000000800 */
[----:B------:R-:W2:Y:S08]  /*4af10*/  LDC R16, c[0x0][0x22c] ;  /* 0x00008b00ff107b82 */ /* 0x000eb00000000800 */
[----:B------:R-:W2:Y:S01]  /*4af20*/  LDC R0, c[0x0][0x248] ;  /* 0x00009200ff007b82 */ /* 0x000ea20000000800 */
[----:B---3--:R-:W-:Y:S01]  /*4af30*/  PRMT R218, R218, 0x7632, R218 ;  /* 0x00007632dada7816 */ /* 0x008fe200000000da */
[----:B------:R-:W-:-:S06]  /*4af40*/  IMAD.WIDE R4, R15, 0x2, R158 ;  /* 0x000000020f047825 */ /* 0x000fcc00078e029e */
[----:B------:R-:W3:Y:S01]  /*4af50*/  LDC R24, c[0x0][0x228] ;  /* 0x00008a00ff187b82 */ /* 0x000ee20000000800 */
[----:B------:R-:W-:-:S07]  /*4af60*/  IMAD.WIDE R6, R9, 0x2, R20 ;  /* 0x0000000209067825 */ /* 0x000fce00078e0214 */
[----:B------:R-:W3:Y:S01]  /*4af70*/  LDC R25, c[0x0][0x228] ;  /* 0x00008a00ff197b82 */ /* 0x000ee20000000800 */
[--C-:B0-----:R-:W-:Y:S01]  /*4af80*/  IMAD.IADD R13, R9, 0x1, R2.reuse ;  /* 0x00000001090d7824 */ /* 0x101fe200078e0202 */
[----:B------:R-:W-:-:S06]  /*4af90*/  PRMT R2, R222, 0x7632, R2 ;  /* 0x00007632de027816 */ /* 0x000fcc0000000002 */
[----:B------:R-:W0:Y:S01]  /*4afa0*/  LDC R12, c[0x0][0x248] ;  /* 0x00009200ff0c7b82 */ /* 0x000e220000000800 */
[----:B------:R-:W-:Y:S01]  /*4afb0*/  IMAD.WIDE R8, R9, 0x2, R158 ;  /* 0x0000000209087825 */ /* 0x000fe200078e029e */
[----:B------:R-:W-:Y:S01]  /*4afc0*/  ISETP.LT.AND P6, PT, R23, R28, !P1 ;  /* 0x0000001c1700720c */ /* 0x000fe20004fc1270 */
[----:B------:R-:W-:Y:S02]  /*4afd0*/  @P2 STG.E.U16 desc[UR60][R4.64], R218 ;  /* 0x000000da04002986 */ /* 0x000fe4000c10153c */
[C---:B------:R-:W-:Y:S02]  /*4afe0*/  VIADD R15, R3.reuse, 0xe7 ;  /* 0x000000e7030f7836 */ /* 0x040fe40000000000 */
[----:B------:R-:W-:Y:S01]  /*4aff0*/  @P5 STG.E.U16 desc[UR60][R6.64], R222 ;  /* 0x000000de06005986 */ /* 0x000fe2000c10153c */
[----:B------:R-:W-:Y:S01]  /*4b000*/  VIADD R27, R3, 0xe8 ;  /* 0x000000e8031b7836 */ /* 0x000fe20000000000 */
[----:B------:R-:W0:Y:S02]  /*4b010*/  LDC R26, c[0x0][0x228] ;  /* 0x00008a00ff1a7b82 */ /* 0x000e240000000800 */
[----:B------:R2:W-:Y:S01]  /*4b020*/  @P3 STG.E.U16 desc[UR60][R8.64], R2 ;  /* 0x0000000208003986 */ /* 0x0005e2000c10153c */
[----:B------:R-:W-:Y:S01]  /*4b030*/  ISETP.GE.AND P3, PT, R15, R14, PT ;  /* 0x0000000e0f00720c */ /* 0x000fe20003f66270 */
[----:B------:R-:W-:Y:S01]  /*4b040*/  IMAD.WIDE R10, R13, 0x2, R20 ;  /* 0x000000020d0a7825 */ /* 0x000fe200078e0214 */
[----:B----4-:R-:W-:-:S03]  /*4b050*/  ISETP.LT.AND P1, PT, R156, R17, !P1 ;  /* 0x000000119c00720c */ /* 0x010fc60004f21270 */
[----:B------:R-:W4:Y:S01]  /*4b060*/  LDC R14, c[0x0][0x22c] ;  /* 0x00008b00ff0e7b82 */ /* 0x000f220000000800 */
[----:B-1----:R-:W-:Y:S02]  /*4b070*/  ISETP.LT.AND P5, PT, R23, R18, !P3 ;  /* 0x000000121700720c */ /* 0x002fe40005fa1270 */
[----:B--2---:R-:W-:Y:S02]  /*4b080*/  ISETP.LT.AND P3, PT, R156, R19, !P3 ;  /* 0x000000139c00720c */ /* 0x004fe40005f61270 */
[----:B------:R-:W-:-:S03]  /*4b090*/  ISETP.GE.AND P2, PT, R27, R16, PT ;  /* 0x000000101b00720c */ /* 0x000fc60003f46270 */
[----:B------:R-:W1:Y:S01]  /*4b0a0*/  LDC R18, c[0x0][0x228] ;  /* 0x00008a00ff127b82 */ /* 0x000e620000000800 */
[----:B------:R-:W-:Y:S01]  /*4b0b0*/  IMAD.IADD R9, R13, 0x1, R0 ;  /* 0x000000010d097824 */ /* 0x000fe200078e0200 */
[----:B------:R2:W-:Y:S01]  /*4b0c0*/  @P6 STG.E.U16 desc[UR60][R10.64], R219 ;  /* 0x000000db0a006986 */ /* 0x0005e2000c10153c */
[----:B---3--:R-:W-:-:S05]  /*4b0d0*/  ISETP.LT.AND P6, PT, R23, R24, !P2 ;  /* 0x000000181700720c */ /* 0x008fca00057c1270 */
[----:B------:R-:W3:Y:S01]  /*4b0e0*/  LDC R19, c[0x0][0x228] ;  /* 0x00008a00ff137b82 */ /* 0x000ee20000000800 */
[----:B------:R-:W-:Y:S01]  /*4b0f0*/  PRMT R28, R219, 0x7632, R28 ;  /* 0x00007632db1c7816 */ /* 0x000fe2000000001c */
[----:B------:R-:W-:Y:S01]  /*4b100*/  IMAD.WIDE R4, R13, 0x2, R158 ;  /* 0x000000020d047825 */ /* 0x000fe200078e029e */
[----:B------:R-:W-:-:S05]  /*4b110*/  ISETP.LT.AND P2, PT, R156, R25, !P2 ;  /* 0x000000199c00720c */ /* 0x000fca0005741270 */
[----:B------:R-:W3:Y:S01]  /*4b120*/  LDC R2, c[0x0][0x248] ;  /* 0x00009200ff027b82 */ /* 0x000ee20000000800 */
[----:B0-----:R-:W-:Y:S01]  /*4b130*/  IMAD.IADD R15, R9, 0x1, R12 ;  /* 0x00000001090f7824 */ /* 0x001fe200078e020c */
[----:B------:R-:W-:Y:S01]  /*4b140*/  PRMT R13, R223, 0x7632, R13 ;  /* 0x00007632df0d7816 */ /* 0x000fe2000000000d */
[----:B------:R-:W-:-:S05]  /*4b150*/  IMAD.WIDE R6, R9, 0x2, R20 ;  /* 0x0000000209067825 */ /* 0x000fca00078e0214 */
[----:B------:R-:W0:Y:S01]  /*4b160*/  LDC R16, c[0x0][0x22c] ;  /* 0x00008b00ff107b82 */ /* 0x000e220000000800 */
[----:B------:R-:W-:Y:S01]  /*4b170*/  IMAD.WIDE R8, R9, 0x2, R158 ;  /* 0x0000000209087825 */ /* 0x000fe200078e029e */
[----:B------:R4:W-:Y:S06]  /*4b180*/  @P1 STG.E.U16 desc[UR60][R4.64], R28 ;  /* 0x0000001c04001986 */ /* 0x0009ec000c10153c */
[----:B------:R-:W0:Y:S01]  /*4b190*/  LDC R0, c[0x0][0x248] ;  /* 0x00009200ff007b82 */ /* 0x000e220000000800 */
[----:B------:R-:W-:Y:S01]  /*4b1a0*/  @P5 STG.E.U16 desc[UR60][R6.64], R223 ;  /* 0x000000df06005986 */ /* 0x000fe2000c10153c */
[----:B--2---:R-:W-:-:S06]  /*4b1b0*/  IMAD.WIDE R10, R15, 0x2, R20 ;  /* 0x000000020f0a7825 */ /* 0x004fcc00078e0214 */
[----:B------:R-:W2:Y:S01]  /*4b1c0*/  LDC R24, c[0x0][0x228] ;  /* 0x00008a00ff187b82 */ /* 0x000ea20000000800 */
[----:B------:R1:W-:Y:S01]  /*4b1d0*/  @P3 STG.E.U16 desc[UR60][R8.64], R13 ;  /* 0x0000000d08003986 */ /* 0x0003e2000c10153c */
[----:B----4-:R-:W-:Y:S01]  /*4b1e0*/  PRMT R5, R224, 0x7632, R5 ;  /* 0x00007632e0057816 */ /* 0x010fe20000000005 */
[----:B------:R-:W-:Y:S02]  /*4b1f0*/  VIADD R27, R3, 0xe9 ;  /* 0x000000e9031b7836 */ /* 0x000fe40000000000 */
[----:B------:R4:W-:Y:S03]  /*4b200*/  @P6 STG.E.U16 desc[UR60][R10.64], R224 ;  /* 0x000000e00a006986 */ /* 0x0009e6000c10153c */
[----:B------:R-:W2:Y:S01]  /*4b210*/  LDC R25, c[0x0][0x228] ;  /* 0x00008a00ff197b82 */ /* 0x000ea20000000800 */
[----:B-1----:R-:W-:-:S07]  /*4b220*/  IMAD.WIDE R12, R15, 0x2, R158 ;  /* 0x000000020f0c7825 */ /* 0x002fce00078e029e */
[----:B------:R-:W1:Y:S01]  /*4b230*/  LDC R17, c[0x0][0x22c] ;  /* 0x00008b00ff117b82 */ /* 0x000e620000000800 */
[----:B------:R2:W-:Y:S01]  /*4b240*/  @P2 STG.E.U16 desc[UR60][R12.64], R5 ;  /* 0x000000050c002986 */ /* 0x0005e2000c10153c */
[----:B------:R-:W-:Y:S01]  /*4b250*/  ISETP.GE.AND P2, PT, R27, R14, PT ;  /* 0x0000000e1b00720c */ /* 0x000fe20003f46270 */
[----:B------:R-:W-:-:S03]  /*4b260*/  VIADD R29, R3, 0xea ;  /* 0x000000ea031d7836 */ /* 0x000fc60000000000 */
[----:B------:R-:W-:Y:S02]  /*4b270*/  ISETP.LT.AND P5, PT, R23, R18, !P2 ;  /* 0x000000121700720c */ /* 0x000fe400057a1270 */
[----:B------:R-:W1:Y:S01]  /*4b280*/  LDC R14, c[0x0][0x22c] ;  /* 0x00008b00ff0e7b82 */ /* 0x000e620000000800 */
[----:B---3--:R-:W-:Y:S01]  /*4b290*/  ISETP.LT.AND P3, PT, R156, R19, !P2 ;  /* 0x000000139c00720c */ /* 0x008fe20005761270 */
[----:B------:R-:W-:Y:S01]  /*4b2a0*/  IMAD.IADD R7, R15, 0x1, R2 ;  /* 0x000000010f077824 */ /* 0x000fe200078e0202 */
[----:B0-----:R-:W-:-:S05]  /*4b2b0*/  ISETP.GE.AND P1, PT, R29, R16, PT ;  /* 0x000000101d00720c */ /* 0x001fca0003f26270 */
[----:B----4-:R-:W0:Y:S01]  /*4b2c0*/  LDC R10, c[0x0][0x248] ;  /* 0x00009200ff0a7b82 */ /* 0x010e220000000800 */
[----:B------:R-:W-:Y:S01]  /*4b2d0*/  IMAD.IADD R11, R7, 0x1, R0 ;  /* 0x00000001070b7824 */ /* 0x000fe200078e0200 */
[----:B--2---:R-:W-:Y:S01]  /*4b2e0*/  ISETP.LT.AND P6, PT, R23, R24, !P1 ;  /* 0x000000181700720c */ /* 0x004fe20004fc1270 */
[----:B------:R-:W-:-:S05]  /*4b2f0*/  IMAD.WIDE R4, R7, 0x2, R20 ;  /* 0x0000000207047825 */ /* 0x000fca00078e0214 */
[----:B------:R-:W2:Y:S01]  /*4b300*/  LDC R15, c[0x0][0x228] ;  /* 0x00008a00ff0f7b82 */ /* 0x000ea20000000800 */
[----:B------:R-:W-:Y:S01]  /*4b310*/  IMAD.WIDE R6, R7, 0x2, R158 ;  /* 0x0000000207067825 */ /* 0x000fe200078e029e */
[----:B------:R-:W-:-:S06]  /*4b320*/  PRMT R27, R228, 0x7632, R27 ;  /* 0x00007632e41b7816 */ /* 0x000fcc000000001b */
[----:B------:R-:W3:Y:S01]  /*4b330*/  LDC R18, c[0x0][0x228] ;  /* 0x00008a00ff127b82 */ /* 0x000ee20000000800 */
[----:B------:R-:W-:Y:S01]  /*4b340*/  VIADD R2, R3, 0xeb ;  /* 0x000000eb03027836 */ /* 0x000fe20000000000 */
[----:B------:R4:W-:Y:S06]  /*4b350*/  @P5 STG.E.U16 desc[UR60][R4.64], R228 ;  /* 0x000000e404005986 */ /* 0x0009ec000c10153c */
[----:B------:R-:W3:Y:S01]  /*4b360*/  LDC R0, c[0x0][0x248] ;  /* 0x00009200ff007b82 */ /* 0x000ee20000000800 */
[----:B------:R-:W-:Y:S01]  /*4b370*/  @P3 STG.E.U16 desc[UR60][R6.64], R27 ;  /* 0x0000001b06003986 */ /* 0x000fe2000c10153c */
[----:B------:R-:W-:Y:S01]  /*4b380*/  ISETP.LT.AND P3, PT, R156, R25, !P1 ;  /* 0x000000199c00720c */ /* 0x000fe20004f61270 */
[----:B------:R-:W-:Y:S01]  /*4b390*/  IMAD.WIDE R8, R11, 0x2, R20 ;  /* 0x000000020b087825 */ /* 0x000fe200078e0214 */
[----:B-1----:R-:W-:-:S03]  /*4b3a0*/  ISETP.GE.AND P2, PT, R2, R17, PT ;  /* 0x000000110200720c */ /* 0x002fc60003f46270 */
[----:B------:R-:W-:Y:S01]  /*4b3b0*/  VIADD R19, R3, 0xec ;  /* 0x000000ec03137836 */ /* 0x000fe20000000000 */
[----:B------:R-:W1:Y:S01]  /*4b3c0*/  LDC R17, c[0x0][0x228] ;  /* 0x00008a00ff117b82 */ /* 0x000e620000000800 */
[----:B------:R0:W-:Y:S01]  /*4b3d0*/  @P6 STG.E.U16 desc[UR60][R8.64], R225 ;  /* 0x000000e108006986 */ /* 0x0001e2000c10153c */
[----:B------:R-:W-:Y:S01]  /*4b3e0*/  ISETP.LT.AND P5, PT, R23, R26, !P2 ;  /* 0x0000001a1700720c */ /* 0x000fe200057a1270 */
[----:B----4-:R-:W-:Y:S01]  /*4b3f0*/  IMAD.WIDE R4, R11, 0x2, R158 ;  /* 0x000000020b047825 */ /* 0x010fe200078e029e */
[----:B------:R-:W-:-:S04]  /*4b400*/  ISETP.GE.AND P1, PT, R19, R14, PT ;  /* 0x0000000e1300720c */ /* 0x000fc80003f26270 */
[----:B------:R-:W4:Y:S01]  /*4b410*/  LDC R12, c[0x0][0x22c] ;  /* 0x00008b00ff0c7b82 */ /* 0x000f220000000800 */
[----:B0-----:R-:W-:Y:S01]  /*4b420*/  IMAD.IADD R13, R11, 0x1, R10 ;  /* 0x000000010b0d7824 */ /* 0x001fe200078e020a */
[----:B------:R-:W-:-:S06]  /*4b430*/  PRMT R9, R225, 0x7632, R9 ;  /* 0x00007632e1097816 */ /* 0x000fcc0000000009 */
[----:B------:R-:W0:Y:S01]  /*4b440*/  LDC R2, c[0x0][0x248] ;  /* 0x00009200ff027b82 */ /* 0x000e220000000800 */
[----:B--2---:R-:W-:Y:S01]  /*4b450*/  ISETP.LT.AND P2, PT, R156, R15, !P2 ;  /* 0x0000000f9c00720c */ /* 0x004fe20005741270 */
[----:B------:R2:W-:Y:S01]  /*4b460*/  @P3 STG.E.U16 desc[UR60][R4.64], R9 ;  /* 0x0000000904003986 */ /* 0x0005e2000c10153c */
[----:B---3--:R-:W-:Y:S01]  /*4b470*/  ISETP.LT.AND P3, PT, R23, R18, !P1 ;  /* 0x000000121700720c */ /* 0x008fe20004f61270 */
[----:B------:R-:W-:-:S04]  /*4b480*/  IMAD.WIDE R6, R13, 0x2, R20 ;  /* 0x000000020d067825 */ /* 0x000fc800078e0214 */
[----:B------:R-:W3:Y:S01]  /*4b490*/  LDC R16, c[0x0][0x22c] ;  /* 0x00008b00ff107b82 */ /* 0x000ee20000000800 */
[----:B------:R-:W-:-:S07]  /*4b4a0*/  IMAD.IADD R15, R13, 0x1, R0 ;  /* 0x000000010d0f7824 */ /* 0x000fce00078e0200 */
[----:B------:R-:W3:Y:S01]  /*4b4b0*/  LDC R24, c[0x0][0x228] ;  /* 0x00008a00ff187b82 */ /* 0x000ee20000000800 */
[----:B------:R1:W-:Y:S01]  /*4b4c0*/  @P5 STG.E.U16 desc[UR60][R6.64], R229 ;  /* 0x000000e506005986 */ /* 0x0003e2000c10153c */
[----:B--2---:R-:W-:-:S06]  /*4b4d0*/  IMAD.WIDE R8, R13, 0x2, R158 ;  /* 0x000000020d087825 */ /* 0x004fcc00078e029e */
[----:B------:R-:W2:Y:S01]  /*4b4e0*/  LDC R19, c[0x0][0x228] ;  /* 0x00008a00ff137b82 */ /* 0x000ea20000000800 */
[----:B------:R-:W-:Y:S01]  /*4b4f0*/  IMAD.WIDE R10, R15, 0x2, R20 ;  /* 0x000000020f0a7825 */ /* 0x000fe200078e0214 */
[----:B-1----:R-:W-:-:S06]  /*4b500*/  PRMT R7, R229, 0x7632, R7 ;  /* 0x00007632e5077816 */ /* 0x002fcc0000000007 */
[----:B------:R-:W1:Y:S01]  /*4b510*/  LDC R18, c[0x0][0x228] ;  /* 0x00008a00ff127b82 */ /* 0x000e620000000800 */
[C---:B------:R-:W-:Y:S01]  /*4b520*/  VIADD R27, R3.reuse, 0xed ;  /* 0x000000ed031b7836 */ /* 0x040fe20000000000 */
[----:B------:R3:W-:Y:S06]  /*4b530*/  @P2 STG.E.U16 desc[UR60][R8.64], R7 ;  /* 0x0000000708002986 */ /* 0x0007ec000c10153c */
[----:B------:R-:W1:Y:S01]  /*4b540*/  LDC R0, c[0x0][0x248] ;  /* 0x00009200ff007b82 */ /* 0x000e620000000800 */
[----:B------:R-:W-:Y:S01]  /*4b550*/  @P3 STG.E.U16 desc[UR60][R10.64], R226 ;  /* 0x000000e20a003986 */ /* 0x000fe2000c10153c */
[----:B------:R-:W-:Y:S01]  /*4b560*/  ISETP.LT.AND P3, PT, R156, R17, !P1 ;  /* 0x000000119c00720c */ /* 0x000fe20004f61270 */
[----:B------:R-:W-:-:S05]  /*4b570*/  VIADD R5, R3, 0xee ;  /* 0x000000ee03057836 */ /* 0x000fca0000000000 */
[----:B------:R-:W1:Y:S01]  /*4b580*/  LDC R25, c[0x0][0x228] ;  /* 0x00008a00ff197b82 */ /* 0x000e620000000800 */
[----:B----4-:R-:W-:Y:S01]  /*4b590*/  ISETP.GE.AND P2, PT, R27, R12, PT ;  /* 0x0000000c1b00720c */ /* 0x010fe20003f46270 */
[----:B0-----:R-:W-:Y:S01]  /*4b5a0*/  IMAD.IADD R13, R15, 0x1, R2 ;  /* 0x000000010f0d7824 */ /* 0x001fe200078e0202 */
[----:B---3--:R-:W-:Y:S01]  /*4b5b0*/  ISETP.GE.AND P1, PT, R5, R16, PT ;  /* 0x000000100500720c */ /* 0x008fe20003f26270 */
[----:B------:R-:W-:-:S04]  /*4b5c0*/  IMAD.WIDE R4, R15, 0x2, R158 ;  /* 0x000000020f047825 */ /* 0x000fc800078e029e */
[----:B------:R-:W0:Y:S01]  /*4b5d0*/  LDC R14, c[0x0][0x22c] ;  /* 0x00008b00ff0e7b82 */ /* 0x000e220000000800 */
[----:B------:R-:W-:Y:S02]  /*4b5e0*/  PRMT R9, R226, 0x7632, R9 ;  /* 0x00007632e2097816 */ /* 0x000fe40000000009 */
[----:B------:R-:W-:-:S05]  /*4b5f0*/  ISETP.LT.AND P5, PT, R23, R24, !P2 ;  /* 0x000000181700720c */ /* 0x000fca00057a1270 */
[----:B------:R-:W3:Y:S08]  /*4b600*/  LDC R12, c[0x0][0x248] ;  /* 0x00009200ff0c7b82 */ /* 0x000ef00000000800 */
[----:B------:R-:W4:Y:S01]  /*4b610*/  LDC R2, c[0x0][0x22c] ;  /* 0x00008b00ff027b82 */ /* 0x000f220000000800 */
[----:B------:R1:W-:Y:S01]  /*4b620*/  @P3 STG.E.U16 desc[UR60][R4.64], R9 ;  /* 0x0000000904003986 */ /* 0x0003e2000c10153c */
[----:B--2---:R-:W-:-:S06]  /*4b630*/  ISETP.LT.AND P2, PT, R156, R19, !P2 ;  /* 0x000000139c00720c */ /* 0x004fcc0005741270 */
[----:B------:R-:W2:Y:S01]  /*4b640*/  LDC R16, c[0x0][0x228] ;  /* 0x00008a00ff107b82 */ /* 0x000ea20000000800 */
[----:B-1----:R-:W-:Y:S01]  /*4b650*/  ISETP.LT.AND P3, PT, R23, R18, !P1 ;  /* 0x000000121700720c */ /* 0x002fe20004f61270 */
[----:B------:R-:W-:-:S06]  /*4b660*/  IMAD.WIDE R6, R13, 0x2, R20 ;  /* 0x000000020d067825 */ /* 0x000fcc00078e0214 */
[----:B------:R-:W1:Y:S01]  /*4b670*/  LDC R17, c[0x0][0x228] ;  /* 0x00008a00ff117b82 */ /* 0x000e620000000800 */
[C---:B------:R-:W-:Y:S01]  /*4b680*/  IMAD.IADD R15, R13.reuse, 0x1, R0 ;  /* 0x000000010d0f7824 */ /* 0x040fe200078e0200 */
[----:B------:R-:W-:Y:S01]  /*4b690*/  PRMT R18, R230, 0x7632, R18 ;  /* 0x00007632e6127816 */ /* 0x000fe20000000012 */
[----:B------:R-:W-:Y:S01]  /*4b6a0*/  IMAD.WIDE R8, R13, 0x2, R158 ;  /* 0x000000020d087825 */ /* 0x000fe200078e029e */
[----:B------:R0:W-:Y:S01]  /*4b6b0*/  @P5 STG.E.U16 desc[UR60][R6.64], R230 ;  /* 0x000000e606005986 */ /* 0x0001e2000c10153c */
[----:B------:R-:W-:-:S03]  /*4b6c0*/  ISETP.LT.AND P1, PT, R156, R25, !P1 ;  /* 0x000000199c00720c */ /* 0x000fc60004f21270 */
[----:B------:R-:W1:Y:S01]  /*4b6d0*/  LDC R24, c[0x0][0x228] ;  /* 0x00008a00ff187b82 */ /* 0x000e620000000800 */
[----:B------:R-:W-:Y:S01]  /*4b6e0*/  IMAD.WIDE R4, R15, 0x2, R20 ;  /* 0x000000020f047825 */ /* 0x000fe200078e0214 */
[----:B------:R-:W-:Y:S06]  /*4b6f0*/  @P2 STG.E.U16 desc[UR60][R8.64], R18 ;  /* 0x0000001208002986 */ /* 0x000fec000c10153c */
[----:B------:R-:W1:Y:S01]  /*4b700*/  LDC R0, c[0x0][0x248] ;  /* 0x00009200ff007b82 */ /* 0x000e620000000800 */
[C---:B0-----:R-:W-:Y:S02]  /*4b710*/  VIADD R7, R3.reuse, 0xf0 ;  /* 0x000000f003077836 */ /* 0x041fe40000000000 */
[----:B------:R-:W-:Y:S01]  /*4b720*/  VIADD R25, R3, 0xef ;  /* 0x000000ef03197836 */ /* 0x000fe20000000000 */
[----:B------:R0:W-:Y:S04]  /*4b730*/  @P3 STG.E.U16 desc[UR60][R4.64], R227 ;  /* 0x000000e304003986 */ /* 0x0001e8000c10153c */
[----:B------:R-:W0:Y:S01]  /*4b740*/  LDC R19, c[0x0][0x228] ;  /* 0x00008a00ff137b82 */ /* 0x000e220000000800 */
[----:B------:R-:W-:Y:S01]  /*4b750*/  ISETP.GE.AND P3, PT, R7, R14, PT ;  /* 0x0000000e0700720c */ /* 0x000fe20003f66270 */
[----:B---3--:R-:W-:Y:S01]  /*4b760*/  IMAD.IADD R7, R15, 0x1, R12 ;  /* 0x000000010f077824 */ /* 0x008fe200078e020c */
[----:B----4-:R-:W-:-:S05]  /*4b770*/  ISETP.GE.AND P2, PT, R25, R2, PT ;  /* 0x000000021900720c */ /* 0x010fca0003f46270 */
[----:B------:R-:W3:Y:S01]  /*4b780*/  LDC R12, c[0x0][0x22c] ;  /* 0x00008b00ff0c7b82 */ /* 0x000ee20000000800 */
[----:B--2---:R-:W-:Y:S02]  /*4b790*/  ISETP.LT.AND P5, PT, R23, R16, !P2 ;  /* 0x000000101700720c */ /* 0x004fe400057a1270 */
[----:B-1----:R-:W-:-:S05]  /*4b7a0*/  ISETP.LT.AND P2, PT, R156, R17, !P2 ;  /* 0x000000119c00720c */ /* 0x002fca0005741270 */
[----:B------:R-:W1:Y:S01]  /*4b7b0*/  LDC R16, c[0x0][0x228] ;  /* 0x00008a00ff107b82 */ /* 0x000e620000000800 */
[----:B------:R-:W-:Y:S01]  /*4b7c0*/  IMAD.WIDE R10, R15, 0x2, R158 ;  /* 0x000000020f0a7825 */ /* 0x000fe200078e029e */
[----:B------:R-:W-:-:S06]  /*4b7d0*/  PRMT R6, R227, 0x7632, R6 ;  /* 0x00007632e3067816 */ /* 0x000fcc0000000006 */
[----:B------:R-:W2:Y:S01]  /*4b7e0*/  LDC R14, c[0x0][0x22c] ;  /* 0x00008b00ff0e7b82 */ /* 0x000ea20000000800 */
[----:B------:R-:W-:Y:S01]  /*4b7f0*/  ISETP.LT.AND P6, PT, R23, R24, !P3 ;  /* 0x000000181700720c */ /* 0x000fe20005fc1270 */
[----:B------:R-:W-:-:S06]  /*4b800*/  IMAD.IADD R13, R7, 0x1, R0 ;  /* 0x00000001070d7824 */ /* 0x000fcc00078e0200 */
[----:B------:R-:W4:Y:S01]  /*4b810*/  LDC R2, c[0x0][0x248] ;  /* 0x00009200ff027b82 */ /* 0x000f220000000800 */
[----:B------:R3:W-:Y:S01]  /*4b820*/  @P1 STG.E.U16 desc[UR60][R10.64], R6 ;  /* 0x000000060a001986 */ /* 0x0007e2000c10153c */
[----:B0-----:R-:W-:-:S06]  /*4b830*/  IMAD.WIDE R4, R7, 0x2, R20 ;  /* 0x0000000207047825 */ /* 0x001fcc00078e0214 */
[----:B------:R-:W0:Y:S01]  /*4b840*/  LDC R17, c[0x0][0x228] ;  /* 0x00008a00ff117b82 */ /* 0x000e220000000800 */
[----:B------:R-:W-:Y:S01]  /*4b850*/  VIADD R8, R3, 0xf5 ;  /* 0x000000f503087836 */ /* 0x000fe20000000000 */
[----:B------:R-:W-:-:S06]  /*4b860*/  PRMT R9, R231, 0x7632, R9 ;  /* 0x00007632e7097816 */ /* 0x000fcc0000000009 */
[----:B------:R-:W0:Y:S01]  /*4b870*/  LDC R18, c[0x0][0x228] ;  /* 0x00008a00ff127b82 */ /* 0x000e220000000800 */
[--C-:B---3--:R-:W-:Y:S01]  /*4b880*/  IMAD.WIDE R6, R7, 0x2, R158.reuse ;  /* 0x0000000207067825 */ /* 0x108fe200078e029e */
[----:B------:R-:W-:Y:S01]  /*4b890*/  ISETP.LT.AND P3, PT, R156, R19, !P3 ;  /* 0x000000139c00720c */ /* 0x000fe20005f61270 */
[----:B------:R3:W-:Y:S05]  /*4b8a0*/  @P5 STG.E.U16 desc[UR60][R4.64], R231 ;  /* 0x000000e704005986 */ /* 0x0007ea000c10153c */
[----:B------:R-:W0:Y:S01]  /*4b8b0*/  LDC R0, c[0x0][0x248] ;  /* 0x00009200ff007b82 */ /* 0x000e220000000800 */
[----:B------:R-:W-:Y:S01]  /*4b8c0*/  VIADD R25, R3, 0xf1 ;  /* 0x000000f103197836 */ /* 0x000fe20000000000 */
[----:B------:R-:W-:Y:S01]  /*4b8d0*/  ISETP.GE.AND P1, PT, R8, R234, PT ;  /* 0x000000ea0800720c */ /* 0x000fe20003f26270 */
[----:B------:R1:W-:Y:S01]  /*4b8e0*/  @P2 STG.E.U16 desc[UR60][R6.64], R9 ;  /* 0x0000000906002986 */ /* 0x0003e2000c10153c */
[----:B------:R-:W-:-:S02]  /*4b8f0*/  IMAD.WIDE R10, R13, 0x2, R158 ;  /* 0x000000020d0a7825 */ /* 0x000fc400078e029e */
[----:B------:R-:W-:Y:S01]  /*4b900*/  ISETP.GE.AND P2, PT, R25, R12, PT ;  /* 0x0000000c1900720c */ /* 0x000fe20003f46270 */
[----:B------:R-:W4:Y:S01]  /*4b910*/  LDL.LU R234, [R1+0x18bc] ;  /* 0x0018bc0001ea7983 */ /* 0x000f220000300800 */
[----:B------:R-:W0:Y:S01]  /*4b920*/  LDC R19, c[0x0][0x228] ;  /* 0x00008a00ff137b82 */ /* 0x000e220000000800 */
[----:B---3--:R-:W-:Y:S01]  /*4b930*/  PRMT R5, R232, 0x7632, R5 ;  /* 0x00007632e8057816 */ /* 0x008fe20000000005 */
[----:B------:R-:W-:Y:S02]  /*4b940*/  VIADD R27, R3, 0xf2 ;  /* 0x000000f2031b7836 */ /* 0x000fe40000000000 */
[----:B-1----:R-:W-:-:S04]  /*4b950*/  IMAD.WIDE R8, R13, 0x2, R20 ;  /* 0x000000020d087825 */ /* 0x002fc800078e0214 */
[----:B------:R-:W1:Y:S01]  /*4b960*/  LDC R15, c[0x0][0x22c] ;  /* 0x00008b00ff0f7b82 */ /* 0x000e620000000800 */
[----:B------:R-:W-:Y:S01]  /*4b970*/  @P6 STG.E.U16 desc[UR60][R8.64], R232 ;  /* 0x000000e808006986 */ /* 0x000fe2000c10153c */
[----:B------:R-:W-:-:S06]  /*4b980*/  ISETP.LT.AND P6, PT, R23, R16, !P2 ;  /* 0x000000101700720c */ /* 0x000fcc00057c1270 */
[----:B------:R-:W3:Y:S01]  /*4b990*/  LDC R16, c[0x0][0x228] ;  /* 0x00008a00ff107b82 */ /* 0x000ee20000000800 */
[----:B------:R0:W-:Y:S01]  /*4b9a0*/  @P3 STG.E.U16 desc[UR60][R10.64], R5 ;  /* 0x000000050a003986 */ /* 0x0001e2000c10153c */
[----:B--2---:R-:W-:Y:S01]  /*4b9b0*/  ISETP.GE.AND P3, PT, R27, R14, PT ;  /* 0x0000000e1b00720c */ /* 0x004fe20003f66270 */
[----:B----4-:R-:W-:Y:S01]  /*4b9c0*/  IMAD.IADD R7, R13, 0x1, R2 ;  /* 0x000000010d077824 */ /* 0x010fe200078e0202 */
[----:B0-----:R-:W-:Y:S02]  /*4b9d0*/  ISETP.LT.AND P2, PT, R156, R17, !P2 ;  /* 0x000000119c00720c */ /* 0x001fe40005741270 */
[----:B------:R-:W-:Y:S02]  /*4b9e0*/  ISETP.LT.AND P5, PT, R23, R18, !P3 ;  /* 0x000000121700720c */ /* 0x000fe40005fa1270 */
[----:B------:R-:W0:Y:S01]  /*4b9f0*/  LDC R2, c[0x0][0x248] ;  /* 0x00009200ff027b82 */ /* 0x000e220000000800 */
[----:B------:R-:W-:-:S07]  /*4ba00*/  IMAD.IADD R13, R7, 0x1, R0 ;  /* 0x00000001070d7824 */ /* 0x000fce00078e0200 */
[----:B------:R-:W2:Y:S01]  /*4ba10*/  LDC R14, c[0x0][0x22c] ;  /* 0x00008b00ff0e7b82 */ /* 0x000ea20000000800 */
[----:B------:R-:W-:Y:S01]  /*4ba20*/  IMAD.WIDE R4, R7, 0x2, R20 ;  /* 0x0000000207047825 */ /* 0x000fe200078e0214 */
[----:B------:R-:W-:-:S03]  /*4ba30*/  PRMT R11, R236, 0x7632, R11 ;  /* 0x00007632ec0b7816 */ /* 0x000fc6000000000b */
[----:B------:R-:W-:Y:S01]  /*4ba40*/  IMAD.WIDE R6, R7, 0x2, R158 ;  /* 0x0000000207067825 */ /* 0x000fe200078e029e */
[----:B------:R4:W-:Y:S02]  /*4ba50*/  @P6 STG.E.U16 desc[UR60][R4.64], R236 ;  /* 0x000000ec04006986 */ /* 0x0009e4000c10153c */
[----:B------:R-:W2:Y:S01]  /*4ba60*/  LDC R24, c[0x0][0x228] ;  /* 0x00008a00ff187b82 */ /* 0x000ea20000000800 */
[----:B------:R-:W-:Y:S01]  /*4ba70*/  IMAD.WIDE R8, R13, 0x2, R20 ;  /* 0x000000020d087825 */ /* 0x000fe200078e0214 */
[----:B------:R-:W-:-:S03]  /*4ba80*/  ISETP.LT.AND P3, PT, R156, R19, !P3 ;  /* 0x000000139c00720c */ /* 0x000fc60005f61270 */
[C---:B------:R-:W-:Y:S01]  /*4ba90*/  VIADD R10, R3.reuse, 0xf3 ;  /* 0x000000f3030a7836 */ /* 0x040fe20000000000 */
[----:B------:R3:W-:Y:S02]  /*4baa0*/  @P2 STG.E.U16 desc[UR60][R6.64], R11 ;  /* 0x0000000b06002986 */ /* 0x0007e4000c10153c */
[----:B------:R-:W2:Y:S02]  /*4bab0*/  LDC R17, c[0x0][0x228] ;  /* 0x00008a00ff117b82 */ /* 0x000ea40000000800 */
[----:B------:R-:W-:Y:S01]  /*4bac0*/  @P5 STG.E.U16 desc[UR60][R8.64], R233 ;  /* 0x000000e908005986 */ /* 0x000fe2000c10153c */
[----:B-1----:R-:W-:Y:S01]  /*4bad0*/  ISETP.GE.AND P5, PT, R10, R15, PT ;  /* 0x0000000f0a00720c */ /* 0x002fe20003fa6270 */
[----:B------:R-:W-:Y:S01]  /*4bae0*/  VIADD R25, R3, 0xf4 ;  /* 0x000000f403197836 */ /* 0x000fe20000000000 */
[----:B----4-:R-:W-:Y:S02]  /*4baf0*/  PRMT R5, R233, 0x7632, R5 ;  /* 0x00007632e9057816 */ /* 0x010fe40000000005 */
[----:B---3--:R-:W-:Y:S01]  /*4bb00*/  ISETP.LT.AND P6, PT, R23, R16, !P5 ;  /* 0x000000101700720c */ /* 0x008fe20006fc1270 */
[----:B------:R-:W1:Y:S01]  /*4bb10*/  LDC R0, c[0x0][0x248] ;  /* 0x00009200ff007b82 */ /* 0x000e620000000800 */
[----:B------:R-:W-:-:S04]  /*4bb20*/  IMAD.WIDE R10, R13, 0x2, R158 ;  /* 0x000000020d0a7825 */ /* 0x000fc800078e029e */
[----:B0-----:R-:W-:Y:S01]  /*4bb30*/  IMAD.IADD R7, R13, 0x1, R2 ;  /* 0x000000010d077824 */ /* 0x001fe200078e0202 */
[----:B------:R0:W-:Y:S01]  /*4bb40*/  @P3 STG.E.U16 desc[UR60][R10.64], R5 ;  /* 0x000000050a003986 */ /* 0x0001e2000c10153c */
[----:B--2---:R-:W-:Y:S01]  /*4bb50*/  ISETP.GE.AND P2, PT, R25, R14, PT ;  /* 0x0000000e1900720c */ /* 0x004fe20003f46270 */
[----:B------:R-:W-:Y:S01]  /*4bb60*/  VIADD R14, R3, 0xf6 ;  /* 0x000000f6030e7836 */ /* 0x000fe20000000000 */
[----:B------:R-:W2:Y:S08]  /*4bb70*/  LDC R18, c[0x0][0x228] ;  /* 0x00008a00ff127b82 */ /* 0x000eb00000000800 */
[----:B------:R-:W3:Y:S01]  /*4bb80*/  LDC R15, c[0x0][0x228] ;  /* 0x00008a00ff0f7b82 */ /* 0x000ee20000000800 */
[----:B0-----:R-:W-:-:S05]  /*4bb90*/  IMAD.WIDE R4, R7, 0x2, R20 ;  /* 0x0000000207047825 */ /* 0x001fca00078e0214 */
[----:B------:R0:W-:Y:S01]  /*4bba0*/  @P6 STG.E.U16 desc[UR60][R4.64], R237 ;  /* 0x000000ed04006986 */ /* 0x0001e2000c10153c */
[----:B------:R-:W-:Y:S01]  /*4bbb0*/  ISETP.GE.AND P6, PT, R14, R238, PT ;  /* 0x000000ee0e00720c */ /* 0x000fe20003fc6270 */
[C---:B-1----:R-:W-:Y:S01]  /*4bbc0*/  IMAD.IADD R13, R7.reuse, 0x1, R0 ;  /* 0x00000001070d7824 */ /* 0x042fe200078e0200 */
[----:B------:R-:W-:Y:S01]  /*4bbd0*/  ISETP.LT.AND P3, PT, R156, R17, !P5 ;  /* 0x000000119c00720c */ /* 0x000fe20006f61270 */
[----:B------:R-:W4:Y:S01]  /*4bbe0*/  LDL.LU R238, [R1+0x18b8] ;  /* 0x0018b80001ee7983 */ /* 0x000f220000300800 */
[----:B------:R-:W-:Y:S01]  /*4bbf0*/  IMAD.WIDE R6, R7, 0x2, R158 ;  /* 0x0000000207067825 */ /* 0x000fe200078e029e */
[----:B------:R-:W-:Y:S01]  /*4bc00*/  PRMT R11, R237, 0x7632, R11 ;  /* 0x00007632ed0b7816 */ /* 0x000fe2000000000b */
[----:B------:R-:W1:Y:S02]  /*4bc10*/  LDC R19, c[0x0][0x228] ;  /* 0x00008a00ff137b82 */ /* 0x000e640000000800 */
[----:B0-----:R-:W-:-:S06]  /*4bc20*/  VIADD R4, R3, 0xf7 ;  /* 0x000000f703047836 */ /* 0x001fcc0000000000 */
[----:B------:R-:W0:Y:S01]  /*4bc30*/  LDC R12, c[0x0][0x248] ;  /* 0x00009200ff0c7b82 */ /* 0x000e220000000800 */
[----:B------:R3:W-:Y:S01]  /*4bc40*/  @P3 STG.E.U16 desc[UR60][R6.64], R11 ;  /* 0x0000000b06003986 */ /* 0x0007e2000c10153c */
[----:B------:R-:W-:-:S03]  /*4bc50*/  ISETP.GE.AND P3, PT, R4, R235, PT ;  /* 0x000000eb0400720c */ /* 0x000fc60003f66270 */
[----:B------:R-:W4:Y:S01]  /*4bc60*/  LDL.LU R235, [R1+0x18b4] ;  /* 0x0018b40001eb7983 */ /* 0x000f220000300800 */
[----:B--2---:R-:W-:Y:S02]  /*4bc70*/  ISETP.LT.AND P5, PT, R23, R18, !P2 ;  /* 0x000000121700720c */ /* 0x004fe400057a1270 */
[----:B------:R-:W2:Y:S01]  /*4bc80*/  LDC R16, c[0x0][0x228] ;  /* 0x00008a00ff107b82 */ /* 0x000ea20000000800 */
[C---:B------:R-:W-:Y:S01]  /*4bc90*/  IMAD.WIDE R8, R13.reuse, 0x2, R20 ;  /* 0x000000020d087825 */ /* 0x040fe200078e0214 */
[----:B---3--:R-:W-:Y:S01]  /*4bca0*/  ISETP.LT.AND P2, PT, R156, R15, !P2 ;  /* 0x0000000f9c00720c */ /* 0x008fe20005741270 */
[----:B------:R-:W3:Y:S05]  /*4bcb0*/  LDL.LU R251, [R1+0x44] ;  /* 0x0000440001fb7983 */ /* 0x000eea0000300800 */
[----:B------:R-:W1:Y:S01]  /*4bcc0*/  LDC R2, c[0x0][0x248] ;  /* 0x00009200ff027b82 */ /* 0x000e620000000800 */
[C---:B------:R-:W-:Y:S01]  /*4bcd0*/  IMAD.WIDE R10, R13.reuse, 0x2, R158 ;  /* 0x000000020d0a7825 */ /* 0x040fe200078e029e */
[----:B------:R2:W2:Y:S03]  /*4bce0*/  LDS.128 R4, [R22] ;  /* 0x0000000016047984 */ /* 0x0004a60000000c00 */
[----:B0-----:R-:W-:-:S03]  /*4bcf0*/  IMAD.IADD R17, R13, 0x1, R12 ;  /* 0x000000010d117824 */ /* 0x001fc600078e020c */
[----:B------:R-:W0:Y:S01]  /*4bd00*/  LDC R25, c[0x0][0x228] ;  /* 0x00008a00ff197b82 */ /* 0x000e220000000800 */
[----:B------:R-:W-:-:S04]  /*4bd10*/  IMAD.WIDE R12, R17, 0x2, R20 ;  /* 0x00000002110c7825 */ /* 0x000fc800078e0214 */
[----:B------:R-:W-:-:S03]  /*4bd20*/  IMAD.WIDE R14, R17, 0x2, R158 ;  /* 0x00000002110e7825 */ /* 0x000fc600078e029e */
[----:B------:R-:W0:Y:S01]  /*4bd30*/  LDC R18, c[0x0][0x228] ;  /* 0x00008a00ff127b82 */ /* 0x000e220000000800 */
[----:B-1----:R-:W-:-:S07]  /*4bd40*/  IMAD.IADD R17, R17, 0x1, R2 ;  /* 0x0000000111117824 */ /* 0x002fce00078e0202 */
[----:B------:R-:W1:Y:S08]  /*4bd50*/  LDC R0, c[0x0][0x248] ;  /* 0x00009200ff007b82 */ /* 0x000e700000000800 */
[----:B------:R-:W1:Y:S08]  /*4bd60*/  LDC R2, c[0x0][0x248] ;  /* 0x00009200ff027b82 */ /* 0x000e700000000800 */
[----:B------:R-:W3:Y:S08]  /*4bd70*/  LDC R27, c[0x0][0x228] ;  /* 0x00008a00ff1b7b82 */ /* 0x000ef00000000800 */
[----:B--2---:R-:W2:Y:S08]  /*4bd80*/  LDC R22, c[0x0][0x228] ;  /* 0x00008a00ff167b82 */ /* 0x004eb00000000800 */
[----:B------:R-:W2:Y:S01]  /*4bd90*/  LDC R29, c[0x0][0x228] ;  /* 0x00008a00ff1d7b82 */ /* 0x000ea20000000800 */
[----:B------:R0:W-:Y:S01]  /*4bda0*/  @P5 STG.E.U16 desc[UR60][R8.64], R234 ;  /* 0x000000ea08005986 */ /* 0x0001e2000c10153c */
[----:B------:R-:W-:-:S02]  /*4bdb0*/  ISETP.LT.AND P5, PT, R23, R24, !P1 ;  /* 0x000000181700720c */ /* 0x000fc40004fa1270 */
[----:B------:R-:W-:Y:S01]  /*4bdc0*/  ISETP.LT.AND P1, PT, R156, R19, !P1 ;  /* 0x000000139c00720c */ /* 0x000fe20004f21270 */
[----:B------:R-:W-:-:S03]  /*4bdd0*/  VIADD R24, R3, 0xf8 ;  /* 0x000000f803187836 */ /* 0x000fc60000000000 */
[----:B------:R-:W1:Y:S01]  /*4bde0*/  LDC R19, c[0x0][0x228] ;  /* 0x00008a00ff137b82 */ /* 0x000e620000000800 */
[----:B0-----:R-:W-:-:S05]  /*4bdf0*/  PRMT R9, R234, 0x7632, R9 ;  /* 0x00007632ea097816 */ /* 0x001fca0000000009 */
[----:B------:R-:W-:Y:S01]  /*4be00*/  @P2 STG.E.U16 desc[UR60][R10.64], R9 ;  /* 0x000000090a002986 */ /* 0x000fe2000c10153c */
[----:B------:R-:W-:Y:S02]  /*4be10*/  ISETP.GE.AND P2, PT, R24, R239, PT ;  /* 0x000000ef1800720c */ /* 0x000fe40003f46270 */
[----:B------:R-:W-:Y:S01]  /*4be20*/  PRMT R26, R4, 0x7632, R26 ;  /* 0x00007632041a7816 */ /* 0x000fe2000000001a */
[----:B------:R-:W2:Y:S01]  /*4be30*/  LDL.LU R239, [R1+0x18b0] ;  /* 0x0018b00001ef7983 */ /* 0x000ea20000300800 */
[----:B------:R-:W0:Y:S01]  /*4be40*/  LDC R24, c[0x0][0x228] ;  /* 0x00008a00ff187b82 */ /* 0x000e220000000800 */
[----:B----4-:R-:W-:Y:S02]  /*4be50*/  PRMT R8, R238, 0x7632, R8 ;  /* 0x00007632ee087816 */ /* 0x010fe40000000008 */
[----:B------:R4:W-:Y:S04]  /*4be60*/  @P5 STG.E.U16 desc[UR60][R12.64], R238 ;  /* 0x000000ee0c005986 */ /* 0x0009e8000c10153c */
[----:B------:R1:W-:Y:S01]  /*4be70*/  @P1 STG.E.U16 desc[UR60][R14.64], R8 ;  /* 0x000000080e001986 */ /* 0x0003e2000c10153c */
[----:B------:R-:W-:-:S02]  /*4be80*/  ISETP.LT.AND P1, PT, R23, R16, !P6 ;  /* 0x000000101700720c */ /* 0x000fc40007721270 */
[----:B------:R-:W0:Y:S01]  /*4be90*/  LDC R16, c[0x0][0x228] ;  /* 0x00008a00ff107b82 */ /* 0x000e220000000800 */
[----:B----4-:R-:W-:Y:S02]  /*4bea0*/  VIADD R12, R3, 0xf9 ;  /* 0x000000f9030c7836 */ /* 0x010fe40000000000 */
[----:B-1----:R-:W-:Y:S01]  /*4beb0*/  IMAD.WIDE R8, R17, 0x2, R20 ;  /* 0x0000000211087825 */ /* 0x002fe200078e0214 */
[----:B------:R-:W-:-:S04]  /*4bec0*/  ISETP.LT.AND P5, PT, R23, R18, !P3 ;  /* 0x000000121700720c */ /* 0x000fc80005fa1270 */
[----:B------:R-:W1:Y:S03]  /*4bed0*/  LDC R14, c[0x0][0x248] ;  /* 0x00009200ff0e7b82 */ /* 0x000e660000000800 */
[----:B------:R4:W-:Y:S01]  /*4bee0*/  @P1 STG.E.U16 desc[UR60][R8.64], R235 ;  /* 0x000000eb08001986 */ /* 0x0009e2000c10153c */
[----:B------:R-:W-:-:S03]  /*4bef0*/  ISETP.GE.AND P1, PT, R12, R240, PT ;  /* 0x000000f00c00720c */ /* 0x000fc60003f26270 */
[----:B------:R-:W3:Y:S01]  /*4bf00*/  LDL.LU R240, [R1+0x18ac] ;  /* 0x0018ac0001f07983 */ /* 0x000ee20000300800 */
[C---:B------:R-:W-:Y:S01]  /*4bf10*/  ISETP.LT.AND P6, PT, R156.reuse, R25, !P6 ;  /* 0x000000199c00720c */ /* 0x040fe200077c1270 */
[----:B------:R-:W-:Y:S01]  /*4bf20*/  IMAD.WIDE R10, R17, 0x2, R158 ;  /* 0x00000002110a7825 */ /* 0x000fe200078e029e */
[----:B------:R-:W-:Y:S01]  /*4bf30*/  PRMT R13, R235, 0x7632, R13 ;  /* 0x00007632eb0d7816 */ /* 0x000fe2000000000d */
[----:B------:R-:W3:Y:S01]  /*4bf40*/  LDL.LU R252, [R1+0x34] ;  /* 0x0000340001fc7983 */ /* 0x000ee20000300800 */
[----:B------:R-:W-:Y:S01]  /*4bf50*/  ISETP.LT.AND P3, PT, R156, R19, !P3 ;  /* 0x000000139c00720c */ /* 0x000fe20005f61270 */
[----:B------:R-:W-:Y:S01]  /*4bf60*/  IMAD.IADD R17, R17, 0x1, R0 ;  /* 0x0000000111117824 */ /* 0x000fe200078e0200 */
[----:B------:R-:W1:Y:S07]  /*4bf70*/  LDC R25, c[0x0][0x228] ;  /* 0x00008a00ff197b82 */ /* 0x000e6e0000000800 */
[----:B------:R0:W-:Y:S01]  /*4bf80*/  @P6 STG.E.U16 desc[UR60][R10.64], R13 ;  /* 0x0000000d0a006986 */ /* 0x0001e2000c10153c */
[C---:B----4-:R-:W-:Y:S01]  /*4bf90*/  IMAD.WIDE R8, R17.reuse, 0x2, R158 ;  /* 0x0000000211087825 */ /* 0x050fe200078e029e */
[----:B------:R-:W4:Y:S08]  /*4bfa0*/  LDC R18, c[0x0][0x228] ;  /* 0x00008a00ff127b82 */ /* 0x000f300000000800 */
[----:B------:R-:W3:Y:S01]  /*4bfb0*/  LDC R0, c[0x0][0x248] ;  /* 0x00009200ff007b82 */ /* 0x000ee20000000800 */
[----:B0-----:R-:W-:-:S04]  /*4bfc0*/  IMAD.WIDE R12, R17, 0x2, R20 ;  /* 0x00000002110c7825 */ /* 0x001fc800078e0214 */
[----:B------:R-:W-:Y:S02]  /*4bfd0*/  IMAD.IADD R17, R17, 0x1, R2 ;  /* 0x0000000111117824 */ /* 0x000fe400078e0202 */
[----:B------:R-:W-:Y:S01]  /*4bfe0*/  VIADD R2, R3, 0xfa ;  /* 0x000000fa03027836 */ /* 0x000fe20000000000 */
[----:B--2---:R0:W-:Y:S01]  /*4bff0*/  @P5 STG.E.U16 desc[UR60][R12.64], R239 ;  /* 0x000000ef0c005986 */ /* 0x0041e2000c10153c */
[----:B------:R-:W-:Y:S02]  /*4c000*/  ISETP.LT.AND P5, PT, R23, R16, !P2 ;  /* 0x000000101700720c */ /* 0x000fe400057a1270 */
[----:B------:R-:W-:Y:S02]  /*4c010*/  PRMT R11, R239, 0x7632, R11 ;  /* 0x00007632ef0b7816 */ /* 0x000fe4000000000b */
[----:B----4-:R-:W-:Y:S01]  /*4c020*/  ISETP.LT.AND P6, PT, R23, R18, !P1 ;  /* 0x000000121700720c */ /* 0x010fe20004fc1270 */
[----:B-1----:R-:W-:Y:S01]  /*4c030*/  IMAD.IADD R19, R17, 0x1, R14 ;  /* 0x0000000111137824 */ /* 0x002fe200078e020e */
[----:B------:R-:W-:Y:S01]  /*4c040*/  ISETP.LT.AND P2, PT, R156, R25, !P2 ;  /* 0x000000199c00720c */ /* 0x000fe20005741270 */
[----:B------:R1:W-:Y:S01]  /*4c050*/  @P3 STG.E.U16 desc[UR60][R8.64], R11 ;  /* 0x0000000b08003986 */ /* 0x0003e2000c10153c */
[----:B---3--:R-:W-:Y:S01]  /*4c060*/  ISETP.GE.AND P3, PT, R2, R251, PT ;  /* 0x000000fb0200720c */ /* 0x008fe20003f66270 */
[----:B------:R-:W-:Y:S01]  /*4c070*/  VIADD R2, R3, 0xfb ;  /* 0x000000fb03027836 */ /* 0x000fe20000000000 */
[----:B------:R-:W2:Y:S01]  /*4c080*/  LDC R16, c[0x0][0x228] ;  /* 0x00008a00ff107b82 */ /* 0x000ea20000000800 */
[----:B0-----:R-:W-:-:S04]  /*4c090*/  IMAD.WIDE R12, R17, 0x2, R158 ;  /* 0x00000002110c7825 */ /* 0x001fc800078e029e */
[----:B------:R-:W-:-:S03]  /*4c0a0*/  IMAD.WIDE R14, R19, 0x2, R20 ;  /* 0x00000002130e7825 */ /* 0x000fc600078e0214 */
[----:B------:R-:W0:Y:S01]  /*4c0b0*/  LDC R25, c[0x0][0x228] ;  /* 0x00008a00ff197b82 */ /* 0x000e220000000800 */
[----:B-1----:R-:W-:-:S07]  /*4c0c0*/  IMAD.WIDE R10, R17, 0x2, R20 ;  /* 0x00000002110a7825 */ /* 0x002fce00078e0214 */
[----:B------:R-:W1:Y:S01]  /*4c0d0*/  LDC R18, c[0x0][0x228] ;  /* 0x00008a00ff127b82 */ /* 0x000e620000000800 */
[----:B------:R3:W-:Y:S01]  /*4c0e0*/  @P5 STG.E.U16 desc[UR60][R10.64], R240 ;  /* 0x000000f00a005986 */ /* 0x0007e2000c10153c */
[----:B------:R-:W-:Y:S02]  /*4c0f0*/  ISETP.GE.AND P5, PT, R2, R241, PT ;  /* 0x000000f10200720c */ /* 0x000fe40003fa6270 */
[----:B------:R-:W-:Y:S01]  /*4c100*/  PRMT R9, R240, 0x7632, R9 ;  /* 0x00007632f0097816 */ /* 0x000fe20000000009 */
[----:B------:R-:W4:Y:S03]  /*4c110*/  LDL.LU R241, [R1+0x18a8] ;  /* 0x0018a80001f17983 */ /* 0x000f260000300800 */
[----:B------:R-:W2:Y:S01]  /*4c120*/  LDC R2, c[0x0][0x248] ;  /* 0x00009200ff027b82 */ /* 0x000ea20000000800 */
[----:B------:R-:W-:Y:S01]  /*4c130*/  IMAD.IADD R17, R19, 0x1, R0 ;  /* 0x0000000113117824 */ /* 0x000fe200078e0200 */
[----:B------:R0:W-:Y:S01]  /*4c140*/  @P2 STG.E.U16 desc[UR60][R12.64], R9 ;  /* 0x000000090c002986 */ /* 0x0001e2000c10153c */
[----:B------:R-:W-:-:S03]  /*4c150*/  ISETP.LT.AND P2, PT, R156, R27, !P1 ;  /* 0x0000001b9c00720c */ /* 0x000fc60004f41270 */
[----:B------:R1:W-:Y:S02]  /*4c160*/  @P6 STG.E.U16 desc[UR60][R14.64], R4 ;  /* 0x000000040e006986 */ /* 0x0003e4000c10153c */
[----:B------:R-:W4:Y:S01]  /*4c170*/  LDC R0, c[0x0][0x248] ;  /* 0x00009200ff007b82 */ /* 0x000f220000000800 */
[----:B------:R-:W-:Y:S02]  /*4c180*/  ISETP.LT.AND P6, PT, R23, R22, !P3 ;  /* 0x000000161700720c */ /* 0x000fe40005fc1270 */
[----:B------:R-:W-:Y:S01]  /*4c190*/  ISETP.LT.AND P3, PT, R156, R29, !P3 ;  /* 0x0000001d9c00720c */ /* 0x000fe20005f61270 */
[----:B---3--:R-:W-:-:S04]  /*4c1a0*/  IMAD.WIDE R10, R17, 0x2, R20 ;  /* 0x00000002110a7825 */ /* 0x008fc800078e0214 */
[--C-:B0-----:R-:W-:Y:S01]  /*4c1b0*/  IMAD.WIDE R8, R19, 0x2, R158.reuse ;  /* 0x0000000213087825 */ /* 0x101fe200078e029e */
[----:B------:R-:W0:Y:S03]  /*4c1c0*/  LDC R27, c[0x0][0x228] ;  /* 0x00008a00ff1b7b82 */ /* 0x000e260000000800 */
[----:B------:R-:W-:Y:S01]  /*4c1d0*/  IMAD.WIDE R12, R17, 0x2, R158 ;  /* 0x00000002110c7825 */ /* 0x000fe200078e029e */
[----:B------:R2:W-:Y:S03]  /*4c1e0*/  @P2 STG.E.U16 desc[UR60][R8.64], R26 ;  /* 0x0000001a08002986 */ /* 0x0005e6000c10153c */
[----:B------:R-:W-:Y:S01]  /*4c1f0*/  VIADD R22, R3, 0xfc ;  /* 0x000000fc03167836 */ /* 0x000fe20000000000 */
[----:B-1----:R-:W1:Y:S01]  /*4c200*/  LDC R15, c[0x0][0x228] ;  /* 0x00008a00ff0f7b82 */ /* 0x002e620000000800 */
[----:B--2---:R-:W-:-:S07]  /*4c210*/  IMAD.IADD R9, R17, 0x1, R2 ;  /* 0x0000000111097824 */ /* 0x004fce00078e0202 */
[----:B------:R-:W2:Y:S08]  /*4c220*/  LDC R4, c[0x0][0x248] ;  /* 0x00009200ff047b82 */ /* 0x000eb00000000800 */
[----:B------:R-:W3:Y:S08]  /*4c230*/  LDC R19, c[0x0][0x228] ;  /* 0x00008a00ff137b82 */ /* 0x000ef00000000800 */
[----:B------:R-:W0:Y:S01]  /*4c240*/  LDC R14, c[0x0][0x248] ;  /* 0x00009200ff0e7b82 */ /* 0x000e220000000800 */
[----:B----4-:R-:W-:Y:S01]  /*4c250*/  PRMT R28, R241, 0x7632, R28 ;  /* 0x00007632f11c7816 */ /* 0x010fe2000000001c */
[----:B------:R-:W-:Y:S04]  /*4c260*/  @P6 STG.E.U16 desc[UR60][R10.64], R241 ;  /* 0x000000f10a006986 */ /* 0x000fe8000c10153c */
[----:B------:R4:W-:Y:S01]  /*4c270*/  @P3 STG.E.U16 desc[UR60][R12.64], R28 ;  /* 0x0000001c0c003986 */ /* 0x0009e2000c10153c */
[----:B------:R-:W-:Y:S01]  /*4c280*/  ISETP.LT.AND P3, PT, R23, R16, !P5 ;  /* 0x000000101700720c */ /* 0x000fe20006f61270 */
[----:B------:R-:W-:-:S05]  /*4c290*/  VIADD R16, R3, 0xfd ;  /* 0x000000fd03107836 */ /* 0x000fca0000000000 */
[----:B------:R-:W-:Y:S02]  /*4c2a0*/  ISETP.GE.AND P2, PT, R16, R242, PT ;  /* 0x000000f21000720c */ /* 0x000fe40003f46270 */
[----:B------:R-:W3:Y:S01]  /*4c2b0*/  LDL.LU R242, [R1+0x18a4] ;  /* 0x0018a40001f27983 */ /* 0x000ee20000300800 */
[----:B------:R-:W-:Y:S01]  /*4c2c0*/  ISETP.GE.AND P1, PT, R22, R252, PT ;  /* 0x000000fc1600720c */ /* 0x000fe20003f26270 */
[----:B------:R-:W0:Y:S01]  /*4c2d0*/  LDC R16, c[0x0][0x248] ;  /* 0x00009200ff107b82 */ /* 0x000e220000000800 */
[----:B----4-:R-:W-:Y:S02]  /*4c2e0*/  IMAD.IADD R13, R9, 0x1, R0 ;  /* 0x00000001090d7824 */ /* 0x010fe400078e0200 */
[----:B------:R-:W-:Y:S02]  /*4c2f0*/  VIADD R0, R3, 0xfe ;  /* 0x000000fe03007836 */ /* 0x000fe40000000000 */
[----:B------:R-:W-:-:S03]  /*4c300*/  IMAD.WIDE R2, R9, 0x2, R20 ;  /* 0x0000000209027825 */ /* 0x000fc600078e0214 */
[----:B------:R-:W4:Y:S02]  /*4c310*/  LDC R22, c[0x0][0x228] ;  /* 0x00008a00ff167b82 */ /* 0x000f240000000800 */
[----:B------:R0:W-:Y:S01]  /*4c320*/  @P3 STG.E.U16 desc[UR60][R2.64], R5 ;  /* 0x0000000502003986 */ /* 0x0001e2000c10153c */
[----:B------:R-:W-:-:S03]  /*4c330*/  ISETP.GE.AND P3, PT, R0, R243, PT ;  /* 0x000000f30000720c */ /* 0x000fc60003f66270 */
[----:B------:R-:W3:Y:S01]  /*4c340*/  LDL.LU R243, [R1+0x18a0] ;  /* 0x0018a00001f37983 */ /* 0x000ee20000300800 */
[C---:B------:R-:W-:Y:S02]  /*4c350*/  ISETP.LT.AND P5, PT, R156.reuse, R25, !P5 ;  /* 0x000000199c00720c */ /* 0x040fe40006fa1270 */
[----:B------:R-:W-:Y:S01]  /*4c360*/  ISETP.LT.AND P6, PT, R23, R18, !P1 ;  /* 0x000000121700720c */ /* 0x000fe20004fc1270 */
[----:B------:R-:W-:Y:S01]  /*4c370*/  IMAD.WIDE R8, R9, 0x2, R158 ;  /* 0x0000000209087825 */ /* 0x000fe200078e029e */
[----:B------:R-:W-:Y:S02]  /*4c380*/  PRMT R18, R5, 0x7632, R18 ;  /* 0x0000763205127816 */ /* 0x000fe40000000012 */
[----:B-1----:R-:W-:Y:S01]  /*4c390*/  ISETP.LT.AND P1, PT, R156, R15, !P1 ;  /* 0x0000000f9c00720c */ /* 0x002fe20004f21270 */
[----:B------:R-:W-:-:S04]  /*4c3a0*/  IMAD.WIDE R10, R13, 0x2, R20 ;  /* 0x000000020d0a7825 */ /* 0x000fc800078e0214 */
[C---:B--2---:R-:W-:Y:S02]  /*4c3b0*/  IMAD.IADD R15, R13.reuse, 0x1, R4 ;  /* 0x000000010d0f7824 */ /* 0x044fe400078e0204 */
[----:B------:R1:W-:Y:S01]  /*4c3c0*/  @P5 STG.E.U16 desc[UR60][R8.64], R18 ;  /* 0x0000001208005986 */ /* 0x0003e2000c10153c */
[----:B------:R-:W-:Y:S01]  /*4c3d0*/  IMAD.WIDE R12, R13, 0x2, R158 ;  /* 0x000000020d0c7825 */ /* 0x000fe200078e029e */
[----:B----4-:R-:W-:Y:S02]  /*4c3e0*/  ISETP.LT.AND P5, PT, R23, R22, !P2 ;  /* 0x000000161700720c */ /* 0x010fe400057a1270 */
[----:B---3--:R-:W-:Y:S01]  /*4c3f0*/  ISETP.LT.AND P2, PT, R156, R19, !P2 ;  /* 0x000000139c00720c */ /* 0x008fe20005741270 */
[C---:B0-----:R-:W-:Y:S02]  /*4c400*/  IMAD.IADD R17, R15.reuse, 0x1, R14 ;  /* 0x000000010f117824 */ /* 0x041fe400078e020e */
[----:B------:R-:W-:-:S04]  /*4c410*/  IMAD.WIDE R2, R15, 0x2, R20 ;  /* 0x000000020f027825 */ /* 0x000fc800078e0214 */
[----:B------:R-:W-:-:S04]  /*4c420*/  IMAD.WIDE R4, R15, 0x2, R158 ;  /* 0x000000020f047825 */ /* 0x000fc800078e029e */
[C---:B------:R-:W-:Y:S02]  /*4c430*/  IMAD.IADD R15, R17.reuse, 0x1, R16 ;  /* 0x00000001110f7824 */ /* 0x040fe400078e0210 */
[----:B-1----:R-:W-:-:S04]  /*4c440*/  IMAD.WIDE R8, R17, 0x2, R20 ;  /* 0x0000000211087825 */ /* 0x002fc800078e0214 */
[----:B------:R-:W-:Y:S01]  /*4c450*/  IMAD.WIDE R20, R15, 0x2, R20 ;  /* 0x000000020f147825 */ /* 0x000fe200078e0214 */
[----:B------:R0:W-:Y:S01]  /*4c460*/  @P6 STG.E.U16 desc[UR60][R10.64], R242 ;  /* 0x000000f20a006986 */ /* 0x0001e2000c10153c */
[----:B------:R-:W-:Y:S02]  /*4c470*/  ISETP.LT.AND P6, PT, R23, R24, !P3 ;  /* 0x000000181700720c */ /* 0x000fe40005fc1270 */
[----:B------:R-:W-:Y:S02]  /*4c480*/  PRMT R0, R242, 0x7632, R0 ;  /* 0x00007632f2007816 */ /* 0x000fe40000000000 */
[----:B------:R-:W-:-:S03]  /*4c490*/  ISETP.LT.AND P3, PT, R156, R27, !P3 ;  /* 0x0000001b9c00720c */ /* 0x000fc60005f61270 */
[----:B------:R1:W-:Y:S01]  /*4c4a0*/  @P1 STG.E.U16 desc[UR60][R12.64], R0 ;  /* 0x000000000c001986 */ /* 0x0003e2000c10153c */
[----:B0-----:R-:W-:-:S03]  /*4c4b0*/  IMAD.WIDE R10, R17, 0x2, R158 ;  /* 0x00000002110a7825 */ /* 0x001fc600078e029e */
[----:B------:R0:W-:Y:S01]  /*4c4c0*/  @P5 STG.E.U16 desc[UR60][R2.64], R6 ;  /* 0x0000000602005986 */ /* 0x0001e2000c10153c */
[----:B------:R-:W-:Y:S02]  /*4c4d0*/  PRMT R14, R243, 0x7632, R14 ;  /* 0x00007632f30e7816 */ /* 0x000fe4000000000e */
[----:B-1----:R-:W-:-:S05]  /*4c4e0*/  PRMT R13, R6, 0x7632, R13 ;  /* 0x00007632060d7816 */ /* 0x002fca000000000d */
[----:B------:R0:W-:Y:S04]  /*4c4f0*/  @P2 STG.E.U16 desc[UR60][R4.64], R13 ;  /* 0x0000000d04002986 */ /* 0x0001e8000c10153c */
[----:B------:R0:W-:Y:S04]  /*4c500*/  @P6 STG.E.U16 desc[UR60][R8.64], R243 ;  /* 0x000000f308006986 */ /* 0x0001e8000c10153c */
[----:B------:R0:W-:Y:S01]  /*4c510*/  @P3 STG.E.U16 desc[UR60][R10.64], R14 ;  /* 0x0000000e0a003986 */ /* 0x0001e2000c10153c */
[----:B------:R-:W-:-:S03]  /*4c520*/  IMAD.WIDE R158, R15, 0x2, R158 ;  /* 0x000000020f9e7825 */ /* 0x000fc600078e029e */
[----:B------:R0:W-:Y:S01]  /*4c530*/  @P4 STG.E.U16 desc[UR60][R20.64], R7 ;  /* 0x0000000714004986 */ /* 0x0001e2000c10153c */
[----:B------:R-:W-:Y:S05]  /*4c540*/  @!P0 EXIT ;  /* 0x000000000000894d */ /* 0x000fea0003800000 */
[----:B------:R-:W-:-:S05]  /*4c550*/  PRMT R79, R7, 0x7632, R79 ;  /* 0x00007632074f7816 */ /* 0x000fca000000004f */
[----:B------:R-:W-:Y:S01]  /*4c560*/  STG.E.U16 desc[UR60][R158.64], R79 ;  /* 0x0000004f9e007986 */ /* 0x000fe2000c10153c */
[----:B------:R-:W-:Y:S05]  /*4c570*/  EXIT ;  /* 0x000000000000794d */ /* 0x000fea0003800000 */
.L_x_2:
[----:B------:R-:W-:-:S00]  /*4c580*/  BRA `(.L_x_2) ;  /* 0xfffffffc00fc7947 */ /* 0x000fc0000383ffff */
[----:B------:R-:W-:-:S00]  /*4c590*/  NOP ;  /* 0x0000000000007918 */ /* 0x000fc00000000000 */
        /* <DEDUP_REMOVED lines=14> */
.L_x_3:


//--------------------- .nv.shared.matmul_kernel  --------------------------
	.section	.nv.shared.matmul_kernel,"aw",@nobits
	.sectionflags	@""
	.align	16
	.zero		1024


//--------------------- .nv.shared.reserved.0     --------------------------
	.section	.nv.shared.reserved.0,"aw",@nobits
	.weak		__nv_reservedSMEM_offset_0_alias
	.size		__nv_reservedSMEM_offset_0_alias, 0, 0
	.other		__nv_reservedSMEM_offset_0_alias,@"STO_CUDA_RESERVED_SHARED STV_DEFAULT"
__nv_reservedSMEM_offset_0_alias:
	.zero		0


//--------------------- .nv.constant0.matmul_kernel --------------------------
	.section	.nv.constant0.matmul_kernel,"a",@progbits
	.sectionflags	@""
	.align	4
.nv.constant0.matmul_kernel:
	.zero		608


//--------------------- SYMBOLS --------------------------

	.type		.nv.reservedSmem.offset0,@object
	.size		.nv.reservedSmem.offset0,0x4
